//
// Generated by NVIDIA NVVM Compiler
//
// Compiler Build ID: CL-36424714
// Cuda compilation tools, release 13.0, V13.0.88
// Based on NVVM 20.0.0
//

.version 9.0
.target sm_100
.address_size 64

	// .globl	_Z11d_getScalesPKf13mtxDimensionsPKiPf
// _ZZ22d_updateClusterWeightsPfS_S_13mtxDimensionsfE20sumWeightedDistances has been demoted

.visible .entry _Z11d_getScalesPKf13mtxDimensionsPKiPf(
	.param .u64 .ptr .align 1 _Z11d_getScalesPKf13mtxDimensionsPKiPf_param_0,
	.param .align 8 .b8 _Z11d_getScalesPKf13mtxDimensionsPKiPf_param_1[40],
	.param .u64 .ptr .align 1 _Z11d_getScalesPKf13mtxDimensionsPKiPf_param_2,
	.param .u64 .ptr .align 1 _Z11d_getScalesPKf13mtxDimensionsPKiPf_param_3
)
{
	.reg .pred 	%p<12>;
	.reg .b32 	%r<5>;
	.reg .b32 	%f<46>;
	.reg .b64 	%rd<153>;

	ld.param.u64 	%rd4, [_Z11d_getScalesPKf13mtxDimensionsPKiPf_param_1+16];
	ld.param.u64 	%rd5, [_Z11d_getScalesPKf13mtxDimensionsPKiPf_param_1+24];
	ld.param.u64 	%rd24, [_Z11d_getScalesPKf13mtxDimensionsPKiPf_param_0];
	ld.param.u64 	%rd25, [_Z11d_getScalesPKf13mtxDimensionsPKiPf_param_2];
	ld.param.u64 	%rd26, [_Z11d_getScalesPKf13mtxDimensionsPKiPf_param_3];
	cvta.to.global.u64 	%rd1, %rd26;
	cvta.to.global.u64 	%rd2, %rd24;
	cvta.to.global.u64 	%rd3, %rd25;
	mov.u32 	%r1, %ctaid.x;
	mov.u32 	%r2, %ntid.x;
	mov.u32 	%r3, %tid.x;
	mad.lo.s32 	%r4, %r1, %r2, %r3;
	cvt.s64.s32 	%rd6, %r4;
	setp.le.s64 	%p1, %rd5, %rd6;
	setp.lt.s64 	%p2, %rd4, 1;
	or.pred  	%p3, %p1, %p2;
	@%p3 bra 	$L__BB0_12;
	and.b64  	%rd7, %rd4, 7;
	setp.lt.u64 	%p4, %rd4, 8;
	mov.b64 	%rd151, 0;
	@%p4 bra 	$L__BB0_4;
	and.b64  	%rd151, %rd4, 9223372036854775800;
	shl.b64 	%rd28, %rd6, 2;
	add.s64 	%rd148, %rd2, %rd28;
	shl.b64 	%rd10, %rd5, 5;
	add.s64 	%rd147, %rd3, 16;
	mov.u64 	%rd149, %rd151;
$L__BB0_3:
	.pragma "nounroll";
	ld.global.s32 	%rd29, [%rd147+-16];
	ld.global.f32 	%f1, [%rd148];
	mad.lo.s64 	%rd30, %rd5, %rd29, %rd6;
	shl.b64 	%rd31, %rd30, 2;
	add.s64 	%rd32, %rd1, %rd31;
	ld.global.f32 	%f2, [%rd32];
	add.f32 	%f3, %f1, %f2;
	st.global.f32 	[%rd32], %f3;
	ld.global.s32 	%rd33, [%rd147+-12];
	shl.b64 	%rd34, %rd5, 2;
	add.s64 	%rd35, %rd148, %rd34;
	ld.global.f32 	%f4, [%rd35];
	mad.lo.s64 	%rd36, %rd5, %rd33, %rd6;
	shl.b64 	%rd37, %rd36, 2;
	add.s64 	%rd38, %rd1, %rd37;
	ld.global.f32 	%f5, [%rd38];
	add.f32 	%f6, %f4, %f5;
	st.global.f32 	[%rd38], %f6;
	ld.global.s32 	%rd39, [%rd147+-8];
	add.s64 	%rd40, %rd35, %rd34;
	ld.global.f32 	%f7, [%rd40];
	mad.lo.s64 	%rd41, %rd5, %rd39, %rd6;
	shl.b64 	%rd42, %rd41, 2;
	add.s64 	%rd43, %rd1, %rd42;
	ld.global.f32 	%f8, [%rd43];
	add.f32 	%f9, %f7, %f8;
	st.global.f32 	[%rd43], %f9;
	ld.global.s32 	%rd44, [%rd147+-4];
	add.s64 	%rd45, %rd40, %rd34;
	ld.global.f32 	%f10, [%rd45];
	mad.lo.s64 	%rd46, %rd5, %rd44, %rd6;
	shl.b64 	%rd47, %rd46, 2;
	add.s64 	%rd48, %rd1, %rd47;
	ld.global.f32 	%f11, [%rd48];
	add.f32 	%f12, %f10, %f11;
	st.global.f32 	[%rd48], %f12;
	ld.global.s32 	%rd49, [%rd147];
	add.s64 	%rd50, %rd45, %rd34;
	ld.global.f32 	%f13, [%rd50];
	mad.lo.s64 	%rd51, %rd5, %rd49, %rd6;
	shl.b64 	%rd52, %rd51, 2;
	add.s64 	%rd53, %rd1, %rd52;
	ld.global.f32 	%f14, [%rd53];
	add.f32 	%f15, %f13, %f14;
	st.global.f32 	[%rd53], %f15;
	ld.global.s32 	%rd54, [%rd147+4];
	add.s64 	%rd55, %rd50, %rd34;
	ld.global.f32 	%f16, [%rd55];
	mad.lo.s64 	%rd56, %rd5, %rd54, %rd6;
	shl.b64 	%rd57, %rd56, 2;
	add.s64 	%rd58, %rd1, %rd57;
	ld.global.f32 	%f17, [%rd58];
	add.f32 	%f18, %f16, %f17;
	st.global.f32 	[%rd58], %f18;
	ld.global.s32 	%rd59, [%rd147+8];
	add.s64 	%rd60, %rd55, %rd34;
	ld.global.f32 	%f19, [%rd60];
	mad.lo.s64 	%rd61, %rd5, %rd59, %rd6;
	shl.b64 	%rd62, %rd61, 2;
	add.s64 	%rd63, %rd1, %rd62;
	ld.global.f32 	%f20, [%rd63];
	add.f32 	%f21, %f19, %f20;
	st.global.f32 	[%rd63], %f21;
	ld.global.s32 	%rd64, [%rd147+12];
	add.s64 	%rd65, %rd60, %rd34;
	ld.global.f32 	%f22, [%rd65];
	mad.lo.s64 	%rd66, %rd5, %rd64, %rd6;
	shl.b64 	%rd67, %rd66, 2;
	add.s64 	%rd68, %rd1, %rd67;
	ld.global.f32 	%f23, [%rd68];
	add.f32 	%f24, %f22, %f23;
	st.global.f32 	[%rd68], %f24;
	add.s64 	%rd149, %rd149, -8;
	add.s64 	%rd148, %rd148, %rd10;
	add.s64 	%rd147, %rd147, 32;
	setp.ne.s64 	%p5, %rd149, 0;
	@%p5 bra 	$L__BB0_3;
$L__BB0_4:
	setp.eq.s64 	%p6, %rd7, 0;
	@%p6 bra 	$L__BB0_12;
	and.b64  	%rd19, %rd4, 3;
	setp.lt.u64 	%p7, %rd7, 4;
	@%p7 bra 	$L__BB0_7;
	shl.b64 	%rd69, %rd151, 2;
	add.s64 	%rd70, %rd3, %rd69;
	ld.global.s32 	%rd71, [%rd70];
	mad.lo.s64 	%rd72, %rd151, %rd5, %rd6;
	shl.b64 	%rd73, %rd72, 2;
	add.s64 	%rd74, %rd2, %rd73;
	ld.global.f32 	%f25, [%rd74];
	mad.lo.s64 	%rd75, %rd5, %rd71, %rd6;
	shl.b64 	%rd76, %rd75, 2;
	add.s64 	%rd77, %rd1, %rd76;
	ld.global.f32 	%f26, [%rd77];
	add.f32 	%f27, %f25, %f26;
	st.global.f32 	[%rd77], %f27;
	add.s64 	%rd78, %rd151, 1;
	and.b64  	%rd79, %rd78, 4294967295;
	shl.b64 	%rd80, %rd78, 2;
	and.b64  	%rd81, %rd80, 17179869180;
	add.s64 	%rd82, %rd3, %rd81;
	ld.global.s32 	%rd83, [%rd82];
	mad.lo.s64 	%rd84, %rd79, %rd5, %rd6;
	shl.b64 	%rd85, %rd84, 2;
	add.s64 	%rd86, %rd2, %rd85;
	ld.global.f32 	%f28, [%rd86];
	mad.lo.s64 	%rd87, %rd5, %rd83, %rd6;
	shl.b64 	%rd88, %rd87, 2;
	add.s64 	%rd89, %rd1, %rd88;
	ld.global.f32 	%f29, [%rd89];
	add.f32 	%f30, %f28, %f29;
	st.global.f32 	[%rd89], %f30;
	add.s64 	%rd90, %rd151, 2;
	and.b64  	%rd91, %rd90, 4294967295;
	shl.b64 	%rd92, %rd90, 2;
	and.b64  	%rd93, %rd92, 17179869180;
	add.s64 	%rd94, %rd3, %rd93;
	ld.global.s32 	%rd95, [%rd94];
	mad.lo.s64 	%rd96, %rd91, %rd5, %rd6;
	shl.b64 	%rd97, %rd96, 2;
	add.s64 	%rd98, %rd2, %rd97;
	ld.global.f32 	%f31, [%rd98];
	mad.lo.s64 	%rd99, %rd5, %rd95, %rd6;
	shl.b64 	%rd100, %rd99, 2;
	add.s64 	%rd101, %rd1, %rd100;
	ld.global.f32 	%f32, [%rd101];
	add.f32 	%f33, %f31, %f32;
	st.global.f32 	[%rd101], %f33;
	add.s64 	%rd102, %rd151, 3;
	and.b64  	%rd103, %rd102, 4294967295;
	shl.b64 	%rd104, %rd102, 2;
	and.b64  	%rd105, %rd104, 17179869180;
	add.s64 	%rd106, %rd3, %rd105;
	ld.global.s32 	%rd107, [%rd106];
	mad.lo.s64 	%rd108, %rd103, %rd5, %rd6;
	shl.b64 	%rd109, %rd108, 2;
	add.s64 	%rd110, %rd2, %rd109;
	ld.global.f32 	%f34, [%rd110];
	mad.lo.s64 	%rd111, %rd5, %rd107, %rd6;
	shl.b64 	%rd112, %rd111, 2;
	add.s64 	%rd113, %rd1, %rd112;
	ld.global.f32 	%f35, [%rd113];
	add.f32 	%f36, %f34, %f35;
	st.global.f32 	[%rd113], %f36;
	add.s64 	%rd114, %rd151, 4;
	and.b64  	%rd151, %rd114, 4294967295;
$L__BB0_7:
	setp.eq.s64 	%p8, %rd19, 0;
	@%p8 bra 	$L__BB0_12;
	setp.eq.s64 	%p9, %rd19, 1;
	@%p9 bra 	$L__BB0_10;
	shl.b64 	%rd115, %rd151, 2;
	add.s64 	%rd116, %rd3, %rd115;
	ld.global.s32 	%rd117, [%rd116];
	mad.lo.s64 	%rd118, %rd151, %rd5, %rd6;
	shl.b64 	%rd119, %rd118, 2;
	add.s64 	%rd120, %rd2, %rd119;
	ld.global.f32 	%f37, [%rd120];
	mad.lo.s64 	%rd121, %rd5, %rd117, %rd6;
	shl.b64 	%rd122, %rd121, 2;
	add.s64 	%rd123, %rd1, %rd122;
	ld.global.f32 	%f38, [%rd123];
	add.f32 	%f39, %f37, %f38;
	st.global.f32 	[%rd123], %f39;
	add.s64 	%rd124, %rd151, 1;
	and.b64  	%rd125, %rd124, 4294967295;
	shl.b64 	%rd126, %rd124, 2;
	and.b64  	%rd127, %rd126, 17179869180;
	add.s64 	%rd128, %rd3, %rd127;
	ld.global.s32 	%rd129, [%rd128];
	mad.lo.s64 	%rd130, %rd125, %rd5, %rd6;
	shl.b64 	%rd131, %rd130, 2;
	add.s64 	%rd132, %rd2, %rd131;
	ld.global.f32 	%f40, [%rd132];
	mad.lo.s64 	%rd133, %rd5, %rd129, %rd6;
	shl.b64 	%rd134, %rd133, 2;
	add.s64 	%rd135, %rd1, %rd134;
	ld.global.f32 	%f41, [%rd135];
	add.f32 	%f42, %f40, %f41;
	st.global.f32 	[%rd135], %f42;
	add.s64 	%rd136, %rd151, 2;
	and.b64  	%rd151, %rd136, 4294967295;
$L__BB0_10:
	and.b64  	%rd137, %rd4, 1;
	setp.eq.b64 	%p10, %rd137, 1;
	not.pred 	%p11, %p10;
	@%p11 bra 	$L__BB0_12;
	shl.b64 	%rd138, %rd151, 2;
	add.s64 	%rd139, %rd3, %rd138;
	ld.global.s32 	%rd140, [%rd139];
	mad.lo.s64 	%rd141, %rd151, %rd5, %rd6;
	shl.b64 	%rd142, %rd141, 2;
	add.s64 	%rd143, %rd2, %rd142;
	ld.global.f32 	%f43, [%rd143];
	mad.lo.s64 	%rd144, %rd5, %rd140, %rd6;
	shl.b64 	%rd145, %rd144, 2;
	add.s64 	%rd146, %rd1, %rd145;
	ld.global.f32 	%f44, [%rd146];
	add.f32 	%f45, %f43, %f44;
	st.global.f32 	[%rd146], %f45;
$L__BB0_12:
	ret;

}
	// .globl	_Z17d_getClusterCountPKiPi13mtxDimensions
.visible .entry _Z17d_getClusterCountPKiPi13mtxDimensions(
	.param .u64 .ptr .align 1 _Z17d_getClusterCountPKiPi13mtxDimensions_param_0,
	.param .u64 .ptr .align 1 _Z17d_getClusterCountPKiPi13mtxDimensions_param_1,
	.param .align 8 .b8 _Z17d_getClusterCountPKiPi13mtxDimensions_param_2[40]
)
{
	.reg .pred 	%p<39>;
	.reg .b32 	%r<92>;
	.reg .b64 	%rd<83>;

	ld.param.u64 	%rd2, [_Z17d_getClusterCountPKiPi13mtxDimensions_param_2];
	ld.param.u64 	%rd23, [_Z17d_getClusterCountPKiPi13mtxDimensions_param_0];
	ld.param.u64 	%rd22, [_Z17d_getClusterCountPKiPi13mtxDimensions_param_1];
	cvta.to.global.u64 	%rd1, %rd23;
	mov.u32 	%r2, %ctaid.x;
	mov.u32 	%r3, %ntid.x;
	mov.u32 	%r4, %tid.x;
	mad.lo.s32 	%r1, %r2, %r3, %r4;
	setp.lt.s64 	%p1, %rd2, 1;
	@%p1 bra 	$L__BB1_70;
	cvta.to.global.u64 	%rd25, %rd22;
	mul.wide.s32 	%rd26, %r1, 4;
	add.s64 	%rd3, %rd25, %rd26;
	and.b64  	%rd4, %rd2, 15;
	setp.lt.u64 	%p2, %rd2, 16;
	mov.b64 	%rd79, 0;
	@%p2 bra 	$L__BB1_36;
	and.b64  	%rd79, %rd2, 9223372036854775792;
	add.s64 	%rd76, %rd1, 32;
	mov.u64 	%rd77, %rd79;
$L__BB1_3:
	.pragma "nounroll";
	ld.global.u32 	%r5, [%rd76+-32];
	setp.ne.s32 	%p3, %r5, %r1;
	@%p3 bra 	$L__BB1_5;
	ld.global.u32 	%r6, [%rd3];
	add.s32 	%r7, %r6, 1;
	st.global.u32 	[%rd3], %r7;
$L__BB1_5:
	ld.global.u32 	%r8, [%rd76+-28];
	setp.ne.s32 	%p4, %r8, %r1;
	@%p4 bra 	$L__BB1_7;
	ld.global.u32 	%r9, [%rd3];
	add.s32 	%r10, %r9, 1;
	st.global.u32 	[%rd3], %r10;
$L__BB1_7:
	ld.global.u32 	%r11, [%rd76+-24];
	setp.ne.s32 	%p5, %r11, %r1;
	@%p5 bra 	$L__BB1_9;
	ld.global.u32 	%r12, [%rd3];
	add.s32 	%r13, %r12, 1;
	st.global.u32 	[%rd3], %r13;
$L__BB1_9:
	ld.global.u32 	%r14, [%rd76+-20];
	setp.ne.s32 	%p6, %r14, %r1;
	@%p6 bra 	$L__BB1_11;
	ld.global.u32 	%r15, [%rd3];
	add.s32 	%r16, %r15, 1;
	st.global.u32 	[%rd3], %r16;
$L__BB1_11:
	ld.global.u32 	%r17, [%rd76+-16];
	setp.ne.s32 	%p7, %r17, %r1;
	@%p7 bra 	$L__BB1_13;
	ld.global.u32 	%r18, [%rd3];
	add.s32 	%r19, %r18, 1;
	st.global.u32 	[%rd3], %r19;
$L__BB1_13:
	ld.global.u32 	%r20, [%rd76+-12];
	setp.ne.s32 	%p8, %r20, %r1;
	@%p8 bra 	$L__BB1_15;
	ld.global.u32 	%r21, [%rd3];
	add.s32 	%r22, %r21, 1;
	st.global.u32 	[%rd3], %r22;
$L__BB1_15:
	ld.global.u32 	%r23, [%rd76+-8];
	setp.ne.s32 	%p9, %r23, %r1;
	@%p9 bra 	$L__BB1_17;
	ld.global.u32 	%r24, [%rd3];
	add.s32 	%r25, %r24, 1;
	st.global.u32 	[%rd3], %r25;
$L__BB1_17:
	ld.global.u32 	%r26, [%rd76+-4];
	setp.ne.s32 	%p10, %r26, %r1;
	@%p10 bra 	$L__BB1_19;
	ld.global.u32 	%r27, [%rd3];
	add.s32 	%r28, %r27, 1;
	st.global.u32 	[%rd3], %r28;
$L__BB1_19:
	ld.global.u32 	%r29, [%rd76];
	setp.ne.s32 	%p11, %r29, %r1;
	@%p11 bra 	$L__BB1_21;
	ld.global.u32 	%r30, [%rd3];
	add.s32 	%r31, %r30, 1;
	st.global.u32 	[%rd3], %r31;
$L__BB1_21:
	ld.global.u32 	%r32, [%rd76+4];
	setp.ne.s32 	%p12, %r32, %r1;
	@%p12 bra 	$L__BB1_23;
	ld.global.u32 	%r33, [%rd3];
	add.s32 	%r34, %r33, 1;
	st.global.u32 	[%rd3], %r34;
$L__BB1_23:
	ld.global.u32 	%r35, [%rd76+8];
	setp.ne.s32 	%p13, %r35, %r1;
	@%p13 bra 	$L__BB1_25;
	ld.global.u32 	%r36, [%rd3];
	add.s32 	%r37, %r36, 1;
	st.global.u32 	[%rd3], %r37;
$L__BB1_25:
	ld.global.u32 	%r38, [%rd76+12];
	setp.ne.s32 	%p14, %r38, %r1;
	@%p14 bra 	$L__BB1_27;
	ld.global.u32 	%r39, [%rd3];
	add.s32 	%r40, %r39, 1;
	st.global.u32 	[%rd3], %r40;
$L__BB1_27:
	ld.global.u32 	%r41, [%rd76+16];
	setp.ne.s32 	%p15, %r41, %r1;
	@%p15 bra 	$L__BB1_29;
	ld.global.u32 	%r42, [%rd3];
	add.s32 	%r43, %r42, 1;
	st.global.u32 	[%rd3], %r43;
$L__BB1_29:
	ld.global.u32 	%r44, [%rd76+20];
	setp.ne.s32 	%p16, %r44, %r1;
	@%p16 bra 	$L__BB1_31;
	ld.global.u32 	%r45, [%rd3];
	add.s32 	%r46, %r45, 1;
	st.global.u32 	[%rd3], %r46;
$L__BB1_31:
	ld.global.u32 	%r47, [%rd76+24];
	setp.ne.s32 	%p17, %r47, %r1;
	@%p17 bra 	$L__BB1_33;
	ld.global.u32 	%r48, [%rd3];
	add.s32 	%r49, %r48, 1;
	st.global.u32 	[%rd3], %r49;
$L__BB1_33:
	ld.global.u32 	%r50, [%rd76+28];
	setp.ne.s32 	%p18, %r50, %r1;
	@%p18 bra 	$L__BB1_35;
	ld.global.u32 	%r51, [%rd3];
	add.s32 	%r52, %r51, 1;
	st.global.u32 	[%rd3], %r52;
$L__BB1_35:
	add.s64 	%rd77, %rd77, -16;
	add.s64 	%rd76, %rd76, 64;
	setp.ne.s64 	%p19, %rd77, 0;
	@%p19 bra 	$L__BB1_3;
$L__BB1_36:
	setp.eq.s64 	%p20, %rd4, 0;
	@%p20 bra 	$L__BB1_70;
	and.b64  	%rd12, %rd2, 7;
	setp.lt.u64 	%p21, %rd4, 8;
	@%p21 bra 	$L__BB1_55;
	shl.b64 	%rd27, %rd79, 2;
	add.s64 	%rd28, %rd1, %rd27;
	ld.global.u32 	%r53, [%rd28];
	setp.ne.s32 	%p22, %r53, %r1;
	@%p22 bra 	$L__BB1_40;
	ld.global.u32 	%r54, [%rd3];
	add.s32 	%r55, %r54, 1;
	st.global.u32 	[%rd3], %r55;
$L__BB1_40:
	add.s64 	%rd30, %rd27, 4;
	and.b64  	%rd31, %rd30, 17179869180;
	add.s64 	%rd32, %rd1, %rd31;
	ld.global.u32 	%r56, [%rd32];
	setp.ne.s32 	%p23, %r56, %r1;
	@%p23 bra 	$L__BB1_42;
	ld.global.u32 	%r57, [%rd3];
	add.s32 	%r58, %r57, 1;
	st.global.u32 	[%rd3], %r58;
$L__BB1_42:
	add.s64 	%rd34, %rd27, 8;
	and.b64  	%rd35, %rd34, 17179869180;
	add.s64 	%rd36, %rd1, %rd35;
	ld.global.u32 	%r59, [%rd36];
	setp.ne.s32 	%p24, %r59, %r1;
	@%p24 bra 	$L__BB1_44;
	ld.global.u32 	%r60, [%rd3];
	add.s32 	%r61, %r60, 1;
	st.global.u32 	[%rd3], %r61;
$L__BB1_44:
	add.s64 	%rd38, %rd27, 12;
	and.b64  	%rd39, %rd38, 17179869180;
	add.s64 	%rd40, %rd1, %rd39;
	ld.global.u32 	%r62, [%rd40];
	setp.ne.s32 	%p25, %r62, %r1;
	@%p25 bra 	$L__BB1_46;
	ld.global.u32 	%r63, [%rd3];
	add.s32 	%r64, %r63, 1;
	st.global.u32 	[%rd3], %r64;
$L__BB1_46:
	add.s64 	%rd42, %rd27, 16;
	and.b64  	%rd43, %rd42, 17179869180;
	add.s64 	%rd44, %rd1, %rd43;
	ld.global.u32 	%r65, [%rd44];
	setp.ne.s32 	%p26, %r65, %r1;
	@%p26 bra 	$L__BB1_48;
	ld.global.u32 	%r66, [%rd3];
	add.s32 	%r67, %r66, 1;
	st.global.u32 	[%rd3], %r67;
$L__BB1_48:
	add.s64 	%rd46, %rd27, 20;
	and.b64  	%rd47, %rd46, 17179869180;
	add.s64 	%rd48, %rd1, %rd47;
	ld.global.u32 	%r68, [%rd48];
	setp.ne.s32 	%p27, %r68, %r1;
	@%p27 bra 	$L__BB1_50;
	ld.global.u32 	%r69, [%rd3];
	add.s32 	%r70, %r69, 1;
	st.global.u32 	[%rd3], %r70;
$L__BB1_50:
	add.s64 	%rd50, %rd27, 24;
	and.b64  	%rd51, %rd50, 17179869180;
	add.s64 	%rd52, %rd1, %rd51;
	ld.global.u32 	%r71, [%rd52];
	setp.ne.s32 	%p28, %r71, %r1;
	@%p28 bra 	$L__BB1_52;
	ld.global.u32 	%r72, [%rd3];
	add.s32 	%r73, %r72, 1;
	st.global.u32 	[%rd3], %r73;
$L__BB1_52:
	add.s64 	%rd54, %rd27, 28;
	and.b64  	%rd55, %rd54, 17179869180;
	add.s64 	%rd56, %rd1, %rd55;
	ld.global.u32 	%r74, [%rd56];
	setp.ne.s32 	%p29, %r74, %r1;
	@%p29 bra 	$L__BB1_54;
	ld.global.u32 	%r75, [%rd3];
	add.s32 	%r76, %r75, 1;
	st.global.u32 	[%rd3], %r76;
$L__BB1_54:
	add.s64 	%rd57, %rd79, 8;
	and.b64  	%rd79, %rd57, 4294967295;
$L__BB1_55:
	setp.eq.s64 	%p30, %rd12, 0;
	@%p30 bra 	$L__BB1_70;
	and.b64  	%rd81, %rd2, 3;
	setp.lt.u64 	%p31, %rd12, 4;
	@%p31 bra 	$L__BB1_66;
	shl.b64 	%rd58, %rd79, 2;
	add.s64 	%rd59, %rd1, %rd58;
	ld.global.u32 	%r77, [%rd59];
	setp.ne.s32 	%p32, %r77, %r1;
	@%p32 bra 	$L__BB1_59;
	ld.global.u32 	%r78, [%rd3];
	add.s32 	%r79, %r78, 1;
	st.global.u32 	[%rd3], %r79;
$L__BB1_59:
	add.s64 	%rd61, %rd58, 4;
	and.b64  	%rd62, %rd61, 17179869180;
	add.s64 	%rd63, %rd1, %rd62;
	ld.global.u32 	%r80, [%rd63];
	setp.ne.s32 	%p33, %r80, %r1;
	@%p33 bra 	$L__BB1_61;
	ld.global.u32 	%r81, [%rd3];
	add.s32 	%r82, %r81, 1;
	st.global.u32 	[%rd3], %r82;
$L__BB1_61:
	add.s64 	%rd65, %rd58, 8;
	and.b64  	%rd66, %rd65, 17179869180;
	add.s64 	%rd67, %rd1, %rd66;
	ld.global.u32 	%r83, [%rd67];
	setp.ne.s32 	%p34, %r83, %r1;
	@%p34 bra 	$L__BB1_63;
	ld.global.u32 	%r84, [%rd3];
	add.s32 	%r85, %r84, 1;
	st.global.u32 	[%rd3], %r85;
$L__BB1_63:
	add.s64 	%rd69, %rd58, 12;
	and.b64  	%rd70, %rd69, 17179869180;
	add.s64 	%rd71, %rd1, %rd70;
	ld.global.u32 	%r86, [%rd71];
	setp.ne.s32 	%p35, %r86, %r1;
	@%p35 bra 	$L__BB1_65;
	ld.global.u32 	%r87, [%rd3];
	add.s32 	%r88, %r87, 1;
	st.global.u32 	[%rd3], %r88;
$L__BB1_65:
	add.s64 	%rd72, %rd79, 4;
	and.b64  	%rd79, %rd72, 4294967295;
$L__BB1_66:
	setp.eq.s64 	%p36, %rd81, 0;
	@%p36 bra 	$L__BB1_70;
$L__BB1_67:
	.pragma "nounroll";
	shl.b64 	%rd73, %rd79, 2;
	add.s64 	%rd74, %rd1, %rd73;
	ld.global.u32 	%r89, [%rd74];
	setp.ne.s32 	%p37, %r89, %r1;
	@%p37 bra 	$L__BB1_69;
	ld.global.u32 	%r90, [%rd3];
	add.s32 	%r91, %r90, 1;
	st.global.u32 	[%rd3], %r91;
$L__BB1_69:
	add.s64 	%rd75, %rd79, 1;
	and.b64  	%rd79, %rd75, 4294967295;
	add.s64 	%rd81, %rd81, -1;
	setp.ne.s64 	%p38, %rd81, 0;
	@%p38 bra 	$L__BB1_67;
$L__BB1_70:
	ret;

}
	// .globl	_Z15d_getScalesMeanPfPKil
.visible .entry _Z15d_getScalesMeanPfPKil(
	.param .u64 .ptr .align 1 _Z15d_getScalesMeanPfPKil_param_0,
	.param .u64 .ptr .align 1 _Z15d_getScalesMeanPfPKil_param_1,
	.param .u64 _Z15d_getScalesMeanPfPKil_param_2
)
{
	.reg .b32 	%r<4>;
	.reg .b32 	%f<4>;
	.reg .b64 	%rd<13>;

	ld.param.u64 	%rd1, [_Z15d_getScalesMeanPfPKil_param_0];
	ld.param.u64 	%rd2, [_Z15d_getScalesMeanPfPKil_param_1];
	ld.param.u64 	%rd3, [_Z15d_getScalesMeanPfPKil_param_2];
	cvta.to.global.u64 	%rd4, %rd2;
	cvta.to.global.u64 	%rd5, %rd1;
	mov.u32 	%r1, %ctaid.x;
	mov.u32 	%r2, %tid.x;
	cvt.u64.u32 	%rd6, %r2;
	cvt.u64.u32 	%rd7, %r1;
	mad.lo.s64 	%rd8, %rd3, %rd6, %rd7;
	shl.b64 	%rd9, %rd8, 2;
	add.s64 	%rd10, %rd5, %rd9;
	ld.global.f32 	%f1, [%rd10];
	mul.wide.u32 	%rd11, %r2, 4;
	add.s64 	%rd12, %rd4, %rd11;
	ld.global.u32 	%r3, [%rd12];
	cvt.rn.f32.s32 	%f2, %r3;
	div.rn.f32 	%f3, %f1, %f2;
	st.global.f32 	[%rd10], %f3;
	ret;

}
	// .globl	_Z22d_getWeightedDistancesPKfS0_PfPKi13mtxDimensions
.visible .entry _Z22d_getWeightedDistancesPKfS0_PfPKi13mtxDimensions(
	.param .u64 .ptr .align 1 _Z22d_getWeightedDistancesPKfS0_PfPKi13mtxDimensions_param_0,
	.param .u64 .ptr .align 1 _Z22d_getWeightedDistancesPKfS0_PfPKi13mtxDimensions_param_1,
	.param .u64 .ptr .align 1 _Z22d_getWeightedDistancesPKfS0_PfPKi13mtxDimensions_param_2,
	.param .u64 .ptr .align 1 _Z22d_getWeightedDistancesPKfS0_PfPKi13mtxDimensions_param_3,
	.param .align 8 .b8 _Z22d_getWeightedDistancesPKfS0_PfPKi13mtxDimensions_param_4[40]
)
{
	.reg .pred 	%p<14>;
	.reg .b32 	%r<22>;
	.reg .b32 	%f<69>;
	.reg .b64 	%rd<23>;

	ld.param.u64 	%rd10, [_Z22d_getWeightedDistancesPKfS0_PfPKi13mtxDimensions_param_0];
	ld.param.u64 	%rd1, [_Z22d_getWeightedDistancesPKfS0_PfPKi13mtxDimensions_param_4+16];
	ld.param.u32 	%r1, [_Z22d_getWeightedDistancesPKfS0_PfPKi13mtxDimensions_param_4+24];
	ld.param.u64 	%rd11, [_Z22d_getWeightedDistancesPKfS0_PfPKi13mtxDimensions_param_1];
	ld.param.u64 	%rd12, [_Z22d_getWeightedDistancesPKfS0_PfPKi13mtxDimensions_param_2];
	ld.param.u64 	%rd13, [_Z22d_getWeightedDistancesPKfS0_PfPKi13mtxDimensions_param_3];
	mov.u32 	%r6, %ctaid.x;
	mov.u32 	%r7, %ntid.x;
	mov.u32 	%r8, %tid.x;
	mad.lo.s32 	%r2, %r6, %r7, %r8;
	setp.ge.s32 	%p1, %r2, %r1;
	setp.lt.s64 	%p2, %rd1, 1;
	or.pred  	%p3, %p1, %p2;
	@%p3 bra 	$L__BB3_8;
	cvta.to.global.u64 	%rd21, %rd13;
	cvta.to.global.u64 	%rd3, %rd10;
	cvta.to.global.u64 	%rd4, %rd11;
	cvta.to.global.u64 	%rd5, %rd12;
	mov.b64 	%rd22, 0;
	mov.u32 	%r21, %r2;
$L__BB3_2:
	ld.global.u32 	%r9, [%rd21];
	mul.wide.s32 	%rd15, %r21, 4;
	add.s64 	%rd16, %rd3, %rd15;
	ld.global.f32 	%f8, [%rd16];
	mad.lo.s32 	%r4, %r9, %r1, %r2;
	mul.wide.s32 	%rd17, %r4, 4;
	add.s64 	%rd18, %rd4, %rd17;
	ld.global.f32 	%f9, [%rd18];
	sub.f32 	%f1, %f8, %f9;
	abs.f32 	%f2, %f1;
	setp.eq.f32 	%p4, %f1, 0f3F800000;
	mov.f32 	%f68, 0f3F800000;
	@%p4 bra 	$L__BB3_7;
	setp.num.f32 	%p5, %f2, %f2;
	@%p5 bra 	$L__BB3_5;
	mov.f32 	%f65, 0f40000000;
	add.rn.f32 	%f68, %f1, %f65;
	bra.uni 	$L__BB3_7;
$L__BB3_5:
	setp.lt.f32 	%p6, %f2, 0f00800000;
	mul.f32 	%f10, %f2, 0f4B800000;
	selp.f32 	%f11, %f10, %f2, %p6;
	mov.b32 	%r10, %f11;
	add.s32 	%r11, %r10, -1060439283;
	and.b32  	%r12, %r11, -8388608;
	sub.s32 	%r13, %r10, %r12;
	mov.b32 	%f12, %r13;
	cvt.rn.f32.s32 	%f13, %r12;
	selp.f32 	%f14, 0fC1C00000, 0f00000000, %p6;
	fma.rn.f32 	%f15, %f13, 0f34000000, %f14;
	add.f32 	%f16, %f12, 0fBF800000;
	add.f32 	%f17, %f12, 0f3F800000;
	rcp.approx.ftz.f32 	%f18, %f17;
	add.f32 	%f19, %f16, %f16;
	mul.f32 	%f20, %f19, %f18;
	mul.f32 	%f21, %f20, %f20;
	neg.f32 	%f22, %f20;
	sub.f32 	%f23, %f16, %f20;
	add.f32 	%f24, %f23, %f23;
	fma.rn.f32 	%f25, %f22, %f16, %f24;
	mul.rn.f32 	%f26, %f18, %f25;
	fma.rn.f32 	%f27, %f21, 0f3A2C32E4, 0f3B52E7DB;
	fma.rn.f32 	%f28, %f27, %f21, 0f3C93BB73;
	fma.rn.f32 	%f29, %f28, %f21, 0f3DF6384F;
	mul.rn.f32 	%f30, %f29, %f21;
	fma.rn.f32 	%f31, %f20, 0f3FB8AA3B, %f15;
	mul.f32 	%f32, %f30, 0f40400000;
	sub.f32 	%f33, %f15, %f31;
	fma.rn.f32 	%f34, %f20, 0f3FB8AA3B, %f33;
	fma.rn.f32 	%f35, %f26, 0f3FB8AA3B, %f34;
	fma.rn.f32 	%f36, %f20, 0f32A55E34, %f35;
	fma.rn.f32 	%f37, %f32, %f26, %f36;
	fma.rn.f32 	%f38, %f30, %f20, %f37;
	add.rn.f32 	%f39, %f31, %f38;
	mov.f32 	%f40, 0f40000000;
	mul.rn.f32 	%f41, %f39, %f40;
	cvt.rni.f32.f32 	%f42, %f41;
	sub.f32 	%f43, %f41, %f42;
	neg.f32 	%f44, %f41;
	fma.rn.f32 	%f45, %f39, 0f40000000, %f44;
	neg.f32 	%f46, %f31;
	add.rn.f32 	%f47, %f39, %f46;
	neg.f32 	%f48, %f47;
	add.rn.f32 	%f49, %f38, %f48;
	fma.rn.f32 	%f50, %f49, 0f40000000, %f45;
	add.f32 	%f51, %f43, %f50;
	setp.gt.f32 	%p7, %f42, 0f00000000;
	selp.b32 	%r14, 0, -2097152000, %p7;
	setp.neu.f32 	%p8, %f1, 0f00000000;
	setp.neu.f32 	%p9, %f2, 0f7F800000;
	setp.lt.f32 	%p10, %f41, 0f00000000;
	selp.f32 	%f52, 0f00000000, 0f7F800000, %p10;
	abs.f32 	%f53, %f41;
	setp.gt.f32 	%p11, %f53, 0f43180000;
	cvt.rzi.s32.f32 	%r15, %f42;
	shl.b32 	%r16, %r15, 23;
	sub.s32 	%r17, %r16, %r14;
	mov.b32 	%f54, %r17;
	add.s32 	%r18, %r14, 2130706432;
	mov.b32 	%f55, %r18;
	fma.rn.f32 	%f56, %f51, 0f391FCB8E, 0f3AAF85ED;
	fma.rn.f32 	%f57, %f56, %f51, 0f3C1D9856;
	fma.rn.f32 	%f58, %f57, %f51, 0f3D6357BB;
	fma.rn.f32 	%f59, %f58, %f51, 0f3E75FDEC;
	fma.rn.f32 	%f60, %f59, %f51, 0f3F317218;
	fma.rn.f32 	%f61, %f60, %f51, 0f3F800000;
	mul.f32 	%f62, %f61, %f55;
	mul.f32 	%f63, %f62, %f54;
	selp.f32 	%f68, %f52, %f63, %p11;
	and.pred  	%p12, %p8, %p9;
	@%p12 bra 	$L__BB3_7;
	add.f32 	%f64, %f1, %f1;
	mov.b32 	%r19, %f64;
	and.b32  	%r20, %r19, 2147483647;
	mov.b32 	%f68, %r20;
$L__BB3_7:
	add.s64 	%rd20, %rd5, %rd17;
	ld.global.f32 	%f66, [%rd20];
	add.f32 	%f67, %f68, %f66;
	st.global.f32 	[%rd20], %f67;
	add.s64 	%rd22, %rd22, 1;
	add.s32 	%r21, %r21, %r1;
	add.s64 	%rd21, %rd21, 4;
	setp.gt.s64 	%p13, %rd1, %rd22;
	@%p13 bra 	$L__BB3_2;
$L__BB3_8:
	ret;

}
	// .globl	_Z11d_solveWcssPfPiPKfS_f13mtxDimensions
.visible .entry _Z11d_solveWcssPfPiPKfS_f13mtxDimensions(
	.param .u64 .ptr .align 1 _Z11d_solveWcssPfPiPKfS_f13mtxDimensions_param_0,
	.param .u64 .ptr .align 1 _Z11d_solveWcssPfPiPKfS_f13mtxDimensions_param_1,
	.param .u64 .ptr .align 1 _Z11d_solveWcssPfPiPKfS_f13mtxDimensions_param_2,
	.param .u64 .ptr .align 1 _Z11d_solveWcssPfPiPKfS_f13mtxDimensions_param_3,
	.param .f32 _Z11d_solveWcssPfPiPKfS_f13mtxDimensions_param_4,
	.param .align 8 .b8 _Z11d_solveWcssPfPiPKfS_f13mtxDimensions_param_5[40]
)
{
	.reg .pred 	%p<65>;
	.reg .b32 	%r<76>;
	.reg .b32 	%f<180>;
	.reg .b64 	%rd<99>;

	ld.param.u32 	%r1, [_Z11d_solveWcssPfPiPKfS_f13mtxDimensions_param_5+32];
	ld.param.u64 	%rd4, [_Z11d_solveWcssPfPiPKfS_f13mtxDimensions_param_5+24];
	ld.param.u64 	%rd59, [_Z11d_solveWcssPfPiPKfS_f13mtxDimensions_param_0];
	ld.param.u64 	%rd60, [_Z11d_solveWcssPfPiPKfS_f13mtxDimensions_param_1];
	ld.param.u64 	%rd57, [_Z11d_solveWcssPfPiPKfS_f13mtxDimensions_param_2];
	ld.param.u64 	%rd58, [_Z11d_solveWcssPfPiPKfS_f13mtxDimensions_param_3];
	ld.param.f32 	%f20, [_Z11d_solveWcssPfPiPKfS_f13mtxDimensions_param_4];
	cvta.to.global.u64 	%rd1, %rd57;
	cvta.to.global.u64 	%rd2, %rd59;
	cvta.to.global.u64 	%rd3, %rd60;
	mov.u32 	%r26, %ctaid.x;
	mov.u32 	%r27, %ntid.x;
	mov.u32 	%r28, %tid.x;
	mad.lo.s32 	%r29, %r26, %r27, %r28;
	cvt.s64.s32 	%rd5, %r29;
	setp.le.s64 	%p1, %rd4, %rd5;
	setp.lt.s32 	%p2, %r1, 1;
	or.pred  	%p3, %p1, %p2;
	@%p3 bra 	$L__BB4_60;
	cvta.to.global.u64 	%rd61, %rd58;
	setp.ne.s64 	%p4, %rd57, 0;
	mul.f32 	%f21, %f20, 0f3F000000;
	cvt.rzi.f32.f32 	%f22, %f21;
	add.f32 	%f23, %f22, %f22;
	sub.f32 	%f24, %f20, %f23;
	abs.f32 	%f1, %f24;
	abs.f32 	%f2, %f20;
	cvt.rmi.f32.f32 	%f3, %f20;
	shl.b64 	%rd62, %rd5, 2;
	add.s64 	%rd6, %rd61, %rd62;
	@%p4 bra 	$L__BB4_18;
	and.b32  	%r2, %r1, 3;
	setp.lt.u32 	%p56, %r1, 4;
	mov.b32 	%r69, 0;
	@%p56 bra 	$L__BB4_13;
	and.b32  	%r69, %r1, 2147483644;
	neg.s32 	%r68, %r69;
	mad.lo.s64 	%rd7, %rd4, 12, %rd2;
	shl.b64 	%rd86, %rd5, 2;
	shl.b64 	%rd9, %rd4, 4;
	shl.b64 	%rd75, %rd4, 3;
	add.s64 	%rd10, %rd2, %rd75;
	shl.b64 	%rd76, %rd4, 2;
	add.s64 	%rd11, %rd2, %rd76;
	add.s64 	%rd85, %rd3, 8;
$L__BB4_4:
	ld.global.u32 	%r63, [%rd85+-8];
	setp.lt.s32 	%p57, %r63, 2;
	@%p57 bra 	$L__BB4_6;
	add.s64 	%rd77, %rd2, %rd86;
	ld.global.f32 	%f161, [%rd77];
	ld.global.f32 	%f162, [%rd6];
	add.f32 	%f163, %f161, %f162;
	st.global.f32 	[%rd6], %f163;
$L__BB4_6:
	ld.global.u32 	%r64, [%rd85+-4];
	setp.lt.s32 	%p58, %r64, 2;
	@%p58 bra 	$L__BB4_8;
	add.s64 	%rd78, %rd11, %rd86;
	ld.global.f32 	%f164, [%rd78];
	ld.global.f32 	%f165, [%rd6];
	add.f32 	%f166, %f164, %f165;
	st.global.f32 	[%rd6], %f166;
$L__BB4_8:
	ld.global.u32 	%r65, [%rd85];
	setp.lt.s32 	%p59, %r65, 2;
	@%p59 bra 	$L__BB4_10;
	add.s64 	%rd79, %rd10, %rd86;
	ld.global.f32 	%f167, [%rd79];
	ld.global.f32 	%f168, [%rd6];
	add.f32 	%f169, %f167, %f168;
	st.global.f32 	[%rd6], %f169;
$L__BB4_10:
	ld.global.u32 	%r66, [%rd85+4];
	setp.lt.s32 	%p60, %r66, 2;
	@%p60 bra 	$L__BB4_12;
	add.s64 	%rd80, %rd7, %rd86;
	ld.global.f32 	%f170, [%rd80];
	ld.global.f32 	%f171, [%rd6];
	add.f32 	%f172, %f170, %f171;
	st.global.f32 	[%rd6], %f172;
$L__BB4_12:
	add.s32 	%r68, %r68, 4;
	add.s64 	%rd86, %rd86, %rd9;
	add.s64 	%rd85, %rd85, 16;
	setp.ne.s32 	%p61, %r68, 0;
	@%p61 bra 	$L__BB4_4;
$L__BB4_13:
	setp.eq.s32 	%p62, %r2, 0;
	@%p62 bra 	$L__BB4_60;
	cvt.u64.u32 	%rd81, %r69;
	mad.lo.s64 	%rd82, %rd4, %rd81, %rd5;
	shl.b64 	%rd83, %rd82, 2;
	add.s64 	%rd88, %rd2, %rd83;
	shl.b64 	%rd18, %rd4, 2;
	mul.wide.u32 	%rd84, %r69, 4;
	add.s64 	%rd87, %rd3, %rd84;
	neg.s32 	%r70, %r2;
$L__BB4_15:
	.pragma "nounroll";
	ld.global.u32 	%r67, [%rd87];
	setp.lt.s32 	%p63, %r67, 2;
	@%p63 bra 	$L__BB4_17;
	ld.global.f32 	%f173, [%rd88];
	ld.global.f32 	%f174, [%rd6];
	add.f32 	%f175, %f173, %f174;
	st.global.f32 	[%rd6], %f175;
$L__BB4_17:
	add.s64 	%rd88, %rd88, %rd18;
	add.s64 	%rd87, %rd87, 4;
	add.s32 	%r70, %r70, 1;
	setp.eq.s32 	%p64, %r70, 0;
	@%p64 bra 	$L__BB4_60;
	bra.uni 	$L__BB4_15;
$L__BB4_18:
	setp.neu.f32 	%p5, %f20, 0f00000000;
	@%p5 bra 	$L__BB4_35;
	and.b32  	%r11, %r1, 3;
	setp.lt.u32 	%p47, %r1, 4;
	mov.b32 	%r72, 0;
	@%p47 bra 	$L__BB4_30;
	and.b32  	%r72, %r1, 2147483644;
	neg.s32 	%r71, %r72;
	mad.lo.s64 	%rd24, %rd4, 12, %rd2;
	shl.b64 	%rd26, %rd4, 4;
	shl.b64 	%rd65, %rd4, 3;
	add.s64 	%rd27, %rd2, %rd65;
	shl.b64 	%rd66, %rd4, 2;
	add.s64 	%rd28, %rd2, %rd66;
	add.s64 	%rd89, %rd3, 8;
$L__BB4_21:
	ld.global.u32 	%r57, [%rd89+-8];
	setp.lt.s32 	%p48, %r57, 2;
	@%p48 bra 	$L__BB4_23;
	add.s64 	%rd67, %rd2, %rd62;
	ld.global.f32 	%f146, [%rd67];
	ld.global.f32 	%f147, [%rd6];
	add.f32 	%f148, %f147, %f146;
	st.global.f32 	[%rd6], %f148;
$L__BB4_23:
	ld.global.u32 	%r58, [%rd89+-4];
	setp.lt.s32 	%p49, %r58, 2;
	@%p49 bra 	$L__BB4_25;
	add.s64 	%rd68, %rd28, %rd62;
	ld.global.f32 	%f149, [%rd68];
	ld.global.f32 	%f150, [%rd6];
	add.f32 	%f151, %f150, %f149;
	st.global.f32 	[%rd6], %f151;
$L__BB4_25:
	ld.global.u32 	%r59, [%rd89];
	setp.lt.s32 	%p50, %r59, 2;
	@%p50 bra 	$L__BB4_27;
	add.s64 	%rd69, %rd27, %rd62;
	ld.global.f32 	%f152, [%rd69];
	ld.global.f32 	%f153, [%rd6];
	add.f32 	%f154, %f153, %f152;
	st.global.f32 	[%rd6], %f154;
$L__BB4_27:
	ld.global.u32 	%r60, [%rd89+4];
	setp.lt.s32 	%p51, %r60, 2;
	@%p51 bra 	$L__BB4_29;
	add.s64 	%rd70, %rd24, %rd62;
	ld.global.f32 	%f155, [%rd70];
	ld.global.f32 	%f156, [%rd6];
	add.f32 	%f157, %f156, %f155;
	st.global.f32 	[%rd6], %f157;
$L__BB4_29:
	add.s32 	%r71, %r71, 4;
	add.s64 	%rd62, %rd62, %rd26;
	add.s64 	%rd89, %rd89, 16;
	setp.ne.s32 	%p52, %r71, 0;
	@%p52 bra 	$L__BB4_21;
$L__BB4_30:
	setp.eq.s32 	%p53, %r11, 0;
	@%p53 bra 	$L__BB4_60;
	cvt.u64.u32 	%rd71, %r72;
	mad.lo.s64 	%rd72, %rd4, %rd71, %rd5;
	shl.b64 	%rd73, %rd72, 2;
	add.s64 	%rd92, %rd2, %rd73;
	shl.b64 	%rd35, %rd4, 2;
	mul.wide.u32 	%rd74, %r72, 4;
	add.s64 	%rd91, %rd3, %rd74;
	neg.s32 	%r73, %r11;
$L__BB4_32:
	.pragma "nounroll";
	ld.global.u32 	%r61, [%rd91];
	setp.lt.s32 	%p54, %r61, 2;
	@%p54 bra 	$L__BB4_34;
	ld.global.f32 	%f158, [%rd92];
	ld.global.f32 	%f159, [%rd6];
	add.f32 	%f160, %f159, %f158;
	st.global.f32 	[%rd6], %f160;
$L__BB4_34:
	add.s64 	%rd92, %rd92, %rd35;
	add.s64 	%rd91, %rd91, 4;
	add.s32 	%r73, %r73, 1;
	setp.eq.s32 	%p55, %r73, 0;
	@%p55 bra 	$L__BB4_60;
	bra.uni 	$L__BB4_32;
$L__BB4_35:
	setp.lt.f32 	%p6, %f20, 0f00000000;
	@%p6 bra 	$L__BB4_41;
	neg.s32 	%r75, %r1;
	add.s64 	%rd97, %rd2, %rd62;
	shl.b64 	%rd42, %rd4, 2;
$L__BB4_37:
	ld.global.u32 	%r30, [%rd3];
	setp.lt.s32 	%p7, %r30, 2;
	mov.f32 	%f179, 0f3F800000;
	@%p7 bra 	$L__BB4_59;
	ld.global.f32 	%f12, [%rd97];
	ld.global.f32 	%f13, [%rd1];
	abs.f32 	%f14, %f13;
	setp.lt.f32 	%p8, %f14, 0f00800000;
	mul.f32 	%f26, %f14, 0f4B800000;
	selp.f32 	%f27, %f26, %f14, %p8;
	selp.f32 	%f28, 0fC1C00000, 0f00000000, %p8;
	mov.b32 	%r31, %f27;
	add.s32 	%r32, %r31, -1060439283;
	and.b32  	%r33, %r32, -8388608;
	sub.s32 	%r34, %r31, %r33;
	mov.b32 	%f29, %r34;
	cvt.rn.f32.s32 	%f30, %r33;
	fma.rn.f32 	%f31, %f30, 0f34000000, %f28;
	add.f32 	%f32, %f29, 0fBF800000;
	add.f32 	%f33, %f29, 0f3F800000;
	rcp.approx.ftz.f32 	%f34, %f33;
	add.f32 	%f35, %f32, %f32;
	mul.f32 	%f36, %f35, %f34;
	mul.f32 	%f37, %f36, %f36;
	sub.f32 	%f38, %f32, %f36;
	add.f32 	%f39, %f38, %f38;
	neg.f32 	%f40, %f36;
	fma.rn.f32 	%f41, %f40, %f32, %f39;
	mul.rn.f32 	%f42, %f34, %f41;
	fma.rn.f32 	%f43, %f37, 0f3A2C32E4, 0f3B52E7DB;
	fma.rn.f32 	%f44, %f43, %f37, 0f3C93BB73;
	fma.rn.f32 	%f45, %f44, %f37, 0f3DF6384F;
	mul.rn.f32 	%f46, %f45, %f37;
	fma.rn.f32 	%f47, %f36, 0f3FB8AA3B, %f31;
	sub.f32 	%f48, %f31, %f47;
	fma.rn.f32 	%f49, %f36, 0f3FB8AA3B, %f48;
	fma.rn.f32 	%f50, %f42, 0f3FB8AA3B, %f49;
	fma.rn.f32 	%f51, %f36, 0f32A55E34, %f50;
	mul.f32 	%f52, %f46, 0f40400000;
	fma.rn.f32 	%f53, %f52, %f42, %f51;
	fma.rn.f32 	%f54, %f46, %f36, %f53;
	add.rn.f32 	%f55, %f47, %f54;
	neg.f32 	%f56, %f47;
	add.rn.f32 	%f57, %f55, %f56;
	neg.f32 	%f58, %f57;
	add.rn.f32 	%f59, %f54, %f58;
	mul.rn.f32 	%f60, %f55, %f20;
	neg.f32 	%f61, %f60;
	fma.rn.f32 	%f62, %f55, %f20, %f61;
	fma.rn.f32 	%f63, %f59, %f20, %f62;
	cvt.rni.f32.f32 	%f64, %f60;
	sub.f32 	%f65, %f60, %f64;
	add.f32 	%f66, %f65, %f63;
	fma.rn.f32 	%f67, %f66, 0f391FCB8E, 0f3AAF85ED;
	fma.rn.f32 	%f68, %f67, %f66, 0f3C1D9856;
	fma.rn.f32 	%f69, %f68, %f66, 0f3D6357BB;
	fma.rn.f32 	%f70, %f69, %f66, 0f3E75FDEC;
	fma.rn.f32 	%f71, %f70, %f66, 0f3F317218;
	fma.rn.f32 	%f72, %f71, %f66, 0f3F800000;
	cvt.rzi.s32.f32 	%r35, %f64;
	setp.gt.f32 	%p9, %f64, 0f00000000;
	selp.b32 	%r36, 0, -2097152000, %p9;
	add.s32 	%r37, %r36, 2130706432;
	mov.b32 	%f73, %r37;
	mul.f32 	%f74, %f72, %f73;
	shl.b32 	%r38, %r35, 23;
	sub.s32 	%r39, %r38, %r36;
	mov.b32 	%f75, %r39;
	mul.f32 	%f76, %f74, %f75;
	abs.f32 	%f77, %f60;
	setp.gt.f32 	%p10, %f77, 0f43180000;
	setp.lt.f32 	%p11, %f60, 0f00000000;
	selp.f32 	%f78, 0f00000000, 0f7F800000, %p11;
	selp.f32 	%f15, %f78, %f76, %p10;
	setp.eq.f32 	%p12, %f13, 0f3F800000;
	@%p12 bra 	$L__BB4_58;
	setp.num.f32 	%p13, %f2, %f2;
	setp.num.f32 	%p14, %f14, %f14;
	and.pred  	%p15, %p14, %p13;
	@%p15 bra 	$L__BB4_53;
	add.rn.f32 	%f179, %f13, %f20;
	bra.uni 	$L__BB4_58;
$L__BB4_41:
	neg.s32 	%r74, %r1;
	add.s64 	%rd94, %rd2, %rd62;
	shl.b64 	%rd44, %rd4, 2;
$L__BB4_42:
	ld.global.u32 	%r42, [%rd3];
	setp.lt.s32 	%p27, %r42, 2;
	mov.f32 	%f178, 0f3F800000;
	@%p27 bra 	$L__BB4_51;
	ld.global.f32 	%f4, [%rd94];
	ld.global.f32 	%f5, [%rd1];
	abs.f32 	%f6, %f5;
	setp.lt.f32 	%p28, %f6, 0f00800000;
	mul.f32 	%f87, %f6, 0f4B800000;
	selp.f32 	%f88, %f87, %f6, %p28;
	selp.f32 	%f89, 0fC1C00000, 0f00000000, %p28;
	mov.b32 	%r43, %f88;
	add.s32 	%r44, %r43, -1060439283;
	and.b32  	%r45, %r44, -8388608;
	sub.s32 	%r46, %r43, %r45;
	mov.b32 	%f90, %r46;
	cvt.rn.f32.s32 	%f91, %r45;
	fma.rn.f32 	%f92, %f91, 0f34000000, %f89;
	add.f32 	%f93, %f90, 0fBF800000;
	add.f32 	%f94, %f90, 0f3F800000;
	rcp.approx.ftz.f32 	%f95, %f94;
	add.f32 	%f96, %f93, %f93;
	mul.f32 	%f97, %f96, %f95;
	mul.f32 	%f98, %f97, %f97;
	sub.f32 	%f99, %f93, %f97;
	add.f32 	%f100, %f99, %f99;
	neg.f32 	%f101, %f97;
	fma.rn.f32 	%f102, %f101, %f93, %f100;
	mul.rn.f32 	%f103, %f95, %f102;
	fma.rn.f32 	%f104, %f98, 0f3A2C32E4, 0f3B52E7DB;
	fma.rn.f32 	%f105, %f104, %f98, 0f3C93BB73;
	fma.rn.f32 	%f106, %f105, %f98, 0f3DF6384F;
	mul.rn.f32 	%f107, %f106, %f98;
	fma.rn.f32 	%f108, %f97, 0f3FB8AA3B, %f92;
	sub.f32 	%f109, %f92, %f108;
	fma.rn.f32 	%f110, %f97, 0f3FB8AA3B, %f109;
	fma.rn.f32 	%f111, %f103, 0f3FB8AA3B, %f110;
	fma.rn.f32 	%f112, %f97, 0f32A55E34, %f111;
	mul.f32 	%f113, %f107, 0f40400000;
	fma.rn.f32 	%f114, %f113, %f103, %f112;
	fma.rn.f32 	%f115, %f107, %f97, %f114;
	add.rn.f32 	%f116, %f108, %f115;
	neg.f32 	%f117, %f108;
	add.rn.f32 	%f118, %f116, %f117;
	neg.f32 	%f119, %f118;
	add.rn.f32 	%f120, %f115, %f119;
	mul.rn.f32 	%f121, %f116, %f20;
	neg.f32 	%f122, %f121;
	fma.rn.f32 	%f123, %f116, %f20, %f122;
	fma.rn.f32 	%f124, %f120, %f20, %f123;
	cvt.rni.f32.f32 	%f125, %f121;
	sub.f32 	%f126, %f121, %f125;
	add.f32 	%f127, %f126, %f124;
	fma.rn.f32 	%f128, %f127, 0f391FCB8E, 0f3AAF85ED;
	fma.rn.f32 	%f129, %f128, %f127, 0f3C1D9856;
	fma.rn.f32 	%f130, %f129, %f127, 0f3D6357BB;
	fma.rn.f32 	%f131, %f130, %f127, 0f3E75FDEC;
	fma.rn.f32 	%f132, %f131, %f127, 0f3F317218;
	fma.rn.f32 	%f133, %f132, %f127, 0f3F800000;
	cvt.rzi.s32.f32 	%r47, %f125;
	setp.gt.f32 	%p29, %f125, 0f00000000;
	selp.b32 	%r48, 0, -2097152000, %p29;
	add.s32 	%r49, %r48, 2130706432;
	mov.b32 	%f134, %r49;
	mul.f32 	%f135, %f133, %f134;
	shl.b32 	%r50, %r47, 23;
	sub.s32 	%r51, %r50, %r48;
	mov.b32 	%f136, %r51;
	mul.f32 	%f137, %f135, %f136;
	abs.f32 	%f138, %f121;
	setp.gt.f32 	%p30, %f138, 0f43180000;
	setp.lt.f32 	%p31, %f121, 0f00000000;
	selp.f32 	%f139, 0f00000000, 0f7F800000, %p31;
	selp.f32 	%f7, %f139, %f137, %p30;
	setp.eq.f32 	%p32, %f5, 0f3F800000;
	@%p32 bra 	$L__BB4_50;
	setp.nan.f32 	%p33, %f2, %f2;
	setp.nan.f32 	%p34, %f6, %f6;
	or.pred  	%p35, %p34, %p33;
	@%p35 bra 	$L__BB4_49;
	setp.eq.f32 	%p36, %f5, 0f00000000;
	setp.eq.f32 	%p37, %f6, 0f7F800000;
	or.pred  	%p38, %p36, %p37;
	@%p38 bra 	$L__BB4_52;
	setp.eq.f32 	%p39, %f2, 0f7F800000;
	setp.eq.f32 	%p40, %f5, 0fBF800000;
	and.pred  	%p41, %p40, %p39;
	@%p41 bra 	$L__BB4_50;
	setp.geu.f32 	%p42, %f5, 0f00000000;
	mov.f32 	%f178, %f7;
	@%p42 bra 	$L__BB4_50;
	setp.neu.f32 	%p43, %f20, %f3;
	setp.neu.f32 	%p44, %f1, 0f3F800000;
	neg.f32 	%f141, %f7;
	selp.f32 	%f142, %f7, %f141, %p44;
	selp.f32 	%f178, 0f7FFFFFFF, %f142, %p43;
	bra.uni 	$L__BB4_50;
$L__BB4_49:
	add.rn.f32 	%f178, %f5, %f20;
$L__BB4_50:
	ld.global.f32 	%f144, [%rd6];
	fma.rn.f32 	%f145, %f4, %f178, %f144;
	st.global.f32 	[%rd6], %f145;
$L__BB4_51:
	add.s32 	%r74, %r74, 1;
	setp.eq.s32 	%p46, %r74, 0;
	add.s64 	%rd1, %rd1, 4;
	add.s64 	%rd94, %rd94, %rd44;
	add.s64 	%rd3, %rd3, 4;
	@%p46 bra 	$L__BB4_60;
	bra.uni 	$L__BB4_42;
$L__BB4_52:
	setp.neu.f32 	%p45, %f1, 0f3F800000;
	add.f32 	%f143, %f5, %f5;
	mov.b32 	%r52, %f143;
	xor.b32  	%r53, %r52, 2139095040;
	and.b32  	%r54, %r53, 2147483647;
	selp.b32 	%r55, %r54, %r53, %p45;
	mov.b32 	%f178, %r55;
	bra.uni 	$L__BB4_50;
$L__BB4_53:
	setp.neu.f32 	%p16, %f13, 0f00000000;
	setp.neu.f32 	%p17, %f14, 0f7F800000;
	and.pred  	%p18, %p16, %p17;
	@%p18 bra 	$L__BB4_55;
	setp.neu.f32 	%p25, %f1, 0f3F800000;
	add.f32 	%f82, %f13, %f13;
	mov.b32 	%r40, %f82;
	and.b32  	%r41, %r40, 2147483647;
	mov.b32 	%f83, %r41;
	selp.f32 	%f179, %f83, %f82, %p25;
	bra.uni 	$L__BB4_58;
$L__BB4_55:
	setp.eq.f32 	%p19, %f2, 0f7F800000;
	setp.eq.f32 	%p20, %f13, 0fBF800000;
	and.pred  	%p21, %p20, %p19;
	@%p21 bra 	$L__BB4_58;
	setp.geu.f32 	%p22, %f13, 0f00000000;
	mov.f32 	%f179, %f15;
	@%p22 bra 	$L__BB4_58;
	setp.neu.f32 	%p23, %f20, %f3;
	setp.neu.f32 	%p24, %f1, 0f3F800000;
	neg.f32 	%f80, %f15;
	selp.f32 	%f81, %f15, %f80, %p24;
	selp.f32 	%f179, 0f7FFFFFFF, %f81, %p23;
$L__BB4_58:
	ld.global.f32 	%f84, [%rd6];
	fma.rn.f32 	%f85, %f12, %f179, %f84;
	st.global.f32 	[%rd6], %f85;
$L__BB4_59:
	add.s32 	%r75, %r75, 1;
	setp.ne.s32 	%p26, %r75, 0;
	add.s64 	%rd1, %rd1, 4;
	add.s64 	%rd97, %rd97, %rd42;
	add.s64 	%rd3, %rd3, 4;
	@%p26 bra 	$L__BB4_37;
$L__BB4_60:
	ret;

}
	// .globl	_Z15d_subtractListsPfPKfS1_l
.visible .entry _Z15d_subtractListsPfPKfS1_l(
	.param .u64 .ptr .align 1 _Z15d_subtractListsPfPKfS1_l_param_0,
	.param .u64 .ptr .align 1 _Z15d_subtractListsPfPKfS1_l_param_1,
	.param .u64 .ptr .align 1 _Z15d_subtractListsPfPKfS1_l_param_2,
	.param .u64 _Z15d_subtractListsPfPKfS1_l_param_3
)
{
	.reg .pred 	%p<2>;
	.reg .b32 	%r<5>;
	.reg .b32 	%f<4>;
	.reg .b64 	%rd<13>;

	ld.param.u64 	%rd2, [_Z15d_subtractListsPfPKfS1_l_param_0];
	ld.param.u64 	%rd3, [_Z15d_subtractListsPfPKfS1_l_param_1];
	ld.param.u64 	%rd4, [_Z15d_subtractListsPfPKfS1_l_param_2];
	ld.param.u64 	%rd5, [_Z15d_subtractListsPfPKfS1_l_param_3];
	mov.u32 	%r1, %ctaid.x;
	mov.u32 	%r2, %ntid.x;
	mov.u32 	%r3, %tid.x;
	mad.lo.s32 	%r4, %r1, %r2, %r3;
	cvt.s64.s32 	%rd1, %r4;
	setp.le.s64 	%p1, %rd5, %rd1;
	@%p1 bra 	$L__BB5_2;
	cvta.to.global.u64 	%rd6, %rd3;
	cvta.to.global.u64 	%rd7, %rd4;
	cvta.to.global.u64 	%rd8, %rd2;
	shl.b64 	%rd9, %rd1, 2;
	add.s64 	%rd10, %rd6, %rd9;
	ld.global.f32 	%f1, [%rd10];
	add.s64 	%rd11, %rd7, %rd9;
	ld.global.f32 	%f2, [%rd11];
	sub.f32 	%f3, %f1, %f2;
	add.s64 	%rd12, %rd8, %rd9;
	st.global.f32 	[%rd12], %f3;
$L__BB5_2:
	ret;

}
	// .globl	_Z26d_initializeClusterWeightsPfS_l
.visible .entry _Z26d_initializeClusterWeightsPfS_l(
	.param .u64 .ptr .align 1 _Z26d_initializeClusterWeightsPfS_l_param_0,
	.param .u64 .ptr .align 1 _Z26d_initializeClusterWeightsPfS_l_param_1,
	.param .u64 _Z26d_initializeClusterWeightsPfS_l_param_2
)
{
	.reg .pred 	%p<2>;
	.reg .b32 	%r<5>;
	.reg .b32 	%f<3>;
	.reg .b64 	%rd<10>;

	ld.param.u64 	%rd2, [_Z26d_initializeClusterWeightsPfS_l_param_0];
	ld.param.u64 	%rd3, [_Z26d_initializeClusterWeightsPfS_l_param_1];
	ld.param.u64 	%rd4, [_Z26d_initializeClusterWeightsPfS_l_param_2];
	mov.u32 	%r1, %ctaid.x;
	mov.u32 	%r2, %ntid.x;
	mov.u32 	%r3, %tid.x;
	mad.lo.s32 	%r4, %r1, %r2, %r3;
	cvt.s64.s32 	%rd1, %r4;
	setp.le.s64 	%p1, %rd4, %rd1;
	@%p1 bra 	$L__BB6_2;
	cvta.to.global.u64 	%rd5, %rd2;
	cvta.to.global.u64 	%rd6, %rd3;
	cvt.rn.f32.s64 	%f1, %rd4;
	rcp.rn.f32 	%f2, %f1;
	shl.b64 	%rd7, %rd1, 2;
	add.s64 	%rd8, %rd5, %rd7;
	st.global.f32 	[%rd8], %f2;
	add.s64 	%rd9, %rd6, %rd7;
	st.global.f32 	[%rd9], %f2;
$L__BB6_2:
	ret;

}
	// .globl	_Z18d_getEuclideanDistPKfPfS1_13mtxDimensions
.visible .entry _Z18d_getEuclideanDistPKfPfS1_13mtxDimensions(
	.param .u64 .ptr .align 1 _Z18d_getEuclideanDistPKfPfS1_13mtxDimensions_param_0,
	.param .u64 .ptr .align 1 _Z18d_getEuclideanDistPKfPfS1_13mtxDimensions_param_1,
	.param .u64 .ptr .align 1 _Z18d_getEuclideanDistPKfPfS1_13mtxDimensions_param_2,
	.param .align 8 .b8 _Z18d_getEuclideanDistPKfPfS1_13mtxDimensions_param_3[40]
)
{
	.reg .pred 	%p<12>;
	.reg .b32 	%r<17>;
	.reg .b32 	%f<75>;
	.reg .b64 	%rd<32>;

	ld.param.u64 	%rd10, [_Z18d_getEuclideanDistPKfPfS1_13mtxDimensions_param_0];
	ld.param.u64 	%rd16, [_Z18d_getEuclideanDistPKfPfS1_13mtxDimensions_param_3+24];
	ld.param.u64 	%rd11, [_Z18d_getEuclideanDistPKfPfS1_13mtxDimensions_param_1];
	ld.param.u64 	%rd12, [_Z18d_getEuclideanDistPKfPfS1_13mtxDimensions_param_2];
	ld.param.v2.u32 	{%r3, %r4}, [_Z18d_getEuclideanDistPKfPfS1_13mtxDimensions_param_3+32];
	mov.u32 	%r1, %ctaid.x;
	mov.u32 	%r2, %tid.x;
	setp.lt.s64 	%p1, %rd16, 1;
	mov.f32 	%f74, 0f00000000;
	@%p1 bra 	$L__BB7_8;
	cvt.u64.u32 	%rd18, %r1;
	cvt.u64.u32 	%rd19, %r2;
	mul.lo.s64 	%rd20, %rd16, %rd18;
	shl.b64 	%rd21, %rd20, 2;
	cvta.to.global.u64 	%rd22, %rd10;
	add.s64 	%rd30, %rd22, %rd21;
	mul.lo.s64 	%rd23, %rd16, %rd19;
	shl.b64 	%rd24, %rd23, 2;
	cvta.to.global.u64 	%rd25, %rd11;
	add.s64 	%rd29, %rd25, %rd24;
	mov.f32 	%f74, 0f00000000;
	mov.b64 	%rd31, 0;
$L__BB7_2:
	ld.global.f32 	%f13, [%rd30];
	ld.global.f32 	%f14, [%rd29];
	sub.f32 	%f2, %f13, %f14;
	abs.f32 	%f3, %f2;
	setp.eq.f32 	%p2, %f2, 0f3F800000;
	mov.f32 	%f73, 0f3F800000;
	@%p2 bra 	$L__BB7_7;
	setp.num.f32 	%p3, %f3, %f3;
	@%p3 bra 	$L__BB7_5;
	mov.f32 	%f70, 0f40000000;
	add.rn.f32 	%f73, %f2, %f70;
	bra.uni 	$L__BB7_7;
$L__BB7_5:
	setp.lt.f32 	%p4, %f3, 0f00800000;
	mul.f32 	%f15, %f3, 0f4B800000;
	selp.f32 	%f16, %f15, %f3, %p4;
	mov.b32 	%r5, %f16;
	add.s32 	%r6, %r5, -1060439283;
	and.b32  	%r7, %r6, -8388608;
	sub.s32 	%r8, %r5, %r7;
	mov.b32 	%f17, %r8;
	cvt.rn.f32.s32 	%f18, %r7;
	selp.f32 	%f19, 0fC1C00000, 0f00000000, %p4;
	fma.rn.f32 	%f20, %f18, 0f34000000, %f19;
	add.f32 	%f21, %f17, 0fBF800000;
	add.f32 	%f22, %f17, 0f3F800000;
	rcp.approx.ftz.f32 	%f23, %f22;
	add.f32 	%f24, %f21, %f21;
	mul.f32 	%f25, %f24, %f23;
	mul.f32 	%f26, %f25, %f25;
	neg.f32 	%f27, %f25;
	sub.f32 	%f28, %f21, %f25;
	add.f32 	%f29, %f28, %f28;
	fma.rn.f32 	%f30, %f27, %f21, %f29;
	mul.rn.f32 	%f31, %f23, %f30;
	fma.rn.f32 	%f32, %f26, 0f3A2C32E4, 0f3B52E7DB;
	fma.rn.f32 	%f33, %f32, %f26, 0f3C93BB73;
	fma.rn.f32 	%f34, %f33, %f26, 0f3DF6384F;
	mul.rn.f32 	%f35, %f34, %f26;
	fma.rn.f32 	%f36, %f25, 0f3FB8AA3B, %f20;
	mul.f32 	%f37, %f35, 0f40400000;
	sub.f32 	%f38, %f20, %f36;
	fma.rn.f32 	%f39, %f25, 0f3FB8AA3B, %f38;
	fma.rn.f32 	%f40, %f31, 0f3FB8AA3B, %f39;
	fma.rn.f32 	%f41, %f25, 0f32A55E34, %f40;
	fma.rn.f32 	%f42, %f37, %f31, %f41;
	fma.rn.f32 	%f43, %f35, %f25, %f42;
	add.rn.f32 	%f44, %f36, %f43;
	mov.f32 	%f45, 0f40000000;
	mul.rn.f32 	%f46, %f44, %f45;
	cvt.rni.f32.f32 	%f47, %f46;
	sub.f32 	%f48, %f46, %f47;
	neg.f32 	%f49, %f46;
	fma.rn.f32 	%f50, %f44, 0f40000000, %f49;
	neg.f32 	%f51, %f36;
	add.rn.f32 	%f52, %f44, %f51;
	neg.f32 	%f53, %f52;
	add.rn.f32 	%f54, %f43, %f53;
	fma.rn.f32 	%f55, %f54, 0f40000000, %f50;
	add.f32 	%f56, %f48, %f55;
	setp.gt.f32 	%p5, %f47, 0f00000000;
	selp.b32 	%r9, 0, -2097152000, %p5;
	setp.neu.f32 	%p6, %f2, 0f00000000;
	setp.neu.f32 	%p7, %f3, 0f7F800000;
	setp.lt.f32 	%p8, %f46, 0f00000000;
	selp.f32 	%f57, 0f00000000, 0f7F800000, %p8;
	abs.f32 	%f58, %f46;
	setp.gt.f32 	%p9, %f58, 0f43180000;
	cvt.rzi.s32.f32 	%r10, %f47;
	shl.b32 	%r11, %r10, 23;
	sub.s32 	%r12, %r11, %r9;
	mov.b32 	%f59, %r12;
	add.s32 	%r13, %r9, 2130706432;
	mov.b32 	%f60, %r13;
	fma.rn.f32 	%f61, %f56, 0f391FCB8E, 0f3AAF85ED;
	fma.rn.f32 	%f62, %f61, %f56, 0f3C1D9856;
	fma.rn.f32 	%f63, %f62, %f56, 0f3D6357BB;
	fma.rn.f32 	%f64, %f63, %f56, 0f3E75FDEC;
	fma.rn.f32 	%f65, %f64, %f56, 0f3F317218;
	fma.rn.f32 	%f66, %f65, %f56, 0f3F800000;
	mul.f32 	%f67, %f66, %f60;
	mul.f32 	%f68, %f67, %f59;
	selp.f32 	%f73, %f57, %f68, %p9;
	and.pred  	%p10, %p6, %p7;
	@%p10 bra 	$L__BB7_7;
	add.f32 	%f69, %f2, %f2;
	mov.b32 	%r14, %f69;
	and.b32  	%r15, %r14, 2147483647;
	mov.b32 	%f73, %r15;
$L__BB7_7:
	add.f32 	%f74, %f74, %f73;
	add.s64 	%rd31, %rd31, 1;
	add.s64 	%rd30, %rd30, 4;
	add.s64 	%rd29, %rd29, 4;
	setp.gt.s64 	%p11, %rd16, %rd31;
	@%p11 bra 	$L__BB7_2;
$L__BB7_8:
	cvta.to.global.u64 	%rd26, %rd12;
	sqrt.rn.f32 	%f71, %f74;
	mad.lo.s32 	%r16, %r3, %r1, %r2;
	mul.wide.s32 	%rd27, %r16, 4;
	add.s64 	%rd28, %rd26, %rd27;
	st.global.f32 	[%rd28], %f71;
	ret;

}
	// .globl	_Z27d_initializeDistanceWeightsPfPKfS1_13mtxDimensionsf
.visible .entry _Z27d_initializeDistanceWeightsPfPKfS1_13mtxDimensionsf(
	.param .u64 .ptr .align 1 _Z27d_initializeDistanceWeightsPfPKfS1_13mtxDimensionsf_param_0,
	.param .u64 .ptr .align 1 _Z27d_initializeDistanceWeightsPfPKfS1_13mtxDimensionsf_param_1,
	.param .u64 .ptr .align 1 _Z27d_initializeDistanceWeightsPfPKfS1_13mtxDimensionsf_param_2,
	.param .align 8 .b8 _Z27d_initializeDistanceWeightsPfPKfS1_13mtxDimensionsf_param_3[40],
	.param .f32 _Z27d_initializeDistanceWeightsPfPKfS1_13mtxDimensionsf_param_4
)
{
	.reg .pred 	%p<22>;
	.reg .b32 	%r<19>;
	.reg .b32 	%f<78>;
	.reg .b64 	%rd<19>;

	ld.param.u64 	%rd4, [_Z27d_initializeDistanceWeightsPfPKfS1_13mtxDimensionsf_param_3];
	ld.param.u64 	%rd2, [_Z27d_initializeDistanceWeightsPfPKfS1_13mtxDimensionsf_param_0];
	ld.param.u64 	%rd8, [_Z27d_initializeDistanceWeightsPfPKfS1_13mtxDimensionsf_param_1];
	ld.param.u64 	%rd3, [_Z27d_initializeDistanceWeightsPfPKfS1_13mtxDimensionsf_param_2];
	ld.param.f32 	%f10, [_Z27d_initializeDistanceWeightsPfPKfS1_13mtxDimensionsf_param_4];
	cvta.to.global.u64 	%rd9, %rd8;
	mov.u32 	%r3, %tid.x;
	cvt.u64.u32 	%rd1, %r3;
	mul.wide.u32 	%rd10, %r3, 4;
	add.s64 	%rd11, %rd9, %rd10;
	ld.global.f32 	%f1, [%rd11];
	mul.f32 	%f12, %f10, 0f3F000000;
	cvt.rzi.f32.f32 	%f13, %f12;
	add.f32 	%f14, %f13, %f13;
	sub.f32 	%f15, %f10, %f14;
	abs.f32 	%f2, %f15;
	abs.f32 	%f3, %f1;
	setp.lt.f32 	%p1, %f3, 0f00800000;
	mul.f32 	%f16, %f3, 0f4B800000;
	selp.f32 	%f17, %f16, %f3, %p1;
	selp.f32 	%f18, 0fC1C00000, 0f00000000, %p1;
	mov.b32 	%r4, %f17;
	add.s32 	%r5, %r4, -1060439283;
	and.b32  	%r6, %r5, -8388608;
	sub.s32 	%r7, %r4, %r6;
	mov.b32 	%f19, %r7;
	cvt.rn.f32.s32 	%f20, %r6;
	fma.rn.f32 	%f21, %f20, 0f34000000, %f18;
	add.f32 	%f22, %f19, 0fBF800000;
	add.f32 	%f23, %f19, 0f3F800000;
	rcp.approx.ftz.f32 	%f24, %f23;
	add.f32 	%f25, %f22, %f22;
	mul.f32 	%f26, %f25, %f24;
	mul.f32 	%f27, %f26, %f26;
	sub.f32 	%f28, %f22, %f26;
	add.f32 	%f29, %f28, %f28;
	neg.f32 	%f30, %f26;
	fma.rn.f32 	%f31, %f30, %f22, %f29;
	mul.rn.f32 	%f32, %f24, %f31;
	fma.rn.f32 	%f33, %f27, 0f3A2C32E4, 0f3B52E7DB;
	fma.rn.f32 	%f34, %f33, %f27, 0f3C93BB73;
	fma.rn.f32 	%f35, %f34, %f27, 0f3DF6384F;
	mul.rn.f32 	%f36, %f35, %f27;
	fma.rn.f32 	%f37, %f26, 0f3FB8AA3B, %f21;
	sub.f32 	%f38, %f21, %f37;
	fma.rn.f32 	%f39, %f26, 0f3FB8AA3B, %f38;
	fma.rn.f32 	%f40, %f32, 0f3FB8AA3B, %f39;
	fma.rn.f32 	%f41, %f26, 0f32A55E34, %f40;
	mul.f32 	%f42, %f36, 0f40400000;
	fma.rn.f32 	%f43, %f42, %f32, %f41;
	fma.rn.f32 	%f44, %f36, %f26, %f43;
	add.rn.f32 	%f45, %f37, %f44;
	neg.f32 	%f46, %f37;
	add.rn.f32 	%f47, %f45, %f46;
	neg.f32 	%f48, %f47;
	add.rn.f32 	%f49, %f44, %f48;
	mul.rn.f32 	%f50, %f45, %f10;
	neg.f32 	%f51, %f50;
	fma.rn.f32 	%f52, %f45, %f10, %f51;
	fma.rn.f32 	%f53, %f49, %f10, %f52;
	cvt.rni.f32.f32 	%f54, %f50;
	sub.f32 	%f55, %f50, %f54;
	add.f32 	%f56, %f55, %f53;
	fma.rn.f32 	%f57, %f56, 0f391FCB8E, 0f3AAF85ED;
	fma.rn.f32 	%f58, %f57, %f56, 0f3C1D9856;
	fma.rn.f32 	%f59, %f58, %f56, 0f3D6357BB;
	fma.rn.f32 	%f60, %f59, %f56, 0f3E75FDEC;
	fma.rn.f32 	%f61, %f60, %f56, 0f3F317218;
	fma.rn.f32 	%f62, %f61, %f56, 0f3F800000;
	cvt.rzi.s32.f32 	%r8, %f54;
	setp.gt.f32 	%p2, %f54, 0f00000000;
	selp.b32 	%r9, 0, -2097152000, %p2;
	add.s32 	%r10, %r9, 2130706432;
	mov.b32 	%f63, %r10;
	mul.f32 	%f64, %f62, %f63;
	shl.b32 	%r11, %r8, 23;
	sub.s32 	%r12, %r11, %r9;
	mov.b32 	%f65, %r12;
	mul.f32 	%f66, %f64, %f65;
	abs.f32 	%f67, %f50;
	setp.gt.f32 	%p3, %f67, 0f43180000;
	setp.lt.f32 	%p4, %f50, 0f00000000;
	selp.f32 	%f68, 0f00000000, 0f7F800000, %p4;
	selp.f32 	%f4, %f68, %f66, %p3;
	setp.eq.f32 	%p5, %f1, 0f3F800000;
	setp.eq.f32 	%p6, %f10, 0f00000000;
	or.pred  	%p7, %p6, %p5;
	mov.f32 	%f77, 0f3F800000;
	@%p7 bra 	$L__BB8_8;
	setp.num.f32 	%p8, %f3, %f3;
	abs.f32 	%f69, %f10;
	setp.num.f32 	%p9, %f69, %f69;
	and.pred  	%p10, %p8, %p9;
	@%p10 bra 	$L__BB8_3;
	add.rn.f32 	%f77, %f1, %f10;
	bra.uni 	$L__BB8_8;
$L__BB8_3:
	setp.neu.f32 	%p11, %f1, 0f00000000;
	setp.neu.f32 	%p12, %f3, 0f7F800000;
	and.pred  	%p13, %p11, %p12;
	@%p13 bra 	$L__BB8_5;
	setp.neu.f32 	%p20, %f2, 0f3F800000;
	add.f32 	%f74, %f1, %f1;
	mov.b32 	%r13, %f74;
	setp.lt.f32 	%p21, %f10, 0f00000000;
	xor.b32  	%r14, %r13, 2139095040;
	selp.b32 	%r15, %r14, %r13, %p21;
	and.b32  	%r16, %r15, 2147483647;
	selp.b32 	%r17, %r16, %r15, %p20;
	mov.b32 	%f77, %r17;
	bra.uni 	$L__BB8_8;
$L__BB8_5:
	setp.eq.f32 	%p14, %f1, 0fBF800000;
	setp.eq.f32 	%p15, %f69, 0f7F800000;
	and.pred  	%p16, %p14, %p15;
	@%p16 bra 	$L__BB8_8;
	setp.geu.f32 	%p17, %f1, 0f00000000;
	mov.f32 	%f77, %f4;
	@%p17 bra 	$L__BB8_8;
	setp.neu.f32 	%p18, %f2, 0f3F800000;
	neg.f32 	%f71, %f4;
	selp.f32 	%f72, %f4, %f71, %p18;
	cvt.rmi.f32.f32 	%f73, %f10;
	setp.neu.f32 	%p19, %f10, %f73;
	selp.f32 	%f77, 0f7FFFFFFF, %f72, %p19;
$L__BB8_8:
	mov.u32 	%r18, %ctaid.x;
	cvta.to.global.u64 	%rd12, %rd3;
	cvta.to.global.u64 	%rd13, %rd2;
	cvt.u64.u32 	%rd14, %r18;
	mad.lo.s64 	%rd15, %rd4, %rd1, %rd14;
	shl.b64 	%rd16, %rd15, 2;
	add.s64 	%rd17, %rd12, %rd16;
	ld.global.f32 	%f75, [%rd17];
	mul.f32 	%f76, %f77, %f75;
	add.s64 	%rd18, %rd13, %rd16;
	st.global.f32 	[%rd18], %f76;
	ret;

}
	// .globl	_Z20d_findNearestClusterPKfPfPi13mtxDimensions
.visible .entry _Z20d_findNearestClusterPKfPfPi13mtxDimensions(
	.param .u64 .ptr .align 1 _Z20d_findNearestClusterPKfPfPi13mtxDimensions_param_0,
	.param .u64 .ptr .align 1 _Z20d_findNearestClusterPKfPfPi13mtxDimensions_param_1,
	.param .u64 .ptr .align 1 _Z20d_findNearestClusterPKfPfPi13mtxDimensions_param_2,
	.param .align 8 .b8 _Z20d_findNearestClusterPKfPfPi13mtxDimensions_param_3[40]
)
{
	.reg .pred 	%p<40>;
	.reg .b32 	%r<120>;
	.reg .b32 	%f<71>;
	.reg .b64 	%rd<22>;

	ld.param.u32 	%r1, [_Z20d_findNearestClusterPKfPfPi13mtxDimensions_param_3+32];
	ld.param.u64 	%rd6, [_Z20d_findNearestClusterPKfPfPi13mtxDimensions_param_3];
	ld.param.u64 	%rd7, [_Z20d_findNearestClusterPKfPfPi13mtxDimensions_param_0];
	ld.param.u64 	%rd4, [_Z20d_findNearestClusterPKfPfPi13mtxDimensions_param_1];
	ld.param.u64 	%rd5, [_Z20d_findNearestClusterPKfPfPi13mtxDimensions_param_2];
	cvta.to.global.u64 	%rd1, %rd7;
	mov.u32 	%r37, %ctaid.x;
	mov.u32 	%r38, %ntid.x;
	mov.u32 	%r39, %tid.x;
	mad.lo.s32 	%r40, %r37, %r38, %r39;
	cvt.s64.s32 	%rd2, %r40;
	setp.le.s64 	%p1, %rd6, %rd2;
	@%p1 bra 	$L__BB9_15;
	setp.lt.s32 	%p2, %r1, 1;
	mov.b32 	%r119, 0;
	@%p2 bra 	$L__BB9_14;
	cvt.u32.u64 	%r44, %rd2;
	mul.lo.s32 	%r2, %r1, %r44;
	and.b32  	%r3, %r1, 15;
	setp.lt.u32 	%p3, %r1, 16;
	mov.f32 	%f67, 0f7F7FFFFF;
	mov.b32 	%r110, 0;
	mov.u32 	%r119, %r110;
	@%p3 bra 	$L__BB9_5;
	and.b32  	%r110, %r1, 2147483632;
	add.s64 	%rd3, %rd1, 32;
	mov.f32 	%f67, 0f7F7FFFFF;
	mov.b32 	%r104, 0;
	mov.u32 	%r103, %r2;
	mov.u32 	%r119, %r104;
$L__BB9_4:
	.pragma "nounroll";
	mul.wide.s32 	%rd8, %r103, 4;
	add.s64 	%rd9, %rd3, %rd8;
	ld.global.f32 	%f12, [%rd9+-32];
	setp.gt.f32 	%p4, %f67, %f12;
	selp.f32 	%f13, %f12, %f67, %p4;
	selp.b32 	%r46, %r104, %r119, %p4;
	ld.global.f32 	%f14, [%rd9+-28];
	setp.gt.f32 	%p5, %f13, %f14;
	selp.f32 	%f15, %f14, %f13, %p5;
	add.s32 	%r47, %r104, 1;
	selp.b32 	%r48, %r47, %r46, %p5;
	ld.global.f32 	%f16, [%rd9+-24];
	setp.gt.f32 	%p6, %f15, %f16;
	selp.f32 	%f17, %f16, %f15, %p6;
	add.s32 	%r49, %r104, 2;
	selp.b32 	%r50, %r49, %r48, %p6;
	ld.global.f32 	%f18, [%rd9+-20];
	setp.gt.f32 	%p7, %f17, %f18;
	selp.f32 	%f19, %f18, %f17, %p7;
	add.s32 	%r51, %r104, 3;
	selp.b32 	%r52, %r51, %r50, %p7;
	ld.global.f32 	%f20, [%rd9+-16];
	setp.gt.f32 	%p8, %f19, %f20;
	selp.f32 	%f21, %f20, %f19, %p8;
	add.s32 	%r53, %r104, 4;
	selp.b32 	%r54, %r53, %r52, %p8;
	ld.global.f32 	%f22, [%rd9+-12];
	setp.gt.f32 	%p9, %f21, %f22;
	selp.f32 	%f23, %f22, %f21, %p9;
	add.s32 	%r55, %r104, 5;
	selp.b32 	%r56, %r55, %r54, %p9;
	ld.global.f32 	%f24, [%rd9+-8];
	setp.gt.f32 	%p10, %f23, %f24;
	selp.f32 	%f25, %f24, %f23, %p10;
	add.s32 	%r57, %r104, 6;
	selp.b32 	%r58, %r57, %r56, %p10;
	ld.global.f32 	%f26, [%rd9+-4];
	setp.gt.f32 	%p11, %f25, %f26;
	selp.f32 	%f27, %f26, %f25, %p11;
	add.s32 	%r59, %r104, 7;
	selp.b32 	%r60, %r59, %r58, %p11;
	ld.global.f32 	%f28, [%rd9];
	setp.gt.f32 	%p12, %f27, %f28;
	selp.f32 	%f29, %f28, %f27, %p12;
	add.s32 	%r61, %r104, 8;
	selp.b32 	%r62, %r61, %r60, %p12;
	ld.global.f32 	%f30, [%rd9+4];
	setp.gt.f32 	%p13, %f29, %f30;
	selp.f32 	%f31, %f30, %f29, %p13;
	add.s32 	%r63, %r104, 9;
	selp.b32 	%r64, %r63, %r62, %p13;
	ld.global.f32 	%f32, [%rd9+8];
	setp.gt.f32 	%p14, %f31, %f32;
	selp.f32 	%f33, %f32, %f31, %p14;
	add.s32 	%r65, %r104, 10;
	selp.b32 	%r66, %r65, %r64, %p14;
	ld.global.f32 	%f34, [%rd9+12];
	setp.gt.f32 	%p15, %f33, %f34;
	selp.f32 	%f35, %f34, %f33, %p15;
	add.s32 	%r67, %r104, 11;
	selp.b32 	%r68, %r67, %r66, %p15;
	ld.global.f32 	%f36, [%rd9+16];
	setp.gt.f32 	%p16, %f35, %f36;
	selp.f32 	%f37, %f36, %f35, %p16;
	add.s32 	%r69, %r104, 12;
	selp.b32 	%r70, %r69, %r68, %p16;
	ld.global.f32 	%f38, [%rd9+20];
	setp.gt.f32 	%p17, %f37, %f38;
	selp.f32 	%f39, %f38, %f37, %p17;
	add.s32 	%r71, %r104, 13;
	selp.b32 	%r72, %r71, %r70, %p17;
	ld.global.f32 	%f40, [%rd9+24];
	setp.gt.f32 	%p18, %f39, %f40;
	selp.f32 	%f41, %f40, %f39, %p18;
	add.s32 	%r73, %r104, 14;
	selp.b32 	%r74, %r73, %r72, %p18;
	ld.global.f32 	%f42, [%rd9+28];
	setp.gt.f32 	%p19, %f41, %f42;
	selp.f32 	%f67, %f42, %f41, %p19;
	add.s32 	%r75, %r104, 15;
	selp.b32 	%r119, %r75, %r74, %p19;
	add.s32 	%r103, %r103, 16;
	add.s32 	%r104, %r104, 16;
	setp.ne.s32 	%p20, %r104, %r110;
	@%p20 bra 	$L__BB9_4;
$L__BB9_5:
	setp.eq.s32 	%p21, %r3, 0;
	@%p21 bra 	$L__BB9_14;
	and.b32  	%r14, %r1, 7;
	setp.lt.u32 	%p22, %r3, 8;
	@%p22 bra 	$L__BB9_8;
	add.s32 	%r77, %r110, %r2;
	mul.wide.s32 	%rd10, %r77, 4;
	add.s64 	%rd11, %rd1, %rd10;
	ld.global.f32 	%f43, [%rd11];
	setp.gt.f32 	%p23, %f67, %f43;
	selp.f32 	%f44, %f43, %f67, %p23;
	selp.b32 	%r78, %r110, %r119, %p23;
	add.s32 	%r79, %r110, 1;
	ld.global.f32 	%f45, [%rd11+4];
	setp.gt.f32 	%p24, %f44, %f45;
	selp.f32 	%f46, %f45, %f44, %p24;
	selp.b32 	%r80, %r79, %r78, %p24;
	add.s32 	%r81, %r110, 2;
	ld.global.f32 	%f47, [%rd11+8];
	setp.gt.f32 	%p25, %f46, %f47;
	selp.f32 	%f48, %f47, %f46, %p25;
	selp.b32 	%r82, %r81, %r80, %p25;
	add.s32 	%r83, %r110, 3;
	ld.global.f32 	%f49, [%rd11+12];
	setp.gt.f32 	%p26, %f48, %f49;
	selp.f32 	%f50, %f49, %f48, %p26;
	selp.b32 	%r84, %r83, %r82, %p26;
	add.s32 	%r85, %r110, 4;
	ld.global.f32 	%f51, [%rd11+16];
	setp.gt.f32 	%p27, %f50, %f51;
	selp.f32 	%f52, %f51, %f50, %p27;
	selp.b32 	%r86, %r85, %r84, %p27;
	add.s32 	%r87, %r110, 5;
	ld.global.f32 	%f53, [%rd11+20];
	setp.gt.f32 	%p28, %f52, %f53;
	selp.f32 	%f54, %f53, %f52, %p28;
	selp.b32 	%r88, %r87, %r86, %p28;
	add.s32 	%r89, %r110, 6;
	ld.global.f32 	%f55, [%rd11+24];
	setp.gt.f32 	%p29, %f54, %f55;
	selp.f32 	%f56, %f55, %f54, %p29;
	selp.b32 	%r90, %r89, %r88, %p29;
	add.s32 	%r91, %r110, 7;
	ld.global.f32 	%f57, [%rd11+28];
	setp.gt.f32 	%p30, %f56, %f57;
	selp.f32 	%f67, %f57, %f56, %p30;
	selp.b32 	%r119, %r91, %r90, %p30;
	add.s32 	%r110, %r110, 8;
$L__BB9_8:
	setp.eq.s32 	%p31, %r14, 0;
	@%p31 bra 	$L__BB9_14;
	and.b32  	%r20, %r1, 3;
	setp.lt.u32 	%p32, %r14, 4;
	@%p32 bra 	$L__BB9_11;
	add.s32 	%r93, %r110, %r2;
	mul.wide.s32 	%rd12, %r93, 4;
	add.s64 	%rd13, %rd1, %rd12;
	ld.global.f32 	%f58, [%rd13];
	setp.gt.f32 	%p33, %f67, %f58;
	selp.f32 	%f59, %f58, %f67, %p33;
	selp.b32 	%r94, %r110, %r119, %p33;
	add.s32 	%r95, %r110, 1;
	ld.global.f32 	%f60, [%rd13+4];
	setp.gt.f32 	%p34, %f59, %f60;
	selp.f32 	%f61, %f60, %f59, %p34;
	selp.b32 	%r96, %r95, %r94, %p34;
	add.s32 	%r97, %r110, 2;
	ld.global.f32 	%f62, [%rd13+8];
	setp.gt.f32 	%p35, %f61, %f62;
	selp.f32 	%f63, %f62, %f61, %p35;
	selp.b32 	%r98, %r97, %r96, %p35;
	add.s32 	%r99, %r110, 3;
	ld.global.f32 	%f64, [%rd13+12];
	setp.gt.f32 	%p36, %f63, %f64;
	selp.f32 	%f67, %f64, %f63, %p36;
	selp.b32 	%r119, %r99, %r98, %p36;
	add.s32 	%r110, %r110, 4;
$L__BB9_11:
	setp.eq.s32 	%p37, %r20, 0;
	@%p37 bra 	$L__BB9_14;
	add.s32 	%r116, %r110, %r2;
	neg.s32 	%r115, %r20;
$L__BB9_13:
	.pragma "nounroll";
	mul.wide.s32 	%rd14, %r116, 4;
	add.s64 	%rd15, %rd1, %rd14;
	ld.global.f32 	%f65, [%rd15];
	setp.gt.f32 	%p38, %f67, %f65;
	selp.f32 	%f67, %f65, %f67, %p38;
	selp.b32 	%r119, %r110, %r119, %p38;
	add.s32 	%r110, %r110, 1;
	add.s32 	%r116, %r116, 1;
	add.s32 	%r115, %r115, 1;
	setp.ne.s32 	%p39, %r115, 0;
	@%p39 bra 	$L__BB9_13;
$L__BB9_14:
	cvt.u32.u64 	%r100, %rd2;
	mad.lo.s32 	%r101, %r1, %r100, %r119;
	cvta.to.global.u64 	%rd16, %rd4;
	mul.wide.s32 	%rd17, %r101, 4;
	add.s64 	%rd18, %rd16, %rd17;
	mov.b32 	%r102, 1065353216;
	st.global.u32 	[%rd18], %r102;
	cvta.to.global.u64 	%rd19, %rd5;
	shl.b64 	%rd20, %rd2, 2;
	add.s64 	%rd21, %rd19, %rd20;
	st.global.u32 	[%rd21], %r119;
$L__BB9_15:
	ret;

}
	// .globl	_Z16d_getClusterSizePKiPi13mtxDimensions
.visible .entry _Z16d_getClusterSizePKiPi13mtxDimensions(
	.param .u64 .ptr .align 1 _Z16d_getClusterSizePKiPi13mtxDimensions_param_0,
	.param .u64 .ptr .align 1 _Z16d_getClusterSizePKiPi13mtxDimensions_param_1,
	.param .align 8 .b8 _Z16d_getClusterSizePKiPi13mtxDimensions_param_2[40]
)
{
	.reg .pred 	%p<45>;
	.reg .b32 	%r<99>;
	.reg .b64 	%rd<86>;

	ld.param.u64 	%rd2, [_Z16d_getClusterSizePKiPi13mtxDimensions_param_2];
	ld.param.u32 	%r1, [_Z16d_getClusterSizePKiPi13mtxDimensions_param_2+32];
	ld.param.u64 	%rd22, [_Z16d_getClusterSizePKiPi13mtxDimensions_param_0];
	ld.param.u64 	%rd21, [_Z16d_getClusterSizePKiPi13mtxDimensions_param_1];
	cvta.to.global.u64 	%rd1, %rd22;
	setp.lt.s32 	%p1, %r1, 1;
	setp.lt.s64 	%p2, %rd2, 1;
	or.pred  	%p3, %p1, %p2;
	@%p3 bra 	$L__BB10_77;
	and.b64  	%rd3, %rd2, 15;
	add.s64 	%rd4, %rd3, -1;
	and.b64  	%rd5, %rd2, 7;
	add.s64 	%rd6, %rd5, -1;
	and.b64  	%rd7, %rd2, 9223372036854775792;
	and.b64  	%rd8, %rd2, 3;
	add.s64 	%rd9, %rd1, 32;
	cvta.to.global.u64 	%rd10, %rd21;
	mov.b32 	%r98, 0;
$L__BB10_2:
	setp.lt.u64 	%p4, %rd2, 16;
	mul.wide.u32 	%rd24, %r98, 4;
	add.s64 	%rd11, %rd10, %rd24;
	mov.b64 	%rd84, 0;
	@%p4 bra 	$L__BB10_37;
	mov.u64 	%rd81, %rd9;
	mov.u64 	%rd82, %rd7;
$L__BB10_4:
	.pragma "nounroll";
	ld.global.u32 	%r5, [%rd81+-32];
	setp.ne.s32 	%p5, %r5, %r98;
	@%p5 bra 	$L__BB10_6;
	ld.global.u32 	%r6, [%rd11];
	add.s32 	%r7, %r6, 1;
	st.global.u32 	[%rd11], %r7;
$L__BB10_6:
	ld.global.u32 	%r8, [%rd81+-28];
	setp.ne.s32 	%p6, %r8, %r98;
	@%p6 bra 	$L__BB10_8;
	ld.global.u32 	%r9, [%rd11];
	add.s32 	%r10, %r9, 1;
	st.global.u32 	[%rd11], %r10;
$L__BB10_8:
	ld.global.u32 	%r11, [%rd81+-24];
	setp.ne.s32 	%p7, %r11, %r98;
	@%p7 bra 	$L__BB10_10;
	ld.global.u32 	%r12, [%rd11];
	add.s32 	%r13, %r12, 1;
	st.global.u32 	[%rd11], %r13;
$L__BB10_10:
	ld.global.u32 	%r14, [%rd81+-20];
	setp.ne.s32 	%p8, %r14, %r98;
	@%p8 bra 	$L__BB10_12;
	ld.global.u32 	%r15, [%rd11];
	add.s32 	%r16, %r15, 1;
	st.global.u32 	[%rd11], %r16;
$L__BB10_12:
	ld.global.u32 	%r17, [%rd81+-16];
	setp.ne.s32 	%p9, %r17, %r98;
	@%p9 bra 	$L__BB10_14;
	ld.global.u32 	%r18, [%rd11];
	add.s32 	%r19, %r18, 1;
	st.global.u32 	[%rd11], %r19;
$L__BB10_14:
	ld.global.u32 	%r20, [%rd81+-12];
	setp.ne.s32 	%p10, %r20, %r98;
	@%p10 bra 	$L__BB10_16;
	ld.global.u32 	%r21, [%rd11];
	add.s32 	%r22, %r21, 1;
	st.global.u32 	[%rd11], %r22;
$L__BB10_16:
	ld.global.u32 	%r23, [%rd81+-8];
	setp.ne.s32 	%p11, %r23, %r98;
	@%p11 bra 	$L__BB10_18;
	ld.global.u32 	%r24, [%rd11];
	add.s32 	%r25, %r24, 1;
	st.global.u32 	[%rd11], %r25;
$L__BB10_18:
	ld.global.u32 	%r26, [%rd81+-4];
	setp.ne.s32 	%p12, %r26, %r98;
	@%p12 bra 	$L__BB10_20;
	ld.global.u32 	%r27, [%rd11];
	add.s32 	%r28, %r27, 1;
	st.global.u32 	[%rd11], %r28;
$L__BB10_20:
	ld.global.u32 	%r29, [%rd81];
	setp.ne.s32 	%p13, %r29, %r98;
	@%p13 bra 	$L__BB10_22;
	ld.global.u32 	%r30, [%rd11];
	add.s32 	%r31, %r30, 1;
	st.global.u32 	[%rd11], %r31;
$L__BB10_22:
	ld.global.u32 	%r32, [%rd81+4];
	setp.ne.s32 	%p14, %r32, %r98;
	@%p14 bra 	$L__BB10_24;
	ld.global.u32 	%r33, [%rd11];
	add.s32 	%r34, %r33, 1;
	st.global.u32 	[%rd11], %r34;
$L__BB10_24:
	ld.global.u32 	%r35, [%rd81+8];
	setp.ne.s32 	%p15, %r35, %r98;
	@%p15 bra 	$L__BB10_26;
	ld.global.u32 	%r36, [%rd11];
	add.s32 	%r37, %r36, 1;
	st.global.u32 	[%rd11], %r37;
$L__BB10_26:
	ld.global.u32 	%r38, [%rd81+12];
	setp.ne.s32 	%p16, %r38, %r98;
	@%p16 bra 	$L__BB10_28;
	ld.global.u32 	%r39, [%rd11];
	add.s32 	%r40, %r39, 1;
	st.global.u32 	[%rd11], %r40;
$L__BB10_28:
	ld.global.u32 	%r41, [%rd81+16];
	setp.ne.s32 	%p17, %r41, %r98;
	@%p17 bra 	$L__BB10_30;
	ld.global.u32 	%r42, [%rd11];
	add.s32 	%r43, %r42, 1;
	st.global.u32 	[%rd11], %r43;
$L__BB10_30:
	ld.global.u32 	%r44, [%rd81+20];
	setp.ne.s32 	%p18, %r44, %r98;
	@%p18 bra 	$L__BB10_32;
	ld.global.u32 	%r45, [%rd11];
	add.s32 	%r46, %r45, 1;
	st.global.u32 	[%rd11], %r46;
$L__BB10_32:
	ld.global.u32 	%r47, [%rd81+24];
	setp.ne.s32 	%p19, %r47, %r98;
	@%p19 bra 	$L__BB10_34;
	ld.global.u32 	%r48, [%rd11];
	add.s32 	%r49, %r48, 1;
	st.global.u32 	[%rd11], %r49;
$L__BB10_34:
	ld.global.u32 	%r50, [%rd81+28];
	setp.ne.s32 	%p20, %r50, %r98;
	@%p20 bra 	$L__BB10_36;
	ld.global.u32 	%r51, [%rd11];
	add.s32 	%r52, %r51, 1;
	st.global.u32 	[%rd11], %r52;
$L__BB10_36:
	add.s64 	%rd82, %rd82, -16;
	add.s64 	%rd81, %rd81, 64;
	setp.ne.s64 	%p21, %rd82, 0;
	mov.u64 	%rd84, %rd7;
	@%p21 bra 	$L__BB10_4;
$L__BB10_37:
	setp.eq.s64 	%p22, %rd3, 0;
	@%p22 bra 	$L__BB10_76;
	setp.lt.u64 	%p23, %rd4, 7;
	@%p23 bra 	$L__BB10_56;
	shl.b64 	%rd25, %rd84, 2;
	add.s64 	%rd26, %rd1, %rd25;
	ld.global.u32 	%r53, [%rd26];
	setp.ne.s32 	%p24, %r53, %r98;
	@%p24 bra 	$L__BB10_41;
	ld.global.u32 	%r54, [%rd11];
	add.s32 	%r55, %r54, 1;
	st.global.u32 	[%rd11], %r55;
$L__BB10_41:
	add.s64 	%rd28, %rd25, 4;
	and.b64  	%rd29, %rd28, 17179869180;
	add.s64 	%rd30, %rd1, %rd29;
	ld.global.u32 	%r56, [%rd30];
	setp.ne.s32 	%p25, %r56, %r98;
	@%p25 bra 	$L__BB10_43;
	ld.global.u32 	%r57, [%rd11];
	add.s32 	%r58, %r57, 1;
	st.global.u32 	[%rd11], %r58;
$L__BB10_43:
	add.s64 	%rd32, %rd25, 8;
	and.b64  	%rd33, %rd32, 17179869180;
	add.s64 	%rd34, %rd1, %rd33;
	ld.global.u32 	%r59, [%rd34];
	setp.ne.s32 	%p26, %r59, %r98;
	@%p26 bra 	$L__BB10_45;
	ld.global.u32 	%r60, [%rd11];
	add.s32 	%r61, %r60, 1;
	st.global.u32 	[%rd11], %r61;
$L__BB10_45:
	add.s64 	%rd36, %rd25, 12;
	and.b64  	%rd37, %rd36, 17179869180;
	add.s64 	%rd38, %rd1, %rd37;
	ld.global.u32 	%r62, [%rd38];
	setp.ne.s32 	%p27, %r62, %r98;
	@%p27 bra 	$L__BB10_47;
	ld.global.u32 	%r63, [%rd11];
	add.s32 	%r64, %r63, 1;
	st.global.u32 	[%rd11], %r64;
$L__BB10_47:
	add.s64 	%rd40, %rd25, 16;
	and.b64  	%rd41, %rd40, 17179869180;
	add.s64 	%rd42, %rd1, %rd41;
	ld.global.u32 	%r65, [%rd42];
	setp.ne.s32 	%p28, %r65, %r98;
	@%p28 bra 	$L__BB10_49;
	ld.global.u32 	%r66, [%rd11];
	add.s32 	%r67, %r66, 1;
	st.global.u32 	[%rd11], %r67;
$L__BB10_49:
	add.s64 	%rd44, %rd25, 20;
	and.b64  	%rd45, %rd44, 17179869180;
	add.s64 	%rd46, %rd1, %rd45;
	ld.global.u32 	%r68, [%rd46];
	setp.ne.s32 	%p29, %r68, %r98;
	@%p29 bra 	$L__BB10_51;
	ld.global.u32 	%r69, [%rd11];
	add.s32 	%r70, %r69, 1;
	st.global.u32 	[%rd11], %r70;
$L__BB10_51:
	add.s64 	%rd48, %rd25, 24;
	and.b64  	%rd49, %rd48, 17179869180;
	add.s64 	%rd50, %rd1, %rd49;
	ld.global.u32 	%r71, [%rd50];
	setp.ne.s32 	%p30, %r71, %r98;
	@%p30 bra 	$L__BB10_53;
	ld.global.u32 	%r72, [%rd11];
	add.s32 	%r73, %r72, 1;
	st.global.u32 	[%rd11], %r73;
$L__BB10_53:
	add.s64 	%rd52, %rd25, 28;
	and.b64  	%rd53, %rd52, 17179869180;
	add.s64 	%rd54, %rd1, %rd53;
	ld.global.u32 	%r74, [%rd54];
	setp.ne.s32 	%p31, %r74, %r98;
	@%p31 bra 	$L__BB10_55;
	ld.global.u32 	%r75, [%rd11];
	add.s32 	%r76, %r75, 1;
	st.global.u32 	[%rd11], %r76;
$L__BB10_55:
	add.s64 	%rd55, %rd84, 8;
	and.b64  	%rd84, %rd55, 4294967295;
$L__BB10_56:
	setp.eq.s64 	%p32, %rd5, 0;
	@%p32 bra 	$L__BB10_76;
	setp.lt.u64 	%p33, %rd6, 3;
	@%p33 bra 	$L__BB10_67;
	shl.b64 	%rd56, %rd84, 2;
	add.s64 	%rd57, %rd1, %rd56;
	ld.global.u32 	%r77, [%rd57];
	setp.ne.s32 	%p34, %r77, %r98;
	@%p34 bra 	$L__BB10_60;
	ld.global.u32 	%r78, [%rd11];
	add.s32 	%r79, %r78, 1;
	st.global.u32 	[%rd11], %r79;
$L__BB10_60:
	add.s64 	%rd59, %rd56, 4;
	and.b64  	%rd60, %rd59, 17179869180;
	add.s64 	%rd61, %rd1, %rd60;
	ld.global.u32 	%r80, [%rd61];
	setp.ne.s32 	%p35, %r80, %r98;
	@%p35 bra 	$L__BB10_62;
	ld.global.u32 	%r81, [%rd11];
	add.s32 	%r82, %r81, 1;
	st.global.u32 	[%rd11], %r82;
$L__BB10_62:
	add.s64 	%rd63, %rd56, 8;
	and.b64  	%rd64, %rd63, 17179869180;
	add.s64 	%rd65, %rd1, %rd64;
	ld.global.u32 	%r83, [%rd65];
	setp.ne.s32 	%p36, %r83, %r98;
	@%p36 bra 	$L__BB10_64;
	ld.global.u32 	%r84, [%rd11];
	add.s32 	%r85, %r84, 1;
	st.global.u32 	[%rd11], %r85;
$L__BB10_64:
	add.s64 	%rd67, %rd56, 12;
	and.b64  	%rd68, %rd67, 17179869180;
	add.s64 	%rd69, %rd1, %rd68;
	ld.global.u32 	%r86, [%rd69];
	setp.ne.s32 	%p37, %r86, %r98;
	@%p37 bra 	$L__BB10_66;
	ld.global.u32 	%r87, [%rd11];
	add.s32 	%r88, %r87, 1;
	st.global.u32 	[%rd11], %r88;
$L__BB10_66:
	add.s64 	%rd70, %rd84, 4;
	and.b64  	%rd84, %rd70, 4294967295;
$L__BB10_67:
	setp.eq.s64 	%p38, %rd8, 0;
	@%p38 bra 	$L__BB10_76;
	shl.b64 	%rd71, %rd84, 2;
	add.s64 	%rd72, %rd1, %rd71;
	ld.global.u32 	%r89, [%rd72];
	setp.ne.s32 	%p39, %r89, %r98;
	@%p39 bra 	$L__BB10_70;
	ld.global.u32 	%r90, [%rd11];
	add.s32 	%r91, %r90, 1;
	st.global.u32 	[%rd11], %r91;
$L__BB10_70:
	setp.eq.s64 	%p40, %rd8, 1;
	@%p40 bra 	$L__BB10_76;
	add.s64 	%rd74, %rd71, 4;
	and.b64  	%rd75, %rd74, 17179869180;
	add.s64 	%rd76, %rd1, %rd75;
	ld.global.u32 	%r92, [%rd76];
	setp.ne.s32 	%p41, %r92, %r98;
	@%p41 bra 	$L__BB10_73;
	ld.global.u32 	%r93, [%rd11];
	add.s32 	%r94, %r93, 1;
	st.global.u32 	[%rd11], %r94;
$L__BB10_73:
	setp.eq.s64 	%p42, %rd8, 2;
	@%p42 bra 	$L__BB10_76;
	add.s64 	%rd78, %rd71, 8;
	and.b64  	%rd79, %rd78, 17179869180;
	add.s64 	%rd80, %rd1, %rd79;
	ld.global.u32 	%r95, [%rd80];
	setp.ne.s32 	%p43, %r95, %r98;
	@%p43 bra 	$L__BB10_76;
	ld.global.u32 	%r96, [%rd11];
	add.s32 	%r97, %r96, 1;
	st.global.u32 	[%rd11], %r97;
$L__BB10_76:
	add.s32 	%r98, %r98, 1;
	setp.ne.s32 	%p44, %r98, %r1;
	@%p44 bra 	$L__BB10_2;
$L__BB10_77:
	ret;

}
	// .globl	_Z17d_getClusterMeansPKfPfPKi13mtxDimensions
.visible .entry _Z17d_getClusterMeansPKfPfPKi13mtxDimensions(
	.param .u64 .ptr .align 1 _Z17d_getClusterMeansPKfPfPKi13mtxDimensions_param_0,
	.param .u64 .ptr .align 1 _Z17d_getClusterMeansPKfPfPKi13mtxDimensions_param_1,
	.param .u64 .ptr .align 1 _Z17d_getClusterMeansPKfPfPKi13mtxDimensions_param_2,
	.param .align 8 .b8 _Z17d_getClusterMeansPKfPfPKi13mtxDimensions_param_3[40]
)
{
	.reg .pred 	%p<25>;
	.reg .b32 	%r<19>;
	.reg .b32 	%f<69>;
	.reg .b64 	%rd<106>;

	ld.param.u64 	%rd3, [_Z17d_getClusterMeansPKfPfPKi13mtxDimensions_param_3+16];
	ld.param.u64 	%rd4, [_Z17d_getClusterMeansPKfPfPKi13mtxDimensions_param_3+24];
	ld.param.u64 	%rd32, [_Z17d_getClusterMeansPKfPfPKi13mtxDimensions_param_0];
	ld.param.u64 	%rd33, [_Z17d_getClusterMeansPKfPfPKi13mtxDimensions_param_1];
	ld.param.u64 	%rd34, [_Z17d_getClusterMeansPKfPfPKi13mtxDimensions_param_2];
	cvta.to.global.u64 	%rd1, %rd32;
	cvta.to.global.u64 	%rd2, %rd34;
	cvta.to.global.u64 	%rd35, %rd33;
	mov.u32 	%r2, %ctaid.x;
	mov.u32 	%r1, %tid.x;
	cvt.u64.u32 	%rd36, %r1;
	cvt.u64.u32 	%rd5, %r2;
	mad.lo.s64 	%rd37, %rd4, %rd36, %rd5;
	shl.b64 	%rd38, %rd37, 2;
	add.s64 	%rd6, %rd35, %rd38;
	mov.b32 	%r3, 0;
	st.global.u32 	[%rd6], %r3;
	setp.lt.s64 	%p1, %rd3, 1;
	@%p1 bra 	$L__BB11_41;
	and.b64  	%rd7, %rd3, 7;
	setp.lt.u64 	%p2, %rd3, 8;
	mov.b64 	%rd104, 0;
	mov.f32 	%f52, 0f00000000;
	@%p2 bra 	$L__BB11_20;
	and.b64  	%rd104, %rd3, 9223372036854775800;
	shl.b64 	%rd9, %rd5, 2;
	mad.lo.s64 	%rd10, %rd4, 28, %rd9;
	mad.lo.s64 	%rd11, %rd4, 24, %rd9;
	shl.b64 	%rd40, %rd4, 4;
	add.s64 	%rd12, %rd40, %rd9;
	shl.b64 	%rd41, %rd4, 3;
	add.s64 	%rd13, %rd41, %rd9;
	add.s64 	%rd42, %rd4, %rd5;
	shl.b64 	%rd14, %rd42, 2;
	add.s64 	%rd100, %rd2, 16;
	mov.f32 	%f52, 0f00000000;
	mov.u64 	%rd101, %rd1;
	mov.u64 	%rd102, %rd104;
$L__BB11_3:
	.pragma "nounroll";
	ld.global.u32 	%r4, [%rd100+-16];
	setp.ne.s32 	%p3, %r4, %r1;
	@%p3 bra 	$L__BB11_5;
	add.s64 	%rd43, %rd101, %rd9;
	ld.global.f32 	%f35, [%rd43];
	add.f32 	%f52, %f35, %f52;
	st.global.f32 	[%rd6], %f52;
$L__BB11_5:
	ld.global.u32 	%r5, [%rd100+-12];
	setp.ne.s32 	%p4, %r5, %r1;
	@%p4 bra 	$L__BB11_7;
	add.s64 	%rd44, %rd101, %rd14;
	ld.global.f32 	%f36, [%rd44];
	add.f32 	%f52, %f36, %f52;
	st.global.f32 	[%rd6], %f52;
$L__BB11_7:
	ld.global.u32 	%r6, [%rd100+-8];
	setp.ne.s32 	%p5, %r6, %r1;
	@%p5 bra 	$L__BB11_9;
	add.s64 	%rd45, %rd101, %rd13;
	ld.global.f32 	%f37, [%rd45];
	add.f32 	%f52, %f37, %f52;
	st.global.f32 	[%rd6], %f52;
$L__BB11_9:
	ld.global.u32 	%r7, [%rd100+-4];
	setp.ne.s32 	%p6, %r7, %r1;
	@%p6 bra 	$L__BB11_11;
	mad.lo.s64 	%rd46, %rd4, 12, %rd9;
	add.s64 	%rd47, %rd101, %rd46;
	ld.global.f32 	%f38, [%rd47];
	add.f32 	%f52, %f38, %f52;
	st.global.f32 	[%rd6], %f52;
$L__BB11_11:
	ld.global.u32 	%r8, [%rd100];
	setp.ne.s32 	%p7, %r8, %r1;
	@%p7 bra 	$L__BB11_13;
	add.s64 	%rd48, %rd101, %rd12;
	ld.global.f32 	%f39, [%rd48];
	add.f32 	%f52, %f39, %f52;
	st.global.f32 	[%rd6], %f52;
$L__BB11_13:
	ld.global.u32 	%r9, [%rd100+4];
	setp.ne.s32 	%p8, %r9, %r1;
	@%p8 bra 	$L__BB11_15;
	mad.lo.s64 	%rd49, %rd4, 20, %rd9;
	add.s64 	%rd50, %rd101, %rd49;
	ld.global.f32 	%f40, [%rd50];
	add.f32 	%f52, %f40, %f52;
	st.global.f32 	[%rd6], %f52;
$L__BB11_15:
	ld.global.u32 	%r10, [%rd100+8];
	setp.ne.s32 	%p9, %r10, %r1;
	@%p9 bra 	$L__BB11_17;
	add.s64 	%rd51, %rd101, %rd11;
	ld.global.f32 	%f41, [%rd51];
	add.f32 	%f52, %f41, %f52;
	st.global.f32 	[%rd6], %f52;
$L__BB11_17:
	ld.global.u32 	%r11, [%rd100+12];
	setp.ne.s32 	%p10, %r11, %r1;
	@%p10 bra 	$L__BB11_19;
	add.s64 	%rd52, %rd101, %rd10;
	ld.global.f32 	%f42, [%rd52];
	add.f32 	%f52, %f42, %f52;
	st.global.f32 	[%rd6], %f52;
$L__BB11_19:
	add.s64 	%rd102, %rd102, -8;
	shl.b64 	%rd53, %rd4, 5;
	add.s64 	%rd101, %rd101, %rd53;
	add.s64 	%rd100, %rd100, 32;
	setp.ne.s64 	%p11, %rd102, 0;
	@%p11 bra 	$L__BB11_3;
$L__BB11_20:
	setp.eq.s64 	%p12, %rd7, 0;
	@%p12 bra 	$L__BB11_41;
	and.b64  	%rd23, %rd3, 3;
	setp.lt.u64 	%p13, %rd7, 4;
	@%p13 bra 	$L__BB11_31;
	shl.b64 	%rd54, %rd104, 2;
	add.s64 	%rd55, %rd2, %rd54;
	ld.global.u32 	%r12, [%rd55];
	setp.ne.s32 	%p14, %r12, %r1;
	@%p14 bra 	$L__BB11_24;
	mad.lo.s64 	%rd56, %rd104, %rd4, %rd5;
	shl.b64 	%rd57, %rd56, 2;
	add.s64 	%rd58, %rd1, %rd57;
	ld.global.f32 	%f43, [%rd58];
	add.f32 	%f52, %f43, %f52;
	st.global.f32 	[%rd6], %f52;
$L__BB11_24:
	add.s64 	%rd59, %rd104, 1;
	and.b64  	%rd24, %rd59, 4294967295;
	shl.b64 	%rd60, %rd59, 2;
	and.b64  	%rd61, %rd60, 17179869180;
	add.s64 	%rd62, %rd2, %rd61;
	ld.global.u32 	%r13, [%rd62];
	setp.ne.s32 	%p15, %r13, %r1;
	@%p15 bra 	$L__BB11_26;
	mad.lo.s64 	%rd63, %rd24, %rd4, %rd5;
	shl.b64 	%rd64, %rd63, 2;
	add.s64 	%rd65, %rd1, %rd64;
	ld.global.f32 	%f44, [%rd65];
	add.f32 	%f52, %f44, %f52;
	st.global.f32 	[%rd6], %f52;
$L__BB11_26:
	add.s64 	%rd66, %rd104, 2;
	and.b64  	%rd25, %rd66, 4294967295;
	shl.b64 	%rd67, %rd66, 2;
	and.b64  	%rd68, %rd67, 17179869180;
	add.s64 	%rd69, %rd2, %rd68;
	ld.global.u32 	%r14, [%rd69];
	setp.ne.s32 	%p16, %r14, %r1;
	@%p16 bra 	$L__BB11_28;
	mad.lo.s64 	%rd70, %rd25, %rd4, %rd5;
	shl.b64 	%rd71, %rd70, 2;
	add.s64 	%rd72, %rd1, %rd71;
	ld.global.f32 	%f45, [%rd72];
	add.f32 	%f52, %f45, %f52;
	st.global.f32 	[%rd6], %f52;
$L__BB11_28:
	add.s64 	%rd73, %rd104, 3;
	and.b64  	%rd26, %rd73, 4294967295;
	shl.b64 	%rd74, %rd73, 2;
	and.b64  	%rd75, %rd74, 17179869180;
	add.s64 	%rd76, %rd2, %rd75;
	ld.global.u32 	%r15, [%rd76];
	setp.ne.s32 	%p17, %r15, %r1;
	@%p17 bra 	$L__BB11_30;
	mad.lo.s64 	%rd77, %rd26, %rd4, %rd5;
	shl.b64 	%rd78, %rd77, 2;
	add.s64 	%rd79, %rd1, %rd78;
	ld.global.f32 	%f46, [%rd79];
	add.f32 	%f52, %f46, %f52;
	st.global.f32 	[%rd6], %f52;
$L__BB11_30:
	add.s64 	%rd80, %rd104, 4;
	and.b64  	%rd104, %rd80, 4294967295;
$L__BB11_31:
	setp.eq.s64 	%p18, %rd23, 0;
	@%p18 bra 	$L__BB11_41;
	setp.eq.s64 	%p19, %rd23, 1;
	@%p19 bra 	$L__BB11_38;
	shl.b64 	%rd81, %rd104, 2;
	add.s64 	%rd82, %rd2, %rd81;
	ld.global.u32 	%r16, [%rd82];
	setp.ne.s32 	%p20, %r16, %r1;
	@%p20 bra 	$L__BB11_35;
	mad.lo.s64 	%rd83, %rd104, %rd4, %rd5;
	shl.b64 	%rd84, %rd83, 2;
	add.s64 	%rd85, %rd1, %rd84;
	ld.global.f32 	%f47, [%rd85];
	add.f32 	%f52, %f47, %f52;
	st.global.f32 	[%rd6], %f52;
$L__BB11_35:
	add.s64 	%rd86, %rd104, 1;
	and.b64  	%rd29, %rd86, 4294967295;
	shl.b64 	%rd87, %rd86, 2;
	and.b64  	%rd88, %rd87, 17179869180;
	add.s64 	%rd89, %rd2, %rd88;
	ld.global.u32 	%r17, [%rd89];
	setp.ne.s32 	%p21, %r17, %r1;
	@%p21 bra 	$L__BB11_37;
	mad.lo.s64 	%rd90, %rd29, %rd4, %rd5;
	shl.b64 	%rd91, %rd90, 2;
	add.s64 	%rd92, %rd1, %rd91;
	ld.global.f32 	%f48, [%rd92];
	add.f32 	%f52, %f48, %f52;
	st.global.f32 	[%rd6], %f52;
$L__BB11_37:
	add.s64 	%rd93, %rd104, 2;
	and.b64  	%rd104, %rd93, 4294967295;
$L__BB11_38:
	and.b64  	%rd94, %rd3, 1;
	setp.eq.b64 	%p22, %rd94, 1;
	not.pred 	%p23, %p22;
	@%p23 bra 	$L__BB11_41;
	shl.b64 	%rd95, %rd104, 2;
	add.s64 	%rd96, %rd2, %rd95;
	ld.global.u32 	%r18, [%rd96];
	setp.ne.s32 	%p24, %r18, %r1;
	@%p24 bra 	$L__BB11_41;
	mad.lo.s64 	%rd97, %rd104, %rd4, %rd5;
	shl.b64 	%rd98, %rd97, 2;
	add.s64 	%rd99, %rd1, %rd98;
	ld.global.f32 	%f49, [%rd99];
	add.f32 	%f50, %f49, %f52;
	st.global.f32 	[%rd6], %f50;
$L__BB11_41:
	ret;

}
	// .globl	_Z10d_setMeansPfPKi13mtxDimensions
.visible .entry _Z10d_setMeansPfPKi13mtxDimensions(
	.param .u64 .ptr .align 1 _Z10d_setMeansPfPKi13mtxDimensions_param_0,
	.param .u64 .ptr .align 1 _Z10d_setMeansPfPKi13mtxDimensions_param_1,
	.param .align 8 .b8 _Z10d_setMeansPfPKi13mtxDimensions_param_2[40]
)
{
	.reg .b32 	%r<4>;
	.reg .b32 	%f<4>;
	.reg .b64 	%rd<13>;

	ld.param.u64 	%rd1, [_Z10d_setMeansPfPKi13mtxDimensions_param_2+24];
	ld.param.u64 	%rd2, [_Z10d_setMeansPfPKi13mtxDimensions_param_0];
	ld.param.u64 	%rd3, [_Z10d_setMeansPfPKi13mtxDimensions_param_1];
	cvta.to.global.u64 	%rd4, %rd3;
	cvta.to.global.u64 	%rd5, %rd2;
	mov.u32 	%r1, %ctaid.x;
	mov.u32 	%r2, %tid.x;
	cvt.u64.u32 	%rd6, %r2;
	cvt.u64.u32 	%rd7, %r1;
	mad.lo.s64 	%rd8, %rd1, %rd6, %rd7;
	shl.b64 	%rd9, %rd8, 2;
	add.s64 	%rd10, %rd5, %rd9;
	ld.global.f32 	%f1, [%rd10];
	mul.wide.u32 	%rd11, %r2, 4;
	add.s64 	%rd12, %rd4, %rd11;
	ld.global.u32 	%r3, [%rd12];
	cvt.rn.f32.s32 	%f2, %r3;
	div.rn.f32 	%f3, %f1, %f2;
	st.global.f32 	[%rd10], %f3;
	ret;

}
	// .globl	_Z22d_updateClusterWeightsPfS_S_13mtxDimensionsf
.visible .entry _Z22d_updateClusterWeightsPfS_S_13mtxDimensionsf(
	.param .u64 .ptr .align 1 _Z22d_updateClusterWeightsPfS_S_13mtxDimensionsf_param_0,
	.param .u64 .ptr .align 1 _Z22d_updateClusterWeightsPfS_S_13mtxDimensionsf_param_1,
	.param .u64 .ptr .align 1 _Z22d_updateClusterWeightsPfS_S_13mtxDimensionsf_param_2,
	.param .align 8 .b8 _Z22d_updateClusterWeightsPfS_S_13mtxDimensionsf_param_3[40],
	.param .f32 _Z22d_updateClusterWeightsPfS_S_13mtxDimensionsf_param_4
)
{
	.reg .pred 	%p<31>;
	.reg .b32 	%r<20>;
	.reg .b32 	%f<147>;
	.reg .b64 	%rd<88>;
	// demoted variable
	.shared .align 4 .f32 _ZZ22d_updateClusterWeightsPfS_S_13mtxDimensionsfE20sumWeightedDistances;
	ld.param.u64 	%rd20, [_Z22d_updateClusterWeightsPfS_S_13mtxDimensionsf_param_0];
	ld.param.s32 	%rd4, [_Z22d_updateClusterWeightsPfS_S_13mtxDimensionsf_param_3+32];
	ld.param.u64 	%rd3, [_Z22d_updateClusterWeightsPfS_S_13mtxDimensionsf_param_3];
	ld.param.u64 	%rd21, [_Z22d_updateClusterWeightsPfS_S_13mtxDimensionsf_param_1];
	ld.param.u64 	%rd22, [_Z22d_updateClusterWeightsPfS_S_13mtxDimensionsf_param_2];
	ld.param.f32 	%f22, [_Z22d_updateClusterWeightsPfS_S_13mtxDimensionsf_param_4];
	cvta.to.global.u64 	%rd1, %rd22;
	cvta.to.global.u64 	%rd2, %rd21;
	mov.u32 	%r2, %ctaid.x;
	mov.u32 	%r3, %ntid.x;
	mov.u32 	%r4, %tid.x;
	mad.lo.s32 	%r1, %r2, %r3, %r4;
	mov.b32 	%r5, 0;
	st.shared.u32 	[_ZZ22d_updateClusterWeightsPfS_S_13mtxDimensionsfE20sumWeightedDistances], %r5;
	bar.sync 	0;
	setp.lt.s64 	%p1, %rd3, 1;
	mov.f32 	%f145, 0f00000000;
	@%p1 bra 	$L__BB13_12;
	cvt.s64.s32 	%rd5, %r1;
	and.b64  	%rd6, %rd3, 7;
	setp.lt.u64 	%p2, %rd3, 8;
	mov.f32 	%f145, 0f00000000;
	mov.b64 	%rd86, 0;
	@%p2 bra 	$L__BB13_4;
	and.b64  	%rd86, %rd3, 9223372036854775800;
	shl.b64 	%rd83, %rd5, 2;
	shl.b64 	%rd9, %rd4, 5;
	mov.f32 	%f145, 0f00000000;
	mov.u64 	%rd84, %rd86;
$L__BB13_3:
	.pragma "nounroll";
	add.s64 	%rd24, %rd2, %rd83;
	ld.global.f32 	%f27, [%rd24];
	add.s64 	%rd25, %rd1, %rd83;
	ld.global.f32 	%f28, [%rd25];
	fma.rn.f32 	%f29, %f27, %f28, %f145;
	shl.b64 	%rd26, %rd4, 2;
	add.s64 	%rd27, %rd24, %rd26;
	ld.global.f32 	%f30, [%rd27];
	add.s64 	%rd28, %rd25, %rd26;
	ld.global.f32 	%f31, [%rd28];
	fma.rn.f32 	%f32, %f30, %f31, %f29;
	add.s64 	%rd29, %rd27, %rd26;
	ld.global.f32 	%f33, [%rd29];
	add.s64 	%rd30, %rd28, %rd26;
	ld.global.f32 	%f34, [%rd30];
	fma.rn.f32 	%f35, %f33, %f34, %f32;
	add.s64 	%rd31, %rd29, %rd26;
	ld.global.f32 	%f36, [%rd31];
	add.s64 	%rd32, %rd30, %rd26;
	ld.global.f32 	%f37, [%rd32];
	fma.rn.f32 	%f38, %f36, %f37, %f35;
	add.s64 	%rd33, %rd31, %rd26;
	ld.global.f32 	%f39, [%rd33];
	add.s64 	%rd34, %rd32, %rd26;
	ld.global.f32 	%f40, [%rd34];
	fma.rn.f32 	%f41, %f39, %f40, %f38;
	add.s64 	%rd35, %rd33, %rd26;
	ld.global.f32 	%f42, [%rd35];
	add.s64 	%rd36, %rd34, %rd26;
	ld.global.f32 	%f43, [%rd36];
	fma.rn.f32 	%f44, %f42, %f43, %f41;
	add.s64 	%rd37, %rd35, %rd26;
	ld.global.f32 	%f45, [%rd37];
	add.s64 	%rd38, %rd36, %rd26;
	ld.global.f32 	%f46, [%rd38];
	fma.rn.f32 	%f47, %f45, %f46, %f44;
	add.s64 	%rd39, %rd37, %rd26;
	ld.global.f32 	%f48, [%rd39];
	add.s64 	%rd40, %rd38, %rd26;
	ld.global.f32 	%f49, [%rd40];
	fma.rn.f32 	%f145, %f48, %f49, %f47;
	add.s64 	%rd84, %rd84, -8;
	add.s64 	%rd83, %rd83, %rd9;
	setp.ne.s64 	%p3, %rd84, 0;
	@%p3 bra 	$L__BB13_3;
$L__BB13_4:
	setp.eq.s64 	%p4, %rd6, 0;
	@%p4 bra 	$L__BB13_12;
	and.b64  	%rd15, %rd3, 3;
	setp.lt.u64 	%p5, %rd6, 4;
	@%p5 bra 	$L__BB13_7;
	mad.lo.s64 	%rd41, %rd86, %rd4, %rd5;
	shl.b64 	%rd42, %rd41, 2;
	add.s64 	%rd43, %rd2, %rd42;
	ld.global.f32 	%f51, [%rd43];
	add.s64 	%rd44, %rd1, %rd42;
	ld.global.f32 	%f52, [%rd44];
	fma.rn.f32 	%f53, %f51, %f52, %f145;
	add.s64 	%rd45, %rd86, 1;
	and.b64  	%rd46, %rd45, 4294967295;
	mad.lo.s64 	%rd47, %rd46, %rd4, %rd5;
	shl.b64 	%rd48, %rd47, 2;
	add.s64 	%rd49, %rd2, %rd48;
	ld.global.f32 	%f54, [%rd49];
	add.s64 	%rd50, %rd1, %rd48;
	ld.global.f32 	%f55, [%rd50];
	fma.rn.f32 	%f56, %f54, %f55, %f53;
	add.s64 	%rd51, %rd86, 2;
	and.b64  	%rd52, %rd51, 4294967295;
	mad.lo.s64 	%rd53, %rd52, %rd4, %rd5;
	shl.b64 	%rd54, %rd53, 2;
	add.s64 	%rd55, %rd2, %rd54;
	ld.global.f32 	%f57, [%rd55];
	add.s64 	%rd56, %rd1, %rd54;
	ld.global.f32 	%f58, [%rd56];
	fma.rn.f32 	%f59, %f57, %f58, %f56;
	add.s64 	%rd57, %rd86, 3;
	and.b64  	%rd58, %rd57, 4294967295;
	mad.lo.s64 	%rd59, %rd58, %rd4, %rd5;
	shl.b64 	%rd60, %rd59, 2;
	add.s64 	%rd61, %rd2, %rd60;
	ld.global.f32 	%f60, [%rd61];
	add.s64 	%rd62, %rd1, %rd60;
	ld.global.f32 	%f61, [%rd62];
	fma.rn.f32 	%f145, %f60, %f61, %f59;
	add.s64 	%rd63, %rd86, 4;
	and.b64  	%rd86, %rd63, 4294967295;
$L__BB13_7:
	setp.eq.s64 	%p6, %rd15, 0;
	@%p6 bra 	$L__BB13_12;
	setp.eq.s64 	%p7, %rd15, 1;
	@%p7 bra 	$L__BB13_10;
	mad.lo.s64 	%rd64, %rd86, %rd4, %rd5;
	shl.b64 	%rd65, %rd64, 2;
	add.s64 	%rd66, %rd2, %rd65;
	ld.global.f32 	%f63, [%rd66];
	add.s64 	%rd67, %rd1, %rd65;
	ld.global.f32 	%f64, [%rd67];
	fma.rn.f32 	%f65, %f63, %f64, %f145;
	add.s64 	%rd68, %rd86, 1;
	and.b64  	%rd69, %rd68, 4294967295;
	mad.lo.s64 	%rd70, %rd69, %rd4, %rd5;
	shl.b64 	%rd71, %rd70, 2;
	add.s64 	%rd72, %rd2, %rd71;
	ld.global.f32 	%f66, [%rd72];
	add.s64 	%rd73, %rd1, %rd71;
	ld.global.f32 	%f67, [%rd73];
	fma.rn.f32 	%f145, %f66, %f67, %f65;
	add.s64 	%rd74, %rd86, 2;
	and.b64  	%rd86, %rd74, 4294967295;
$L__BB13_10:
	and.b64  	%rd75, %rd3, 1;
	setp.eq.b64 	%p8, %rd75, 1;
	not.pred 	%p9, %p8;
	@%p9 bra 	$L__BB13_12;
	mad.lo.s64 	%rd76, %rd86, %rd4, %rd5;
	shl.b64 	%rd77, %rd76, 2;
	add.s64 	%rd78, %rd2, %rd77;
	ld.global.f32 	%f68, [%rd78];
	add.s64 	%rd79, %rd1, %rd77;
	ld.global.f32 	%f69, [%rd79];
	fma.rn.f32 	%f145, %f68, %f69, %f145;
$L__BB13_12:
	mov.f32 	%f146, 0f3F800000;
	sub.f32 	%f71, %f146, %f22;
	rcp.rn.f32 	%f13, %f71;
	mul.f32 	%f72, %f13, 0f3F000000;
	cvt.rzi.f32.f32 	%f73, %f72;
	add.f32 	%f74, %f73, %f73;
	sub.f32 	%f75, %f13, %f74;
	abs.f32 	%f14, %f75;
	abs.f32 	%f15, %f145;
	setp.lt.f32 	%p10, %f15, 0f00800000;
	mul.f32 	%f76, %f15, 0f4B800000;
	selp.f32 	%f77, %f76, %f15, %p10;
	selp.f32 	%f78, 0fC1C00000, 0f00000000, %p10;
	mov.b32 	%r6, %f77;
	add.s32 	%r7, %r6, -1060439283;
	and.b32  	%r8, %r7, -8388608;
	sub.s32 	%r9, %r6, %r8;
	mov.b32 	%f79, %r9;
	cvt.rn.f32.s32 	%f80, %r8;
	fma.rn.f32 	%f81, %f80, 0f34000000, %f78;
	add.f32 	%f82, %f79, 0fBF800000;
	add.f32 	%f83, %f79, 0f3F800000;
	rcp.approx.ftz.f32 	%f84, %f83;
	add.f32 	%f85, %f82, %f82;
	mul.f32 	%f86, %f85, %f84;
	mul.f32 	%f87, %f86, %f86;
	sub.f32 	%f88, %f82, %f86;
	add.f32 	%f89, %f88, %f88;
	neg.f32 	%f90, %f86;
	fma.rn.f32 	%f91, %f90, %f82, %f89;
	mul.rn.f32 	%f92, %f84, %f91;
	fma.rn.f32 	%f93, %f87, 0f3A2C32E4, 0f3B52E7DB;
	fma.rn.f32 	%f94, %f93, %f87, 0f3C93BB73;
	fma.rn.f32 	%f95, %f94, %f87, 0f3DF6384F;
	mul.rn.f32 	%f96, %f95, %f87;
	fma.rn.f32 	%f97, %f86, 0f3FB8AA3B, %f81;
	sub.f32 	%f98, %f81, %f97;
	fma.rn.f32 	%f99, %f86, 0f3FB8AA3B, %f98;
	fma.rn.f32 	%f100, %f92, 0f3FB8AA3B, %f99;
	fma.rn.f32 	%f101, %f86, 0f32A55E34, %f100;
	mul.f32 	%f102, %f96, 0f40400000;
	fma.rn.f32 	%f103, %f102, %f92, %f101;
	fma.rn.f32 	%f104, %f96, %f86, %f103;
	add.rn.f32 	%f105, %f97, %f104;
	neg.f32 	%f106, %f97;
	add.rn.f32 	%f107, %f105, %f106;
	neg.f32 	%f108, %f107;
	add.rn.f32 	%f109, %f104, %f108;
	mul.rn.f32 	%f110, %f105, %f13;
	neg.f32 	%f111, %f110;
	fma.rn.f32 	%f112, %f105, %f13, %f111;
	fma.rn.f32 	%f113, %f109, %f13, %f112;
	cvt.rni.f32.f32 	%f114, %f110;
	sub.f32 	%f115, %f110, %f114;
	add.f32 	%f116, %f115, %f113;
	fma.rn.f32 	%f117, %f116, 0f391FCB8E, 0f3AAF85ED;
	fma.rn.f32 	%f118, %f117, %f116, 0f3C1D9856;
	fma.rn.f32 	%f119, %f118, %f116, 0f3D6357BB;
	fma.rn.f32 	%f120, %f119, %f116, 0f3E75FDEC;
	fma.rn.f32 	%f121, %f120, %f116, 0f3F317218;
	fma.rn.f32 	%f122, %f121, %f116, 0f3F800000;
	cvt.rzi.s32.f32 	%r10, %f114;
	setp.gt.f32 	%p11, %f114, 0f00000000;
	selp.b32 	%r11, 0, -2097152000, %p11;
	add.s32 	%r12, %r11, 2130706432;
	mov.b32 	%f123, %r12;
	mul.f32 	%f124, %f122, %f123;
	shl.b32 	%r13, %r10, 23;
	sub.s32 	%r14, %r13, %r11;
	mov.b32 	%f125, %r14;
	mul.f32 	%f126, %f124, %f125;
	abs.f32 	%f127, %f110;
	setp.gt.f32 	%p12, %f127, 0f43180000;
	setp.lt.f32 	%p13, %f110, 0f00000000;
	selp.f32 	%f128, 0f00000000, 0f7F800000, %p13;
	selp.f32 	%f16, %f128, %f126, %p12;
	setp.eq.f32 	%p14, %f145, 0f3F800000;
	setp.eq.f32 	%p15, %f13, 0f00000000;
	or.pred  	%p16, %p15, %p14;
	@%p16 bra 	$L__BB13_20;
	setp.num.f32 	%p17, %f15, %f15;
	abs.f32 	%f129, %f13;
	setp.num.f32 	%p18, %f129, %f129;
	and.pred  	%p19, %p17, %p18;
	@%p19 bra 	$L__BB13_15;
	add.rn.f32 	%f146, %f145, %f13;
	bra.uni 	$L__BB13_20;
$L__BB13_15:
	setp.neu.f32 	%p20, %f145, 0f00000000;
	setp.neu.f32 	%p21, %f15, 0f7F800000;
	and.pred  	%p22, %p20, %p21;
	@%p22 bra 	$L__BB13_17;
	setp.neu.f32 	%p29, %f14, 0f3F800000;
	add.f32 	%f134, %f145, %f145;
	mov.b32 	%r15, %f134;
	setp.lt.f32 	%p30, %f13, 0f00000000;
	xor.b32  	%r16, %r15, 2139095040;
	selp.b32 	%r17, %r16, %r15, %p30;
	and.b32  	%r18, %r17, 2147483647;
	selp.b32 	%r19, %r18, %r17, %p29;
	mov.b32 	%f146, %r19;
	bra.uni 	$L__BB13_20;
$L__BB13_17:
	setp.eq.f32 	%p23, %f145, 0fBF800000;
	setp.eq.f32 	%p24, %f129, 0f7F800000;
	and.pred  	%p25, %p23, %p24;
	@%p25 bra 	$L__BB13_20;
	setp.geu.f32 	%p26, %f145, 0f00000000;
	mov.f32 	%f146, %f16;
	@%p26 bra 	$L__BB13_20;
	setp.neu.f32 	%p27, %f14, 0f3F800000;
	neg.f32 	%f131, %f16;
	selp.f32 	%f132, %f16, %f131, %p27;
	cvt.rmi.f32.f32 	%f133, %f13;
	setp.neu.f32 	%p28, %f13, %f133;
	selp.f32 	%f146, 0f7FFFFFFF, %f132, %p28;
$L__BB13_20:
	cvta.to.global.u64 	%rd80, %rd20;
	atom.shared.add.f32 	%f135, [_ZZ22d_updateClusterWeightsPfS_S_13mtxDimensionsfE20sumWeightedDistances], %f146;
	bar.sync 	0;
	ld.shared.f32 	%f136, [_ZZ22d_updateClusterWeightsPfS_S_13mtxDimensionsfE20sumWeightedDistances];
	div.rn.f32 	%f137, %f146, %f136;
	mul.wide.s32 	%rd81, %r1, 4;
	add.s64 	%rd82, %rd80, %rd81;
	st.global.f32 	[%rd82], %f137;
	ret;

}


// ===== COMPILED SASS (sm_100) =====

	.target	sm_100

	.elftype	@"ET_EXEC"


//--------------------- .note.nv.tkinfo           --------------------------
	.section	.note.nv.tkinfo,"",@"SHT_NOTE"
	.sectionflags	@"SHF_NOTE_NV_TKINFO"
	.tkinfo
        /*0018*/ 	.word	0x00000002
        /*0030*/ 	.string	""
        /*0030*/ 	.string	"ptxas"
        /*0030*/ 	.string	"Cuda compilation tools, release 13.0, V13.0.88"
        /*0030*/ 	.string	"Build cuda_13.0.r13.0/compiler.36424714_0"
        /*0030*/ 	.string	"-arch sm_100 -m 64 "



//--------------------- .note.nv.cuinfo           --------------------------
	.section	.note.nv.cuinfo,"",@"SHT_NOTE"
	.sectionflags	@"SHF_NOTE_NV_CUINFO"
        /*0018*/ 	.short	0x0002
        /*001a*/ 	.short	0x0064
        /*001c*/ 	.short	0x0082
	.zero		2


//--------------------- .nv.info                  --------------------------
	.section	.nv.info,"",@"SHT_CUDA_INFO"
	.align	4


	//----- nvinfo : EIATTR_REGCOUNT
	.align		4
        /*0000*/ 	.byte	0x04, 0x2f
        /*0002*/ 	.short	(.L_1 - .L_0)
	.align		4
.L_0:
        /*0004*/ 	.word	index@(_Z11d_getScalesPKf13mtxDimensionsPKiPf)
        /*0008*/ 	.word	0x00000020


	//----- nvinfo : EIATTR_FRAME_SIZE
	.align		4
.L_1:
        /*000c*/ 	.byte	0x04, 0x11
        /*000e*/ 	.short	(.L_3 - .L_2)
	.align		4
.L_2:
        /*0010*/ 	.word	index@(_Z11d_getScalesPKf13mtxDimensionsPKiPf)
        /*0014*/ 	.word	0x00000000


	//----- nvinfo : EIATTR_REGCOUNT
	.align		4
.L_3:
        /*0018*/ 	.byte	0x04, 0x2f
        /*001a*/ 	.short	(.L_5 - .L_4)
	.align		4
.L_4:
        /*001c*/ 	.word	index@(_Z17d_getClusterCountPKiPi13mtxDimensions)
        /*0020*/ 	.word	0x00000012


	//----- nvinfo : EIATTR_FRAME_SIZE
	.align		4
.L_5:
        /*0024*/ 	.byte	0x04, 0x11
        /*0026*/ 	.short	(.L_7 - .L_6)
	.align		4
.L_6:
        /*0028*/ 	.word	index@(_Z17d_getClusterCountPKiPi13mtxDimensions)
        /*002c*/ 	.word	0x00000000


	//----- nvinfo : EIATTR_REGCOUNT
	.align		4
.L_7:
        /*0030*/ 	.byte	0x04, 0x2f
        /*0032*/ 	.short	(.L_9 - .L_8)
	.align		4
.L_8:
        /*0034*/ 	.word	index@(_Z15d_getScalesMeanPfPKil)
        /*0038*/ 	.word	0x00000010


	//----- nvinfo : EIATTR_FRAME_SIZE
	.align		4
.L_9:
        /*003c*/ 	.byte	0x04, 0x11
        /*003e*/ 	.short	(.L_11 - .L_10)
	.align		4
.L_10:
        /*0040*/ 	.word	index@($__internal_5_$__cuda_sm3x_div_rn_noftz_f32_slowpath)
        /*0044*/ 	.word	0x00000000


	//----- nvinfo : EIATTR_FRAME_SIZE
	.align		4
.L_11:
        /*0048*/ 	.byte	0x04, 0x11
        /*004a*/ 	.short	(.L_13 - .L_12)
	.align		4
.L_12:
        /*004c*/ 	.word	index@(_Z15d_getScalesMeanPfPKil)
        /*0050*/ 	.word	0x00000000


	//----- nvinfo : EIATTR_REGCOUNT
	.align		4
.L_13:
        /*0054*/ 	.byte	0x04, 0x2f
        /*0056*/ 	.short	(.L_15 - .L_14)
	.align		4
.L_14:
        /*0058*/ 	.word	index@(_Z22d_getWeightedDistancesPKfS0_PfPKi13mtxDimensions)
        /*005c*/ 	.word	0x00000017


	//----- nvinfo : EIATTR_FRAME_SIZE
	.align		4
.L_15:
        /*0060*/ 	.byte	0x04, 0x11
        /*0062*/ 	.short	(.L_17 - .L_16)
	.align		4
.L_16:
        /*0064*/ 	.word	index@(_Z22d_getWeightedDistancesPKfS0_PfPKi13mtxDimensions)
        /*0068*/ 	.word	0x00000000


	//----- nvinfo : EIATTR_REGCOUNT
	.align		4
.L_17:
        /*006c*/ 	.byte	0x04, 0x2f
        /*006e*/ 	.short	(.L_19 - .L_18)
	.align		4
.L_18:
        /*0070*/ 	.word	index@(_Z11d_solveWcssPfPiPKfS_f13mtxDimensions)
        /*0074*/ 	.word	0x00000020


	//----- nvinfo : EIATTR_FRAME_SIZE
	.align		4
.L_19:
        /*0078*/ 	.byte	0x04, 0x11
        /*007a*/ 	.short	(.L_21 - .L_20)
	.align		4
.L_20:
        /*007c*/ 	.word	index@(_Z11d_solveWcssPfPiPKfS_f13mtxDimensions)
        /*0080*/ 	.word	0x00000000


	//----- nvinfo : EIATTR_REGCOUNT
	.align		4
.L_21:
        /*0084*/ 	.byte	0x04, 0x2f
        /*0086*/ 	.short	(.L_23 - .L_22)
	.align		4
.L_22:
        /*0088*/ 	.word	index@(_Z15d_subtractListsPfPKfS1_l)
        /*008c*/ 	.word	0x0000000c


	//----- nvinfo : EIATTR_FRAME_SIZE
	.align		4
.L_23:
        /*0090*/ 	.byte	0x04, 0x11
        /*0092*/ 	.short	(.L_25 - .L_24)
	.align		4
.L_24:
        /*0094*/ 	.word	index@(_Z15d_subtractListsPfPKfS1_l)
        /*0098*/ 	.word	0x00000000


	//----- nvinfo : EIATTR_REGCOUNT
	.align		4
.L_25:
        /*009c*/ 	.byte	0x04, 0x2f
        /*009e*/ 	.short	(.L_27 - .L_26)
	.align		4
.L_26:
        /*00a0*/ 	.word	index@(_Z26d_initializeClusterWeightsPfS_l)
        /*00a4*/ 	.word	0x0000000f


	//----- nvinfo : EIATTR_FRAME_SIZE
	.align		4
.L_27:
        /*00a8*/ 	.byte	0x04, 0x11
        /*00aa*/ 	.short	(.L_29 - .L_28)
	.align		4
.L_28:
        /*00ac*/ 	.word	index@($__internal_4_$__cuda_sm20_rcp_rn_f32_slowpath)
        /*00b0*/ 	.word	0x00000000


	//----- nvinfo : EIATTR_FRAME_SIZE
	.align		4
.L_29:
        /*00b4*/ 	.byte	0x04, 0x11
        /*00b6*/ 	.short	(.L_31 - .L_30)
	.align		4
.L_30:
        /*00b8*/ 	.word	index@(_Z26d_initializeClusterWeightsPfS_l)
        /*00bc*/ 	.word	0x00000000


	//----- nvinfo : EIATTR_REGCOUNT
	.align		4
.L_31:
        /*00c0*/ 	.byte	0x04, 0x2f
        /*00c2*/ 	.short	(.L_33 - .L_32)
	.align		4
.L_32:
        /*00c4*/ 	.word	index@(_Z18d_getEuclideanDistPKfPfS1_13mtxDimensions)
        /*00c8*/ 	.word	0x00000011


	//----- nvinfo : EIATTR_FRAME_SIZE
	.align		4
.L_33:
        /*00cc*/ 	.byte	0x04, 0x11
        /*00ce*/ 	.short	(.L_35 - .L_34)
	.align		4
.L_34:
        /*00d0*/ 	.word	index@($__internal_3_$__cuda_sm20_sqrt_rn_f32_slowpath)
        /*00d4*/ 	.word	0x00000000


	//----- nvinfo : EIATTR_FRAME_SIZE
	.align		4
.L_35:
        /*00d8*/ 	.byte	0x04, 0x11
        /*00da*/ 	.short	(.L_37 - .L_36)
	.align		4
.L_36:
        /*00dc*/ 	.word	index@(_Z18d_getEuclideanDistPKfPfS1_13mtxDimensions)
        /*00e0*/ 	.word	0x00000000


	//----- nvinfo : EIATTR_REGCOUNT
	.align		4
.L_37:
        /*00e4*/ 	.byte	0x04, 0x2f
        /*00e6*/ 	.short	(.L_39 - .L_38)
	.align		4
.L_38:
        /*00e8*/ 	.word	index@(_Z27d_initializeDistanceWeightsPfPKfS1_13mtxDimensionsf)
        /*00ec*/ 	.word	0x0000000f


	//----- nvinfo : EIATTR_FRAME_SIZE
	.align		4
.L_39:
        /*00f0*/ 	.byte	0x04, 0x11
        /*00f2*/ 	.short	(.L_41 - .L_40)
	.align		4
.L_40:
        /*00f4*/ 	.word	index@(_Z27d_initializeDistanceWeightsPfPKfS1_13mtxDimensionsf)
        /*00f8*/ 	.word	0x00000000


	//----- nvinfo : EIATTR_REGCOUNT
	.align		4
.L_41:
        /*00fc*/ 	.byte	0x04, 0x2f
        /*00fe*/ 	.short	(.L_43 - .L_42)
	.align		4
.L_42:
        /*0100*/ 	.word	index@(_Z20d_findNearestClusterPKfPfPi13mtxDimensions)
        /*0104*/ 	.word	0x00000020


	//----- nvinfo : EIATTR_FRAME_SIZE
	.align		4
.L_43:
        /*0108*/ 	.byte	0x04, 0x11
        /*010a*/ 	.short	(.L_45 - .L_44)
	.align		4
.L_44:
        /*010c*/ 	.word	index@(_Z20d_findNearestClusterPKfPfPi13mtxDimensions)
        /*0110*/ 	.word	0x00000000


	//----- nvinfo : EIATTR_REGCOUNT
	.align		4
.L_45:
        /*0114*/ 	.byte	0x04, 0x2f
        /*0116*/ 	.short	(.L_47 - .L_46)
	.align		4
.L_46:
        /*0118*/ 	.word	index@(_Z16d_getClusterSizePKiPi13mtxDimensions)
        /*011c*/ 	.word	0x00000016


	//----- nvinfo : EIATTR_FRAME_SIZE
	.align		4
.L_47:
        /*0120*/ 	.byte	0x04, 0x11
        /*0122*/ 	.short	(.L_49 - .L_48)
	.align		4
.L_48:
        /*0124*/ 	.word	index@(_Z16d_getClusterSizePKiPi13mtxDimensions)
        /*0128*/ 	.word	0x00000000


	//----- nvinfo : EIATTR_REGCOUNT
	.align		4
.L_49:
        /*012c*/ 	.byte	0x04, 0x2f
        /*012e*/ 	.short	(.L_51 - .L_50)
	.align		4
.L_50:
        /*0130*/ 	.word	index@(_Z17d_getClusterMeansPKfPfPKi13mtxDimensions)
        /*0134*/ 	.word	0x00000014


	//----- nvinfo : EIATTR_FRAME_SIZE
	.align		4
.L_51:
        /*0138*/ 	.byte	0x04, 0x11
        /*013a*/ 	.short	(.L_53 - .L_52)
	.align		4
.L_52:
        /*013c*/ 	.word	index@(_Z17d_getClusterMeansPKfPfPKi13mtxDimensions)
        /*0140*/ 	.word	0x00000000


	//----- nvinfo : EIATTR_REGCOUNT
	.align		4
.L_53:
        /*0144*/ 	.byte	0x04, 0x2f
        /*0146*/ 	.short	(.L_55 - .L_54)
	.align		4
.L_54:
        /*0148*/ 	.word	index@(_Z10d_setMeansPfPKi13mtxDimensions)
        /*014c*/ 	.word	0x00000010


	//----- nvinfo : EIATTR_FRAME_SIZE
	.align		4
.L_55:
        /*0150*/ 	.byte	0x04, 0x11
        /*0152*/ 	.short	(.L_57 - .L_56)
	.align		4
.L_56:
        /*0154*/ 	.word	index@($__internal_2_$__cuda_sm3x_div_rn_noftz_f32_slowpath)
        /*0158*/ 	.word	0x00000000


	//----- nvinfo : EIATTR_FRAME_SIZE
	.align		4
.L_57:
        /*015c*/ 	.byte	0x04, 0x11
        /*015e*/ 	.short	(.L_59 - .L_58)
	.align		4
.L_58:
        /*0160*/ 	.word	index@(_Z10d_setMeansPfPKi13mtxDimensions)
        /*0164*/ 	.word	0x00000000


	//----- nvinfo : EIATTR_REGCOUNT
	.align		4
.L_59:
        /*0168*/ 	.byte	0x04, 0x2f
        /*016a*/ 	.short	(.L_61 - .L_60)
	.align		4
.L_60:
        /*016c*/ 	.word	index@(_Z22d_updateClusterWeightsPfS_S_13mtxDimensionsf)
        /*0170*/ 	.word	0x00000020


	//----- nvinfo : EIATTR_FRAME_SIZE
	.align		4
.L_61:
        /*0174*/ 	.byte	0x04, 0x11
        /*0176*/ 	.short	(.L_63 - .L_62)
	.align		4
.L_62:
        /*0178*/ 	.word	index@($__internal_1_$__cuda_sm3x_div_rn_noftz_f32_slowpath)
        /*017c*/ 	.word	0x00000000


	//----- nvinfo : EIATTR_FRAME_SIZE
	.align		4
.L_63:
        /*0180*/ 	.byte	0x04, 0x11
        /*0182*/ 	.short	(.L_65 - .L_64)
	.align		4
.L_64:
        /*0184*/ 	.word	index@($__internal_0_$__cuda_sm20_rcp_rn_f32_slowpath)
        /*0188*/ 	.word	0x00000000


	//----- nvinfo : EIATTR_FRAME_SIZE
	.align		4
.L_65:
        /*018c*/ 	.byte	0x04, 0x11
        /*018e*/ 	.short	(.L_67 - .L_66)
	.align		4
.L_66:
        /*0190*/ 	.word	index@(_Z22d_updateClusterWeightsPfS_S_13mtxDimensionsf)
        /*0194*/ 	.word	0x00000000


	//----- nvinfo : EIATTR_MIN_STACK_SIZE
	.align		4
.L_67:
        /*0198*/ 	.byte	0x04, 0x12
        /*019a*/ 	.short	(.L_69 - .L_68)
	.align		4
.L_68:
        /*019c*/ 	.word	index@(_Z22d_updateClusterWeightsPfS_S_13mtxDimensionsf)
        /*01a0*/ 	.word	0x00000000


	//----- nvinfo : EIATTR_MIN_STACK_SIZE
	.align		4
.L_69:
        /*01a4*/ 	.byte	0x04, 0x12
        /*01a6*/ 	.short	(.L_71 - .L_70)
	.align		4
.L_70:
        /*01a8*/ 	.word	index@(_Z10d_setMeansPfPKi13mtxDimensions)
        /*01ac*/ 	.word	0x00000000


	//----- nvinfo : EIATTR_MIN_STACK_SIZE
	.align		4
.L_71:
        /*01b0*/ 	.byte	0x04, 0x12
        /*01b2*/ 	.short	(.L_73 - .L_72)
	.align		4
.L_72:
        /*01b4*/ 	.word	index@(_Z17d_getClusterMeansPKfPfPKi13mtxDimensions)
        /*01b8*/ 	.word	0x00000000


	//----- nvinfo : EIATTR_MIN_STACK_SIZE
	.align		4
.L_73:
        /*01bc*/ 	.byte	0x04, 0x12
        /*01be*/ 	.short	(.L_75 - .L_74)
	.align		4
.L_74:
        /*01c0*/ 	.word	index@(_Z16d_getClusterSizePKiPi13mtxDimensions)
        /*01c4*/ 	.word	0x00000000


	//----- nvinfo : EIATTR_MIN_STACK_SIZE
	.align		4
.L_75:
        /*01c8*/ 	.byte	0x04, 0x12
        /*01ca*/ 	.short	(.L_77 - .L_76)
	.align		4
.L_76:
        /*01cc*/ 	.word	index@(_Z20d_findNearestClusterPKfPfPi13mtxDimensions)
        /*01d0*/ 	.word	0x00000000


	//----- nvinfo : EIATTR_MIN_STACK_SIZE
	.align		4
.L_77:
        /*01d4*/ 	.byte	0x04, 0x12
        /*01d6*/ 	.short	(.L_79 - .L_78)
	.align		4
.L_78:
        /*01d8*/ 	.word	index@(_Z27d_initializeDistanceWeightsPfPKfS1_13mtxDimensionsf)
        /*01dc*/ 	.word	0x00000000


	//----- nvinfo : EIATTR_MIN_STACK_SIZE
	.align		4
.L_79:
        /*01e0*/ 	.byte	0x04, 0x12
        /*01e2*/ 	.short	(.L_81 - .L_80)
	.align		4
.L_80:
        /*01e4*/ 	.word	index@(_Z18d_getEuclideanDistPKfPfS1_13mtxDimensions)
        /*01e8*/ 	.word	0x00000000


	//----- nvinfo : EIATTR_MIN_STACK_SIZE
	.align		4
.L_81:
        /*01ec*/ 	.byte	0x04, 0x12
        /*01ee*/ 	.short	(.L_83 - .L_82)
	.align		4
.L_82:
        /*01f0*/ 	.word	index@(_Z26d_initializeClusterWeightsPfS_l)
        /*01f4*/ 	.word	0x00000000


	//----- nvinfo : EIATTR_MIN_STACK_SIZE
	.align		4
.L_83:
        /*01f8*/ 	.byte	0x04, 0x12
        /*01fa*/ 	.short	(.L_85 - .L_84)
	.align		4
.L_84:
        /*01fc*/ 	.word	index@(_Z15d_subtractListsPfPKfS1_l)
        /*0200*/ 	.word	0x00000000


	//----- nvinfo : EIATTR_MIN_STACK_SIZE
	.align		4
.L_85:
        /*0204*/ 	.byte	0x04, 0x12
        /*0206*/ 	.short	(.L_87 - .L_86)
	.align		4
.L_86:
        /*0208*/ 	.word	index@(_Z11d_solveWcssPfPiPKfS_f13mtxDimensions)
        /*020c*/ 	.word	0x00000000


	//----- nvinfo : EIATTR_MIN_STACK_SIZE
	.align		4
.L_87:
        /*0210*/ 	.byte	0x04, 0x12
        /*0212*/ 	.short	(.L_89 - .L_88)
	.align		4
.L_88:
        /*0214*/ 	.word	index@(_Z22d_getWeightedDistancesPKfS0_PfPKi13mtxDimensions)
        /*0218*/ 	.word	0x00000000


	//----- nvinfo : EIATTR_MIN_STACK_SIZE
	.align		4
.L_89:
        /*021c*/ 	.byte	0x04, 0x12
        /*021e*/ 	.short	(.L_91 - .L_90)
	.align		4
.L_90:
        /*0220*/ 	.word	index@(_Z15d_getScalesMeanPfPKil)
        /*0224*/ 	.word	0x00000000


	//----- nvinfo : EIATTR_MIN_STACK_SIZE
	.align		4
.L_91:
        /*0228*/ 	.byte	0x04, 0x12
        /*022a*/ 	.short	(.L_93 - .L_92)
	.align		4
.L_92:
        /*022c*/ 	.word	index@(_Z17d_getClusterCountPKiPi13mtxDimensions)
        /*0230*/ 	.word	0x00000000


	//----- nvinfo : EIATTR_MIN_STACK_SIZE
	.align		4
.L_93:
        /*0234*/ 	.byte	0x04, 0x12
        /*0236*/ 	.short	(.L_95 - .L_94)
	.align		4
.L_94:
        /*0238*/ 	.word	index@(_Z11d_getScalesPKf13mtxDimensionsPKiPf)
        /*023c*/ 	.word	0x00000000
.L_95:


//--------------------- .nv.compat                --------------------------
	.section	.nv.compat,"",@"SHT_CUDA_COMPAT_INFO"
	.align	4
        /*0000*/ 	.byte	0x02, 0x09, 0x00, 0x00, 0x02, 0x02, 0x01, 0x00, 0x02, 0x05, 0x05, 0x00, 0x03, 0x07, 0x01, 0x01
        /*0010*/ 	.byte	0x02, 0x03, 0x00, 0x00, 0x02, 0x06, 0x01, 0x00, 0x04, 0x0b, 0x08, 0x00, 0x01, 0x00, 0x00, 0x00
        /*0020*/ 	.byte	0x00, 0x00, 0x00, 0x00


//--------------------- .nv.info._Z22d_updateClusterWeightsPfS_S_13mtxDimensionsf --------------------------
	.section	.nv.info._Z22d_updateClusterWeightsPfS_S_13mtxDimensionsf,"",@"SHT_CUDA_INFO"
	.sectionflags	@""
	.align	4


	//----- nvinfo : EIATTR_CUDA_API_VERSION
	.align		4
        /*0000*/ 	.byte	0x04, 0x37
        /*0002*/ 	.short	(.L_97 - .L_96)
.L_96:
        /*0004*/ 	.word	0x00000082


	//----- nvinfo : EIATTR_KPARAM_INFO
	.align		4
.L_97:
        /*0008*/ 	.byte	0x04, 0x17
        /*000a*/ 	.short	(.L_99 - .L_98)
.L_98:
        /*000c*/ 	.word	0x00000000
        /*0010*/ 	.short	0x0004
        /*0012*/ 	.short	0x0040
        /*0014*/ 	.byte	0x00, 0xf0, 0x11, 0x00


	//----- nvinfo : EIATTR_KPARAM_INFO
	.align		4
.L_99:
        /*0018*/ 	.byte	0x04, 0x17
        /*001a*/ 	.short	(.L_101 - .L_100)
.L_100:
        /*001c*/ 	.word	0x00000000
        /*0020*/ 	.short	0x0003
        /*0022*/ 	.short	0x0018
        /*0024*/ 	.byte	0x00, 0xf0, 0xa1, 0x00


	//----- nvinfo : EIATTR_KPARAM_INFO
	.align		4
.L_101:
        /*0028*/ 	.byte	0x04, 0x17
        /*002a*/ 	.short	(.L_103 - .L_102)
.L_102:
        /*002c*/ 	.word	0x00000000
        /*0030*/ 	.short	0x0002
        /*0032*/ 	.short	0x0010
        /*0034*/ 	.byte	0x00, 0xf5, 0x21, 0x00


	//----- nvinfo : EIATTR_KPARAM_INFO
	.align		4
.L_103:
        /*0038*/ 	.byte	0x04, 0x17
        /*003a*/ 	.short	(.L_105 - .L_104)
.L_104:
        /*003c*/ 	.word	0x00000000
        /*0040*/ 	.short	0x0001
        /*0042*/ 	.short	0x0008
        /*0044*/ 	.byte	0x00, 0xf5, 0x21, 0x00


	//----- nvinfo : EIATTR_KPARAM_INFO
	.align		4
.L_105:
        /*0048*/ 	.byte	0x04, 0x17
        /*004a*/ 	.short	(.L_107 - .L_106)
.L_106:
        /*004c*/ 	.word	0x00000000
        /*0050*/ 	.short	0x0000
        /*0052*/ 	.short	0x0000
        /*0054*/ 	.byte	0x00, 0xf5, 0x21, 0x00


	//----- nvinfo : EIATTR_SPARSE_MMA_MASK
	.align		4
.L_107:
        /*0058*/ 	.byte	0x03, 0x50
        /*005a*/ 	.short	0x0000


	//----- nvinfo : EIATTR_MAXREG_COUNT
	.align		4
        /*005c*/ 	.byte	0x03, 0x1b
        /*005e*/ 	.short	0x00ff


	//----- nvinfo : EIATTR_NUM_BARRIERS
	.align		4
        /*0060*/ 	.byte	0x02, 0x4c
        /*0062*/ 	.byte	0x01
	.zero		1


	//----- nvinfo : EIATTR_MERCURY_ISA_VERSION
	.align		4
        /*0064*/ 	.byte	0x03, 0x5f
        /*0066*/ 	.short	0x0101


	//----- nvinfo : EIATTR_VRC_CTA_INIT_COUNT
	.align		4
        /*0068*/ 	.byte	0x02, 0x4a
	.zero		1
	.zero		1


	//----- nvinfo : EIATTR_EXIT_INSTR_OFFSETS
	.align		4
        /*006c*/ 	.byte	0x04, 0x1c
        /*006e*/ 	.short	(.L_109 - .L_108)


	//   ....[0]....
.L_108:
        /*0070*/ 	.word	0x00001600


	//----- nvinfo : EIATTR_CRS_STACK_SIZE
	.align		4
.L_109:
        /*0074*/ 	.byte	0x04, 0x1e
        /*0076*/ 	.short	(.L_111 - .L_110)
.L_110:
        /*0078*/ 	.word	0x00000000


	//----- nvinfo : EIATTR_CBANK_PARAM_SIZE
	.align		4
.L_111:
        /*007c*/ 	.byte	0x03, 0x19
        /*007e*/ 	.short	0x0044


	//----- nvinfo : EIATTR_PARAM_CBANK
	.align		4
        /*0080*/ 	.byte	0x04, 0x0a
        /*0082*/ 	.short	(.L_113 - .L_112)
	.align		4
.L_112:
        /*0084*/ 	.word	index@(.nv.constant0._Z22d_updateClusterWeightsPfS_S_13mtxDimensionsf)
        /*0088*/ 	.short	0x0380
        /*008a*/ 	.short	0x0044


	//----- nvinfo : EIATTR_SW_WAR
	.align		4
.L_113:
        /*008c*/ 	.byte	0x04, 0x36
        /*008e*/ 	.short	(.L_115 - .L_114)
.L_114:
        /*0090*/ 	.word	0x00000008
.L_115:


//--------------------- .nv.info._Z10d_setMeansPfPKi13mtxDimensions --------------------------
	.section	.nv.info._Z10d_setMeansPfPKi13mtxDimensions,"",@"SHT_CUDA_INFO"
	.sectionflags	@""
	.align	4


	//----- nvinfo : EIATTR_CUDA_API_VERSION
	.align		4
        /*0000*/ 	.byte	0x04, 0x37
        /*0002*/ 	.short	(.L_117 - .L_116)
.L_116:
        /*0004*/ 	.word	0x00000082


	//----- nvinfo : EIATTR_KPARAM_INFO
	.align		4
.L_117:
        /*0008*/ 	.byte	0x04, 0x17
        /*000a*/ 	.short	(.L_119 - .L_118)
.L_118:
        /*000c*/ 	.word	0x00000000
        /*0010*/ 	.short	0x0002
        /*0012*/ 	.short	0x0010
        /*0014*/ 	.byte	0x00, 0xf0, 0xa1, 0x00


	//----- nvinfo : EIATTR_KPARAM_INFO
	.align		4
.L_119:
        /*0018*/ 	.byte	0x04, 0x17
        /*001a*/ 	.short	(.L_121 - .L_120)
.L_120:
        /*001c*/ 	.word	0x00000000
        /*0020*/ 	.short	0x0001
        /*0022*/ 	.short	0x0008
        /*0024*/ 	.byte	0x00, 0xf5, 0x21, 0x00


	//----- nvinfo : EIATTR_KPARAM_INFO
	.align		4
.L_121:
        /*0028*/ 	.byte	0x04, 0x17
        /*002a*/ 	.short	(.L_123 - .L_122)
.L_122:
        /*002c*/ 	.word	0x00000000
        /*0030*/ 	.short	0x0000
        /*0032*/ 	.short	0x0000
        /*0034*/ 	.byte	0x00, 0xf5, 0x21, 0x00


	//----- nvinfo : EIATTR_SPARSE_MMA_MASK
	.align		4
.L_123:
        /*0038*/ 	.byte	0x03, 0x50
        /*003a*/ 	.short	0x0000


	//----- nvinfo : EIATTR_MAXREG_COUNT
	.align		4
        /*003c*/ 	.byte	0x03, 0x1b
        /*003e*/ 	.short	0x00ff


	//----- nvinfo : EIATTR_MERCURY_ISA_VERSION
	.align		4
        /*0040*/ 	.byte	0x03, 0x5f
        /*0042*/ 	.short	0x0101


	//----- nvinfo : EIATTR_VRC_CTA_INIT_COUNT
	.align		4
        /*0044*/ 	.byte	0x02, 0x4a
	.zero		1
	.zero		1


	//----- nvinfo : EIATTR_EXIT_INSTR_OFFSETS
	.align		4
        /*0048*/ 	.byte	0x04, 0x1c
        /*004a*/ 	.short	(.L_125 - .L_124)


	//   ....[0]....
.L_124:
        /*004c*/ 	.word	0x000001e0


	//----- nvinfo : EIATTR_CRS_STACK_SIZE
	.align		4
.L_125:
        /*0050*/ 	.byte	0x04, 0x1e
        /*0052*/ 	.short	(.L_127 - .L_126)
.L_126:
        /*0054*/ 	.word	0x00000000


	//----- nvinfo : EIATTR_CBANK_PARAM_SIZE
	.align		4
.L_127:
        /*0058*/ 	.byte	0x03, 0x19
        /*005a*/ 	.short	0x0038


	//----- nvinfo : EIATTR_PARAM_CBANK
	.align		4
        /*005c*/ 	.byte	0x04, 0x0a
        /*005e*/ 	.short	(.L_129 - .L_128)
	.align		4
.L_128:
        /*0060*/ 	.word	index@(.nv.constant0._Z10d_setMeansPfPKi13mtxDimensions)
        /*0064*/ 	.short	0x0380
        /*0066*/ 	.short	0x0038


	//----- nvinfo : EIATTR_SW_WAR
	.align		4
.L_129:
        /*0068*/ 	.byte	0x04, 0x36
        /*006a*/ 	.short	(.L_131 - .L_130)
.L_130:
        /*006c*/ 	.word	0x00000008
.L_131:


//--------------------- .nv.info._Z17d_getClusterMeansPKfPfPKi13mtxDimensions --------------------------
	.section	.nv.info._Z17d_getClusterMeansPKfPfPKi13mtxDimensions,"",@"SHT_CUDA_INFO"
	.sectionflags	@""
	.align	4


	//----- nvinfo : EIATTR_CUDA_API_VERSION
	.align		4
        /*0000*/ 	.byte	0x04, 0x37
        /*0002*/ 	.short	(.L_133 - .L_132)
.L_132:
        /*0004*/ 	.word	0x00000082


	//----- nvinfo : EIATTR_KPARAM_INFO
	.align		4
.L_133:
        /*0008*/ 	.byte	0x04, 0x17
        /*000a*/ 	.short	(.L_135 - .L_134)
.L_134:
        /*000c*/ 	.word	0x00000000
        /*0010*/ 	.short	0x0003
        /*0012*/ 	.short	0x0018
        /*0014*/ 	.byte	0x00, 0xf0, 0xa1, 0x00


	//----- nvinfo : EIATTR_KPARAM_INFO
	.align		4
.L_135:
        /*0018*/ 	.byte	0x04, 0x17
        /*001a*/ 	.short	(.L_137 - .L_136)
.L_136:
        /*001c*/ 	.word	0x00000000
        /*0020*/ 	.short	0x0002
        /*0022*/ 	.short	0x0010
        /*0024*/ 	.byte	0x00, 0xf5, 0x21, 0x00


	//----- nvinfo : EIATTR_KPARAM_INFO
	.align		4
.L_137:
        /*0028*/ 	.byte	0x04, 0x17
        /*002a*/ 	.short	(.L_139 - .L_138)
.L_138:
        /*002c*/ 	.word	0x00000000
        /*0030*/ 	.short	0x0001
        /*0032*/ 	.short	0x0008
        /*0034*/ 	.byte	0x00, 0xf5, 0x21, 0x00


	//----- nvinfo : EIATTR_KPARAM_INFO
	.align		4
.L_139:
        /*0038*/ 	.byte	0x04, 0x17
        /*003a*/ 	.short	(.L_141 - .L_140)
.L_140:
        /*003c*/ 	.word	0x00000000
        /*0040*/ 	.short	0x0000
        /*0042*/ 	.short	0x0000
        /*0044*/ 	.byte	0x00, 0xf5, 0x21, 0x00


	//----- nvinfo : EIATTR_SPARSE_MMA_MASK
	.align		4
.L_141:
        /*0048*/ 	.byte	0x03, 0x50
        /*004a*/ 	.short	0x0000


	//----- nvinfo : EIATTR_MAXREG_COUNT
	.align		4
        /*004c*/ 	.byte	0x03, 0x1b
        /*004e*/ 	.short	0x00ff


	//----- nvinfo : EIATTR_MERCURY_ISA_VERSION
	.align		4
        /*0050*/ 	.byte	0x03, 0x5f
        /*0052*/ 	.short	0x0101


	//----- nvinfo : EIATTR_INT_WARP_WIDE_INSTR_OFFSETS
	.align		4
        /*0054*/ 	.byte	0x04, 0x31
        /*0056*/ 	.short	(.L_143 - .L_142)


	//   ....[0]....
.L_142:
        /*0058*/ 	.word	0x00000370


	//   ....[1]....
        /*005c*/ 	.word	0x000004e0


	//   ....[2]....
        /*0060*/ 	.word	0x00000680


	//   ....[3]....
        /*0064*/ 	.word	0x00000810


	//   ....[4]....
        /*0068*/ 	.word	0x000008d0


	//----- nvinfo : EIATTR_VRC_CTA_INIT_COUNT
	.align		4
.L_143:
        /*006c*/ 	.byte	0x02, 0x4a
	.zero		1
	.zero		1


	//----- nvinfo : EIATTR_EXIT_INSTR_OFFSETS
	.align		4
        /*0070*/ 	.byte	0x04, 0x1c
        /*0072*/ 	.short	(.L_145 - .L_144)


	//   ....[0]....
.L_144:
        /*0074*/ 	.word	0x00000120


	//   ....[1]....
        /*0078*/ 	.word	0x00000a00


	//   ....[2]....
        /*007c*/ 	.word	0x00001030


	//   ....[3]....
        /*0080*/ 	.word	0x00001370


	//   ....[4]....
        /*0084*/ 	.word	0x000013f0


	//   ....[5]....
        /*0088*/ 	.word	0x000014e0


	//----- nvinfo : EIATTR_CBANK_PARAM_SIZE
	.align		4
.L_145:
        /*008c*/ 	.byte	0x03, 0x19
        /*008e*/ 	.short	0x0040


	//----- nvinfo : EIATTR_PARAM_CBANK
	.align		4
        /*0090*/ 	.byte	0x04, 0x0a
        /*0092*/ 	.short	(.L_147 - .L_146)
	.align		4
.L_146:
        /*0094*/ 	.word	index@(.nv.constant0._Z17d_getClusterMeansPKfPfPKi13mtxDimensions)
        /*0098*/ 	.short	0x0380
        /*009a*/ 	.short	0x0040


	//----- nvinfo : EIATTR_SW_WAR
	.align		4
.L_147:
        /*009c*/ 	.byte	0x04, 0x36
        /*009e*/ 	.short	(.L_149 - .L_148)
.L_148:
        /*00a0*/ 	.word	0x00000008
.L_149:


//--------------------- .nv.info._Z16d_getClusterSizePKiPi13mtxDimensions --------------------------
	.section	.nv.info._Z16d_getClusterSizePKiPi13mtxDimensions,"",@"SHT_CUDA_INFO"
	.sectionflags	@""
	.align	4


	//----- nvinfo : EIATTR_CUDA_API_VERSION
	.align		4
        /*0000*/ 	.byte	0x04, 0x37
        /*0002*/ 	.short	(.L_151 - .L_150)
.L_150:
        /*0004*/ 	.word	0x00000082


	//----- nvinfo : EIATTR_KPARAM_INFO
	.align		4
.L_151:
        /*0008*/ 	.byte	0x04, 0x17
        /*000a*/ 	.short	(.L_153 - .L_152)
.L_152:
        /*000c*/ 	.word	0x00000000
        /*0010*/ 	.short	0x0002
        /*0012*/ 	.short	0x0010
        /*0014*/ 	.byte	0x00, 0xf0, 0xa1, 0x00


	//----- nvinfo : EIATTR_KPARAM_INFO
	.align		4
.L_153:
        /*0018*/ 	.byte	0x04, 0x17
        /*001a*/ 	.short	(.L_155 - .L_154)
.L_154:
        /*001c*/ 	.word	0x00000000
        /*0020*/ 	.short	0x0001
        /*0022*/ 	.short	0x0008
        /*0024*/ 	.byte	0x00, 0xf5, 0x21, 0x00


	//----- nvinfo : EIATTR_KPARAM_INFO
	.align		4
.L_155:
        /*0028*/ 	.byte	0x04, 0x17
        /*002a*/ 	.short	(.L_157 - .L_156)
.L_156:
        /*002c*/ 	.word	0x00000000
        /*0030*/ 	.short	0x0000
        /*0032*/ 	.short	0x0000
        /*0034*/ 	.byte	0x00, 0xf5, 0x21, 0x00


	//----- nvinfo : EIATTR_SPARSE_MMA_MASK
	.align		4
.L_157:
        /*0038*/ 	.byte	0x03, 0x50
        /*003a*/ 	.short	0x0000


	//----- nvinfo : EIATTR_MAXREG_COUNT
	.align		4
        /*003c*/ 	.byte	0x03, 0x1b
        /*003e*/ 	.short	0x00ff


	//----- nvinfo : EIATTR_MERCURY_ISA_VERSION
	.align		4
        /*0040*/ 	.byte	0x03, 0x5f
        /*0042*/ 	.short	0x0101


	//----- nvinfo : EIATTR_VRC_CTA_INIT_COUNT
	.align		4
        /*0044*/ 	.byte	0x02, 0x4a
	.zero		1
	.zero		1


	//----- nvinfo : EIATTR_EXIT_INSTR_OFFSETS
	.align		4
        /*0048*/ 	.byte	0x04, 0x1c
        /*004a*/ 	.short	(.L_159 - .L_158)


	//   ....[0]....
.L_158:
        /*004c*/ 	.word	0x00000060


	//   ....[1]....
        /*0050*/ 	.word	0x000013e0


	//----- nvinfo : EIATTR_CBANK_PARAM_SIZE
	.align		4
.L_159:
        /*0054*/ 	.byte	0x03, 0x19
        /*0056*/ 	.short	0x0038


	//----- nvinfo : EIATTR_PARAM_CBANK
	.align		4
        /*0058*/ 	.byte	0x04, 0x0a
        /*005a*/ 	.short	(.L_161 - .L_160)
	.align		4
.L_160:
        /*005c*/ 	.word	index@(.nv.constant0._Z16d_getClusterSizePKiPi13mtxDimensions)
        /*0060*/ 	.short	0x0380
        /*0062*/ 	.short	0x0038


	//----- nvinfo : EIATTR_SW_WAR
	.align		4
.L_161:
        /*0064*/ 	.byte	0x04, 0x36
        /*0066*/ 	.short	(.L_163 - .L_162)
.L_162:
        /*0068*/ 	.word	0x00000008
.L_163:


//--------------------- .nv.info._Z20d_findNearestClusterPKfPfPi13mtxDimensions --------------------------
	.section	.nv.info._Z20d_findNearestClusterPKfPfPi13mtxDimensions,"",@"SHT_CUDA_INFO"
	.sectionflags	@""
	.align	4


	//----- nvinfo : EIATTR_CUDA_API_VERSION
	.align		4
        /*0000*/ 	.byte	0x04, 0x37
        /*0002*/ 	.short	(.L_165 - .L_164)
.L_164:
        /*0004*/ 	.word	0x00000082


	//----- nvinfo : EIATTR_KPARAM_INFO
	.align		4
.L_165:
        /*0008*/ 	.byte	0x04, 0x17
        /*000a*/ 	.short	(.L_167 - .L_166)
.L_166:
        /*000c*/ 	.word	0x00000000
        /*0010*/ 	.short	0x0003
        /*0012*/ 	.short	0x0018
        /*0014*/ 	.byte	0x00, 0xf0, 0xa1, 0x00


	//----- nvinfo : EIATTR_KPARAM_INFO
	.align		4
.L_167:
        /*0018*/ 	.byte	0x04, 0x17
        /*001a*/ 	.short	(.L_169 - .L_168)
.L_168:
        /*001c*/ 	.word	0x00000000
        /*0020*/ 	.short	0x0002
        /*0022*/ 	.short	0x0010
        /*0024*/ 	.byte	0x00, 0xf5, 0x21, 0x00


	//----- nvinfo : EIATTR_KPARAM_INFO
	.align		4
.L_169:
        /*0028*/ 	.byte	0x04, 0x17
        /*002a*/ 	.short	(.L_171 - .L_170)
.L_170:
        /*002c*/ 	.word	0x00000000
        /*0030*/ 	.short	0x0001
        /*0032*/ 	.short	0x0008
        /*0034*/ 	.byte	0x00, 0xf5, 0x21, 0x00


	//----- nvinfo : EIATTR_KPARAM_INFO
	.align		4
.L_171:
        /*0038*/ 	.byte	0x04, 0x17
        /*003a*/ 	.short	(.L_173 - .L_172)
.L_172:
        /*003c*/ 	.word	0x00000000
        /*0040*/ 	.short	0x0000
        /*0042*/ 	.short	0x0000
        /*0044*/ 	.byte	0x00, 0xf5, 0x21, 0x00


	//----- nvinfo : EIATTR_SPARSE_MMA_MASK
	.align		4
.L_173:
        /*0048*/ 	.byte	0x03, 0x50
        /*004a*/ 	.short	0x0000


	//----- nvinfo : EIATTR_MAXREG_COUNT
	.align		4
        /*004c*/ 	.byte	0x03, 0x1b
        /*004e*/ 	.short	0x00ff


	//----- nvinfo : EIATTR_MERCURY_ISA_VERSION
	.align		4
        /*0050*/ 	.byte	0x03, 0x5f
        /*0052*/ 	.short	0x0101


	//----- nvinfo : EIATTR_VRC_CTA_INIT_COUNT
	.align		4
        /*0054*/ 	.byte	0x02, 0x4a
	.zero		1
	.zero		1


	//----- nvinfo : EIATTR_EXIT_INSTR_OFFSETS
	.align		4
        /*0058*/ 	.byte	0x04, 0x1c
        /*005a*/ 	.short	(.L_175 - .L_174)


	//   ....[0]....
.L_174:
        /*005c*/ 	.word	0x00000090


	//   ....[1]....
        /*0060*/ 	.word	0x00000c00


	//----- nvinfo : EIATTR_CBANK_PARAM_SIZE
	.align		4
.L_175:
        /*0064*/ 	.byte	0x03, 0x19
        /*0066*/ 	.short	0x0040


	//----- nvinfo : EIATTR_PARAM_CBANK
	.align		4
        /*0068*/ 	.byte	0x04, 0x0a
        /*006a*/ 	.short	(.L_177 - .L_176)
	.align		4
.L_176:
        /*006c*/ 	.word	index@(.nv.constant0._Z20d_findNearestClusterPKfPfPi13mtxDimensions)
        /*0070*/ 	.short	0x0380
        /*0072*/ 	.short	0x0040


	//----- nvinfo : EIATTR_SW_WAR
	.align		4
.L_177:
        /*0074*/ 	.byte	0x04, 0x36
        /*0076*/ 	.short	(.L_179 - .L_178)
.L_178:
        /*0078*/ 	.word	0x00000008
.L_179:


//--------------------- .nv.info._Z27d_initializeDistanceWeightsPfPKfS1_13mtxDimensionsf --------------------------
	.section	.nv.info._Z27d_initializeDistanceWeightsPfPKfS1_13mtxDimensionsf,"",@"SHT_CUDA_INFO"
	.sectionflags	@""
	.align	4


	//----- nvinfo : EIATTR_CUDA_API_VERSION
	.align		4
        /*0000*/ 	.byte	0x04, 0x37
        /*0002*/ 	.short	(.L_181 - .L_180)
.L_180:
        /*0004*/ 	.word	0x00000082


	//----- nvinfo : EIATTR_KPARAM_INFO
	.align		4
.L_181:
        /*0008*/ 	.byte	0x04, 0x17
        /*000a*/ 	.short	(.L_183 - .L_182)
.L_182:
        /*000c*/ 	.word	0x00000000
        /*0010*/ 	.short	0x0004
        /*0012*/ 	.short	0x0040
        /*0014*/ 	.byte	0x00, 0xf0, 0x11, 0x00


	//----- nvinfo : EIATTR_KPARAM_INFO
	.align		4
.L_183:
        /*0018*/ 	.byte	0x04, 0x17
        /*001a*/ 	.short	(.L_185 - .L_184)
.L_184:
        /*001c*/ 	.word	0x00000000
        /*0020*/ 	.short	0x0003
        /*0022*/ 	.short	0x0018
        /*0024*/ 	.byte	0x00, 0xf0, 0xa1, 0x00


	//----- nvinfo : EIATTR_KPARAM_INFO
	.align		4
.L_185:
        /*0028*/ 	.byte	0x04, 0x17
        /*002a*/ 	.short	(.L_187 - .L_186)
.L_186:
        /*002c*/ 	.word	0x00000000
        /*0030*/ 	.short	0x0002
        /*0032*/ 	.short	0x0010
        /*0034*/ 	.byte	0x00, 0xf5, 0x21, 0x00


	//----- nvinfo : EIATTR_KPARAM_INFO
	.align		4
.L_187:
        /*0038*/ 	.byte	0x04, 0x17
        /*003a*/ 	.short	(.L_189 - .L_188)
.L_188:
        /*003c*/ 	.word	0x00000000
        /*0040*/ 	.short	0x0001
        /*0042*/ 	.short	0x0008
        /*0044*/ 	.byte	0x00, 0xf5, 0x21, 0x00


	//----- nvinfo : EIATTR_KPARAM_INFO
	.align		4
.L_189:
        /*0048*/ 	.byte	0x04, 0x17
        /*004a*/ 	.short	(.L_191 - .L_190)
.L_190:
        /*004c*/ 	.word	0x00000000
        /*0050*/ 	.short	0x0000
        /*0052*/ 	.short	0x0000
        /*0054*/ 	.byte	0x00, 0xf5, 0x21, 0x00


	//----- nvinfo : EIATTR_SPARSE_MMA_MASK
	.align		4
.L_191:
        /*0058*/ 	.byte	0x03, 0x50
        /*005a*/ 	.short	0x0000


	//----- nvinfo : EIATTR_MAXREG_COUNT
	.align		4
        /*005c*/ 	.byte	0x03, 0x1b
        /*005e*/ 	.short	0x00ff


	//----- nvinfo : EIATTR_MERCURY_ISA_VERSION
	.align		4
        /*0060*/ 	.byte	0x03, 0x5f
        /*0062*/ 	.short	0x0101


	//----- nvinfo : EIATTR_VRC_CTA_INIT_COUNT
	.align		4
        /*0064*/ 	.byte	0x02, 0x4a
	.zero		1
	.zero		1


	//----- nvinfo : EIATTR_EXIT_INSTR_OFFSETS
	.align		4
        /*0068*/ 	.byte	0x04, 0x1c
        /*006a*/ 	.short	(.L_193 - .L_192)


	//   ....[0]....
.L_192:
        /*006c*/ 	.word	0x00000720


	//----- nvinfo : EIATTR_CRS_STACK_SIZE
	.align		4
.L_193:
        /*0070*/ 	.byte	0x04, 0x1e
        /*0072*/ 	.short	(.L_195 - .L_194)
.L_194:
        /*0074*/ 	.word	0x00000000


	//----- nvinfo : EIATTR_CBANK_PARAM_SIZE
	.align		4
.L_195:
        /*0078*/ 	.byte	0x03, 0x19
        /*007a*/ 	.short	0x0044


	//----- nvinfo : EIATTR_PARAM_CBANK
	.align		4
        /*007c*/ 	.byte	0x04, 0x0a
        /*007e*/ 	.short	(.L_197 - .L_196)
	.align		4
.L_196:
        /*0080*/ 	.word	index@(.nv.constant0._Z27d_initializeDistanceWeightsPfPKfS1_13mtxDimensionsf)
        /*0084*/ 	.short	0x0380
        /*0086*/ 	.short	0x0044


	//----- nvinfo : EIATTR_SW_WAR
	.align		4
.L_197:
        /*0088*/ 	.byte	0x04, 0x36
        /*008a*/ 	.short	(.L_199 - .L_198)
.L_198:
        /*008c*/ 	.word	0x00000008
.L_199:


//--------------------- .nv.info._Z18d_getEuclideanDistPKfPfS1_13mtxDimensions --------------------------
	.section	.nv.info._Z18d_getEuclideanDistPKfPfS1_13mtxDimensions,"",@"SHT_CUDA_INFO"
	.sectionflags	@""
	.align	4


	//----- nvinfo : EIATTR_CUDA_API_VERSION
	.align		4
        /*0000*/ 	.byte	0x04, 0x37
        /*0002*/ 	.short	(.L_201 - .L_200)
.L_200:
        /*0004*/ 	.word	0x00000082


	//----- nvinfo : EIATTR_KPARAM_INFO
	.align		4
.L_201:
        /*0008*/ 	.byte	0x04, 0x17
        /*000a*/ 	.short	(.L_203 - .L_202)
.L_202:
        /*000c*/ 	.word	0x00000000
        /*0010*/ 	.short	0x0003
        /*0012*/ 	.short	0x0018
        /*0014*/ 	.byte	0x00, 0xf0, 0xa1, 0x00


	//----- nvinfo : EIATTR_KPARAM_INFO
	.align		4
.L_203:
        /*0018*/ 	.byte	0x04, 0x17
        /*001a*/ 	.short	(.L_205 - .L_204)
.L_204:
        /*001c*/ 	.word	0x00000000
        /*0020*/ 	.short	0x0002
        /*0022*/ 	.short	0x0010
        /*0024*/ 	.byte	0x00, 0xf5, 0x21, 0x00


	//----- nvinfo : EIATTR_KPARAM_INFO
	.align		4
.L_205:
        /*0028*/ 	.byte	0x04, 0x17
        /*002a*/ 	.short	(.L_207 - .L_206)
.L_206:
        /*002c*/ 	.word	0x00000000
        /*0030*/ 	.short	0x0001
        /*0032*/ 	.short	0x0008
        /*0034*/ 	.byte	0x00, 0xf5, 0x21, 0x00


	//----- nvinfo : EIATTR_KPARAM_INFO
	.align		4
.L_207:
        /*0038*/ 	.byte	0x04, 0x17
        /*003a*/ 	.short	(.L_209 - .L_208)
.L_208:
        /*003c*/ 	.word	0x00000000
        /*0040*/ 	.short	0x0000
        /*0042*/ 	.short	0x0000
        /*0044*/ 	.byte	0x00, 0xf5, 0x21, 0x00


	//----- nvinfo : EIATTR_SPARSE_MMA_MASK
	.align		4
.L_209:
        /*0048*/ 	.byte	0x03, 0x50
        /*004a*/ 	.short	0x0000


	//----- nvinfo : EIATTR_MAXREG_COUNT
	.align		4
        /*004c*/ 	.byte	0x03, 0x1b
        /*004e*/ 	.short	0x00ff


	//----- nvinfo : EIATTR_MERCURY_ISA_VERSION
	.align		4
        /*0050*/ 	.byte	0x03, 0x5f
        /*0052*/ 	.short	0x0101


	//----- nvinfo : EIATTR_VRC_CTA_INIT_COUNT
	.align		4
        /*0054*/ 	.byte	0x02, 0x4a
	.zero		1
	.zero		1


	//----- nvinfo : EIATTR_EXIT_INSTR_OFFSETS
	.align		4
        /*0058*/ 	.byte	0x04, 0x1c
        /*005a*/ 	.short	(.L_211 - .L_210)


	//   ....[0]....
.L_210:
        /*005c*/ 	.word	0x00000800


	//----- nvinfo : EIATTR_CRS_STACK_SIZE
	.align		4
.L_211:
        /*0060*/ 	.byte	0x04, 0x1e
        /*0062*/ 	.short	(.L_213 - .L_212)
.L_212:
        /*0064*/ 	.word	0x00000000


	//----- nvinfo : EIATTR_CBANK_PARAM_SIZE
	.align		4
.L_213:
        /*0068*/ 	.byte	0x03, 0x19
        /*006a*/ 	.short	0x0040


	//----- nvinfo : EIATTR_PARAM_CBANK
	.align		4
        /*006c*/ 	.byte	0x04, 0x0a
        /*006e*/ 	.short	(.L_215 - .L_214)
	.align		4
.L_214:
        /*0070*/ 	.word	index@(.nv.constant0._Z18d_getEuclideanDistPKfPfS1_13mtxDimensions)
        /*0074*/ 	.short	0x0380
        /*0076*/ 	.short	0x0040


	//----- nvinfo : EIATTR_SW_WAR
	.align		4
.L_215:
        /*0078*/ 	.byte	0x04, 0x36
        /*007a*/ 	.short	(.L_217 - .L_216)
.L_216:
        /*007c*/ 	.word	0x00000008
.L_217:


//--------------------- .nv.info._Z26d_initializeClusterWeightsPfS_l --------------------------
	.section	.nv.info._Z26d_initializeClusterWeightsPfS_l,"",@"SHT_CUDA_INFO"
	.sectionflags	@""
	.align	4


	//----- nvinfo : EIATTR_CUDA_API_VERSION
	.align		4
        /*0000*/ 	.byte	0x04, 0x37
        /*0002*/ 	.short	(.L_219 - .L_218)
.L_218:
        /*0004*/ 	.word	0x00000082


	//----- nvinfo : EIATTR_KPARAM_INFO
	.align		4
.L_219:
        /*0008*/ 	.byte	0x04, 0x17
        /*000a*/ 	.short	(.L_221 - .L_220)
.L_220:
        /*000c*/ 	.word	0x00000000
        /*0010*/ 	.short	0x0002
        /*0012*/ 	.short	0x0010
        /*0014*/ 	.byte	0x00, 0xf0, 0x21, 0x00


	//----- nvinfo : EIATTR_KPARAM_INFO
	.align		4
.L_221:
        /*0018*/ 	.byte	0x04, 0x17
        /*001a*/ 	.short	(.L_223 - .L_222)
.L_222:
        /*001c*/ 	.word	0x00000000
        /*0020*/ 	.short	0x0001
        /*0022*/ 	.short	0x0008
        /*0024*/ 	.byte	0x00, 0xf5, 0x21, 0x00


	//----- nvinfo : EIATTR_KPARAM_INFO
	.align		4
.L_223:
        /*0028*/ 	.byte	0x04, 0x17
        /*002a*/ 	.short	(.L_225 - .L_224)
.L_224:
        /*002c*/ 	.word	0x00000000
        /*0030*/ 	.short	0x0000
        /*0032*/ 	.short	0x0000
        /*0034*/ 	.byte	0x00, 0xf5, 0x21, 0x00


	//----- nvinfo : EIATTR_SPARSE_MMA_MASK
	.align		4
.L_225:
        /*0038*/ 	.byte	0x03, 0x50
        /*003a*/ 	.short	0x0000


	//----- nvinfo : EIATTR_MAXREG_COUNT
	.align		4
        /*003c*/ 	.byte	0x03, 0x1b
        /*003e*/ 	.short	0x00ff


	//----- nvinfo : EIATTR_MERCURY_ISA_VERSION
	.align		4
        /*0040*/ 	.byte	0x03, 0x5f
        /*0042*/ 	.short	0x0101


	//----- nvinfo : EIATTR_VRC_CTA_INIT_COUNT
	.align		4
        /*0044*/ 	.byte	0x02, 0x4a
	.zero		1
	.zero		1


	//----- nvinfo : EIATTR_EXIT_INSTR_OFFSETS
	.align		4
        /*0048*/ 	.byte	0x04, 0x1c
        /*004a*/ 	.short	(.L_227 - .L_226)


	//   ....[0]....
.L_226:
        /*004c*/ 	.word	0x00000090


	//   ....[1]....
        /*0050*/ 	.word	0x00000210


	//----- nvinfo : EIATTR_CRS_STACK_SIZE
	.align		4
.L_227:
        /*0054*/ 	.byte	0x04, 0x1e
        /*0056*/ 	.short	(.L_229 - .L_228)
.L_228:
        /*0058*/ 	.word	0x00000000


	//----- nvinfo : EIATTR_CBANK_PARAM_SIZE
	.align		4
.L_229:
        /*005c*/ 	.byte	0x03, 0x19
        /*005e*/ 	.short	0x0018


	//----- nvinfo : EIATTR_PARAM_CBANK
	.align		4
        /*0060*/ 	.byte	0x04, 0x0a
        /*0062*/ 	.short	(.L_231 - .L_230)
	.align		4
.L_230:
        /*0064*/ 	.word	index@(.nv.constant0._Z26d_initializeClusterWeightsPfS_l)
        /*0068*/ 	.short	0x0380
        /*006a*/ 	.short	0x0018


	//----- nvinfo : EIATTR_SW_WAR
	.align		4
.L_231:
        /*006c*/ 	.byte	0x04, 0x36
        /*006e*/ 	.short	(.L_233 - .L_232)
.L_232:
        /*0070*/ 	.word	0x00000008
.L_233:


//--------------------- .nv.info._Z15d_subtractListsPfPKfS1_l --------------------------
	.section	.nv.info._Z15d_subtractListsPfPKfS1_l,"",@"SHT_CUDA_INFO"
	.sectionflags	@""
	.align	4


	//----- nvinfo : EIATTR_CUDA_API_VERSION
	.align		4
        /*0000*/ 	.byte	0x04, 0x37
        /*0002*/ 	.short	(.L_235 - .L_234)
.L_234:
        /*0004*/ 	.word	0x00000082


	//----- nvinfo : EIATTR_KPARAM_INFO
	.align		4
.L_235:
        /*0008*/ 	.byte	0x04, 0x17
        /*000a*/ 	.short	(.L_237 - .L_236)
.L_236:
        /*000c*/ 	.word	0x00000000
        /*0010*/ 	.short	0x0003
        /*0012*/ 	.short	0x0018
        /*0014*/ 	.byte	0x00, 0xf0, 0x21, 0x00


	//----- nvinfo : EIATTR_KPARAM_INFO
	.align		4
.L_237:
        /*0018*/ 	.byte	0x04, 0x17
        /*001a*/ 	.short	(.L_239 - .L_238)
.L_238:
        /*001c*/ 	.word	0x00000000
        /*0020*/ 	.short	0x0002
        /*0022*/ 	.short	0x0010
        /*0024*/ 	.byte	0x00, 0xf5, 0x21, 0x00


	//----- nvinfo : EIATTR_KPARAM_INFO
	.align		4
.L_239:
        /*0028*/ 	.byte	0x04, 0x17
        /*002a*/ 	.short	(.L_241 - .L_240)
.L_240:
        /*002c*/ 	.word	0x00000000
        /*0030*/ 	.short	0x0001
        /*0032*/ 	.short	0x0008
        /*0034*/ 	.byte	0x00, 0xf5, 0x21, 0x00


	//----- nvinfo : EIATTR_KPARAM_INFO
	.align		4
.L_241:
        /*0038*/ 	.byte	0x04, 0x17
        /*003a*/ 	.short	(.L_243 - .L_242)
.L_242:
        /*003c*/ 	.word	0x00000000
        /*0040*/ 	.short	0x0000
        /*0042*/ 	.short	0x0000
        /*0044*/ 	.byte	0x00, 0xf5, 0x21, 0x00


	//----- nvinfo : EIATTR_SPARSE_MMA_MASK
	.align		4
.L_243:
        /*0048*/ 	.byte	0x03, 0x50
        /*004a*/ 	.short	0x0000


	//----- nvinfo : EIATTR_MAXREG_COUNT
	.align		4
        /*004c*/ 	.byte	0x03, 0x1b
        /*004e*/ 	.short	0x00ff


	//----- nvinfo : EIATTR_MERCURY_ISA_VERSION
	.align		4
        /*0050*/ 	.byte	0x03, 0x5f
        /*0052*/ 	.short	0x0101


	//----- nvinfo : EIATTR_VRC_CTA_INIT_COUNT
	.align		4
        /*0054*/ 	.byte	0x02, 0x4a
	.zero		1
	.zero		1


	//----- nvinfo : EIATTR_EXIT_INSTR_OFFSETS
	.align		4
        /*0058*/ 	.byte	0x04, 0x1c
        /*005a*/ 	.short	(.L_245 - .L_244)


	//   ....[0]....
.L_244:
        /*005c*/ 	.word	0x00000090


	//   ....[1]....
        /*0060*/ 	.word	0x00000190


	//----- nvinfo : EIATTR_CBANK_PARAM_SIZE
	.align		4
.L_245:
        /*0064*/ 	.byte	0x03, 0x19
        /*0066*/ 	.short	0x0020


	//----- nvinfo : EIATTR_PARAM_CBANK
	.align		4
        /*0068*/ 	.byte	0x04, 0x0a
        /*006a*/ 	.short	(.L_247 - .L_246)
	.align		4
.L_246:
        /*006c*/ 	.word	index@(.nv.constant0._Z15d_subtractListsPfPKfS1_l)
        /*0070*/ 	.short	0x0380
        /*0072*/ 	.short	0x0020


	//----- nvinfo : EIATTR_SW_WAR
	.align		4
.L_247:
        /*0074*/ 	.byte	0x04, 0x36
        /*0076*/ 	.short	(.L_249 - .L_248)
.L_248:
        /*0078*/ 	.word	0x00000008
.L_249:


//--------------------- .nv.info._Z11d_solveWcssPfPiPKfS_f13mtxDimensions --------------------------
	.section	.nv.info._Z11d_solveWcssPfPiPKfS_f13mtxDimensions,"",@"SHT_CUDA_INFO"
	.sectionflags	@""
	.align	4


	//----- nvinfo : EIATTR_CUDA_API_VERSION
	.align		4
        /*0000*/ 	.byte	0x04, 0x37
        /*0002*/ 	.short	(.L_251 - .L_250)
.L_250:
        /*0004*/ 	.word	0x00000082


	//----- nvinfo : EIATTR_KPARAM_INFO
	.align		4
.L_251:
        /*0008*/ 	.byte	0x04, 0x17
        /*000a*/ 	.short	(.L_253 - .L_252)
.L_252:
        /*000c*/ 	.word	0x00000000
        /*0010*/ 	.short	0x0005
        /*0012*/ 	.short	0x0028
        /*0014*/ 	.byte	0x00, 0xf0, 0xa1, 0x00


	//----- nvinfo : EIATTR_KPARAM_INFO
	.align		4
.L_253:
        /*0018*/ 	.byte	0x04, 0x17
        /*001a*/ 	.short	(.L_255 - .L_254)
.L_254:
        /*001c*/ 	.word	0x00000000
        /*0020*/ 	.short	0x0004
        /*0022*/ 	.short	0x0020
        /*0024*/ 	.byte	0x00, 0xf0, 0x11, 0x00


	//----- nvinfo : EIATTR_KPARAM_INFO
	.align		4
.L_255:
        /*0028*/ 	.byte	0x04, 0x17
        /*002a*/ 	.short	(.L_257 - .L_256)
.L_256:
        /*002c*/ 	.word	0x00000000
        /*0030*/ 	.short	0x0003
        /*0032*/ 	.short	0x0018
        /*0034*/ 	.byte	0x00, 0xf5, 0x21, 0x00


	//----- nvinfo : EIATTR_KPARAM_INFO
	.align		4
.L_257:
        /*0038*/ 	.byte	0x04, 0x17
        /*003a*/ 	.short	(.L_259 - .L_258)
.L_258:
        /*003c*/ 	.word	0x00000000
        /*0040*/ 	.short	0x0002
        /*0042*/ 	.short	0x0010
        /*0044*/ 	.byte	0x00, 0xf5, 0x21, 0x00


	//----- nvinfo : EIATTR_KPARAM_INFO
	.align		4
.L_259:
        /*0048*/ 	.byte	0x04, 0x17
        /*004a*/ 	.short	(.L_261 - .L_260)
.L_260:
        /*004c*/ 	.word	0x00000000
        /*0050*/ 	.short	0x0001
        /*0052*/ 	.short	0x0008
        /*0054*/ 	.byte	0x00, 0xf5, 0x21, 0x00


	//----- nvinfo : EIATTR_KPARAM_INFO
	.align		4
.L_261:
        /*0058*/ 	.byte	0x04, 0x17
        /*005a*/ 	.short	(.L_263 - .L_262)
.L_262:
        /*005c*/ 	.word	0x00000000
        /*0060*/ 	.short	0x0000
        /*0062*/ 	.short	0x0000
        /*0064*/ 	.byte	0x00, 0xf5, 0x21, 0x00


	//----- nvinfo : EIATTR_SPARSE_MMA_MASK
	.align		4
.L_263:
        /*0068*/ 	.byte	0x03, 0x50
        /*006a*/ 	.short	0x0000


	//----- nvinfo : EIATTR_MAXREG_COUNT
	.align		4
        /*006c*/ 	.byte	0x03, 0x1b
        /*006e*/ 	.short	0x00ff


	//----- nvinfo : EIATTR_MERCURY_ISA_VERSION
	.align		4
        /*0070*/ 	.byte	0x03, 0x5f
        /*0072*/ 	.short	0x0101


	//----- nvinfo : EIATTR_VRC_CTA_INIT_COUNT
	.align		4
        /*0074*/ 	.byte	0x02, 0x4a
	.zero		1
	.zero		1


	//----- nvinfo : EIATTR_EXIT_INSTR_OFFSETS
	.align		4
        /*0078*/ 	.byte	0x04, 0x1c
        /*007a*/ 	.short	(.L_265 - .L_264)


	//   ....[0]....
.L_264:
        /*007c*/ 	.word	0x000000d0


	//   ....[1]....
        /*0080*/ 	.word	0x00001430


	//   ....[2]....
        /*0084*/ 	.word	0x00001600


	//   ....[3]....
        /*0088*/ 	.word	0x00002900


	//   ....[4]....
        /*008c*/ 	.word	0x00002ae0


	//   ....[5]....
        /*0090*/ 	.word	0x000032a0


	//   ....[6]....
        /*0094*/ 	.word	0x000039b0


	//----- nvinfo : EIATTR_CBANK_PARAM_SIZE
	.align		4
.L_265:
        /*0098*/ 	.byte	0x03, 0x19
        /*009a*/ 	.short	0x0050


	//----- nvinfo : EIATTR_PARAM_CBANK
	.align		4
        /*009c*/ 	.byte	0x04, 0x0a
        /*009e*/ 	.short	(.L_267 - .L_266)
	.align		4
.L_266:
        /*00a0*/ 	.word	index@(.nv.constant0._Z11d_solveWcssPfPiPKfS_f13mtxDimensions)
        /*00a4*/ 	.short	0x0380
        /*00a6*/ 	.short	0x0050


	//----- nvinfo : EIATTR_SW_WAR
	.align		4
.L_267:
        /*00a8*/ 	.byte	0x04, 0x36
        /*00aa*/ 	.short	(.L_269 - .L_268)
.L_268:
        /*00ac*/ 	.word	0x00000008
.L_269:


//--------------------- .nv.info._Z22d_getWeightedDistancesPKfS0_PfPKi13mtxDimensions --------------------------
	.section	.nv.info._Z22d_getWeightedDistancesPKfS0_PfPKi13mtxDimensions,"",@"SHT_CUDA_INFO"
	.sectionflags	@""
	.align	4


	//----- nvinfo : EIATTR_CUDA_API_VERSION
	.align		4
        /*0000*/ 	.byte	0x04, 0x37
        /*0002*/ 	.short	(.L_271 - .L_270)
.L_270:
        /*0004*/ 	.word	0x00000082


	//----- nvinfo : EIATTR_KPARAM_INFO
	.align		4
.L_271:
        /*0008*/ 	.byte	0x04, 0x17
        /*000a*/ 	.short	(.L_273 - .L_272)
.L_272:
        /*000c*/ 	.word	0x00000000
        /*0010*/ 	.short	0x0004
        /*0012*/ 	.short	0x0020
        /*0014*/ 	.byte	0x00, 0xf0, 0xa1, 0x00


	//----- nvinfo : EIATTR_KPARAM_INFO
	.align		4
.L_273:
        /*0018*/ 	.byte	0x04, 0x17
        /*001a*/ 	.short	(.L_275 - .L_274)
.L_274:
        /*001c*/ 	.word	0x00000000
        /*0020*/ 	.short	0x0003
        /*0022*/ 	.short	0x0018
        /*0024*/ 	.byte	0x00, 0xf5, 0x21, 0x00


	//----- nvinfo : EIATTR_KPARAM_INFO
	.align		4
.L_275:
        /*0028*/ 	.byte	0x04, 0x17
        /*002a*/ 	.short	(.L_277 - .L_276)
.L_276:
        /*002c*/ 	.word	0x00000000
        /*0030*/ 	.short	0x0002
        /*0032*/ 	.short	0x0010
        /*0034*/ 	.byte	0x00, 0xf5, 0x21, 0x00


	//----- nvinfo : EIATTR_KPARAM_INFO
	.align		4
.L_277:
        /*0038*/ 	.byte	0x04, 0x17
        /*003a*/ 	.short	(.L_279 - .L_278)
.L_278:
        /*003c*/ 	.word	0x00000000
        /*0040*/ 	.short	0x0001
        /*0042*/ 	.short	0x0008
        /*0044*/ 	.byte	0x00, 0xf5, 0x21, 0x00


	//----- nvinfo : EIATTR_KPARAM_INFO
	.align		4
.L_279:
        /*0048*/ 	.byte	0x04, 0x17
        /*004a*/ 	.short	(.L_281 - .L_280)
.L_280:
        /*004c*/ 	.word	0x00000000
        /*0050*/ 	.short	0x0000
        /*0052*/ 	.short	0x0000
        /*0054*/ 	.byte	0x00, 0xf5, 0x21, 0x00


	//----- nvinfo : EIATTR_SPARSE_MMA_MASK
	.align		4
.L_281:
        /*0058*/ 	.byte	0x03, 0x50
        /*005a*/ 	.short	0x0000


	//----- nvinfo : EIATTR_MAXREG_COUNT
	.align		4
        /*005c*/ 	.byte	0x03, 0x1b
        /*005e*/ 	.short	0x00ff


	//----- nvinfo : EIATTR_MERCURY_ISA_VERSION
	.align		4
        /*0060*/ 	.byte	0x03, 0x5f
        /*0062*/ 	.short	0x0101


	//----- nvinfo : EIATTR_VRC_CTA_INIT_COUNT
	.align		4
        /*0064*/ 	.byte	0x02, 0x4a
	.zero		1
	.zero		1


	//----- nvinfo : EIATTR_EXIT_INSTR_OFFSETS
	.align		4
        /*0068*/ 	.byte	0x04, 0x1c
        /*006a*/ 	.short	(.L_283 - .L_282)


	//   ....[0]....
.L_282:
        /*006c*/ 	.word	0x000000a0


	//   ....[1]....
        /*0070*/ 	.word	0x00000700


	//----- nvinfo : EIATTR_CRS_STACK_SIZE
	.align		4
.L_283:
        /*0074*/ 	.byte	0x04, 0x1e
        /*0076*/ 	.short	(.L_285 - .L_284)
.L_284:
        /*0078*/ 	.word	0x00000000


	//----- nvinfo : EIATTR_CBANK_PARAM_SIZE
	.align		4
.L_285:
        /*007c*/ 	.byte	0x03, 0x19
        /*007e*/ 	.short	0x0048


	//----- nvinfo : EIATTR_PARAM_CBANK
	.align		4
        /*0080*/ 	.byte	0x04, 0x0a
        /*0082*/ 	.short	(.L_287 - .L_286)
	.align		4
.L_286:
        /*0084*/ 	.word	index@(.nv.constant0._Z22d_getWeightedDistancesPKfS0_PfPKi13mtxDimensions)
        /*0088*/ 	.short	0x0380
        /*008a*/ 	.short	0x0048


	//----- nvinfo : EIATTR_SW_WAR
	.align		4
.L_287:
        /*008c*/ 	.byte	0x04, 0x36
        /*008e*/ 	.short	(.L_289 - .L_288)
.L_288:
        /*0090*/ 	.word	0x00000008
.L_289:


//--------------------- .nv.info._Z15d_getScalesMeanPfPKil --------------------------
	.section	.nv.info._Z15d_getScalesMeanPfPKil,"",@"SHT_CUDA_INFO"
	.sectionflags	@""
	.align	4


	//----- nvinfo : EIATTR_CUDA_API_VERSION
	.align		4
        /*0000*/ 	.byte	0x04, 0x37
        /*0002*/ 	.short	(.L_291 - .L_290)
.L_290:
        /*0004*/ 	.word	0x00000082


	//----- nvinfo : EIATTR_KPARAM_INFO
	.align		4
.L_291:
        /*0008*/ 	.byte	0x04, 0x17
        /*000a*/ 	.short	(.L_293 - .L_292)
.L_292:
        /*000c*/ 	.word	0x00000000
        /*0010*/ 	.short	0x0002
        /*0012*/ 	.short	0x0010
        /*0014*/ 	.byte	0x00, 0xf0, 0x21, 0x00


	//----- nvinfo : EIATTR_KPARAM_INFO
	.align		4
.L_293:
        /*0018*/ 	.byte	0x04, 0x17
        /*001a*/ 	.short	(.L_295 - .L_294)
.L_294:
        /*001c*/ 	.word	0x00000000
        /*0020*/ 	.short	0x0001
        /*0022*/ 	.short	0x0008
        /*0024*/ 	.byte	0x00, 0xf5, 0x21, 0x00


	//----- nvinfo : EIATTR_KPARAM_INFO
	.align		4
.L_295:
        /*0028*/ 	.byte	0x04, 0x17
        /*002a*/ 	.short	(.L_297 - .L_296)
.L_296:
        /*002c*/ 	.word	0x00000000
        /*0030*/ 	.short	0x0000
        /*0032*/ 	.short	0x0000
        /*0034*/ 	.byte	0x00, 0xf5, 0x21, 0x00


	//----- nvinfo : EIATTR_SPARSE_MMA_MASK
	.align		4
.L_297:
        /*0038*/ 	.byte	0x03, 0x50
        /*003a*/ 	.short	0x0000


	//----- nvinfo : EIATTR_MAXREG_COUNT
	.align		4
        /*003c*/ 	.byte	0x03, 0x1b
        /*003e*/ 	.short	0x00ff


	//----- nvinfo : EIATTR_MERCURY_ISA_VERSION
	.align		4
        /*0040*/ 	.byte	0x03, 0x5f
        /*0042*/ 	.short	0x0101


	//----- nvinfo : EIATTR_VRC_CTA_INIT_COUNT
	.align		4
        /*0044*/ 	.byte	0x02, 0x4a
	.zero		1
	.zero		1


	//----- nvinfo : EIATTR_EXIT_INSTR_OFFSETS
	.align		4
        /*0048*/ 	.byte	0x04, 0x1c
        /*004a*/ 	.short	(.L_299 - .L_298)


	//   ....[0]....
.L_298:
        /*004c*/ 	.word	0x000001e0


	//----- nvinfo : EIATTR_CRS_STACK_SIZE
	.align		4
.L_299:
        /*0050*/ 	.byte	0x04, 0x1e
        /*0052*/ 	.short	(.L_301 - .L_300)
.L_300:
        /*0054*/ 	.word	0x00000000


	//----- nvinfo : EIATTR_CBANK_PARAM_SIZE
	.align		4
.L_301:
        /*0058*/ 	.byte	0x03, 0x19
        /*005a*/ 	.short	0x0018


	//----- nvinfo : EIATTR_PARAM_CBANK
	.align		4
        /*005c*/ 	.byte	0x04, 0x0a
        /*005e*/ 	.short	(.L_303 - .L_302)
	.align		4
.L_302:
        /*0060*/ 	.word	index@(.nv.constant0._Z15d_getScalesMeanPfPKil)
        /*0064*/ 	.short	0x0380
        /*0066*/ 	.short	0x0018


	//----- nvinfo : EIATTR_SW_WAR
	.align		4
.L_303:
        /*0068*/ 	.byte	0x04, 0x36
        /*006a*/ 	.short	(.L_305 - .L_304)
.L_304:
        /*006c*/ 	.word	0x00000008
.L_305:


//--------------------- .nv.info._Z17d_getClusterCountPKiPi13mtxDimensions --------------------------
	.section	.nv.info._Z17d_getClusterCountPKiPi13mtxDimensions,"",@"SHT_CUDA_INFO"
	.sectionflags	@""
	.align	4


	//----- nvinfo : EIATTR_CUDA_API_VERSION
	.align		4
        /*0000*/ 	.byte	0x04, 0x37
        /*0002*/ 	.short	(.L_307 - .L_306)
.L_306:
        /*0004*/ 	.word	0x00000082


	//----- nvinfo : EIATTR_KPARAM_INFO
	.align		4
.L_307:
        /*0008*/ 	.byte	0x04, 0x17
        /*000a*/ 	.short	(.L_309 - .L_308)
.L_308:
        /*000c*/ 	.word	0x00000000
        /*0010*/ 	.short	0x0002
        /*0012*/ 	.short	0x0010
        /*0014*/ 	.byte	0x00, 0xf0, 0xa1, 0x00


	//----- nvinfo : EIATTR_KPARAM_INFO
	.align		4
.L_309:
        /*0018*/ 	.byte	0x04, 0x17
        /*001a*/ 	.short	(.L_311 - .L_310)
.L_310:
        /*001c*/ 	.word	0x00000000
        /*0020*/ 	.short	0x0001
        /*0022*/ 	.short	0x0008
        /*0024*/ 	.byte	0x00, 0xf5, 0x21, 0x00


	//----- nvinfo : EIATTR_KPARAM_INFO
	.align		4
.L_311:
        /*0028*/ 	.byte	0x04, 0x17
        /*002a*/ 	.short	(.L_313 - .L_312)
.L_312:
        /*002c*/ 	.word	0x00000000
        /*0030*/ 	.short	0x0000
        /*0032*/ 	.short	0x0000
        /*0034*/ 	.byte	0x00, 0xf5, 0x21, 0x00


	//----- nvinfo : EIATTR_SPARSE_MMA_MASK
	.align		4
.L_313:
        /*0038*/ 	.byte	0x03, 0x50
        /*003a*/ 	.short	0x0000


	//----- nvinfo : EIATTR_MAXREG_COUNT
	.align		4
        /*003c*/ 	.byte	0x03, 0x1b
        /*003e*/ 	.short	0x00ff


	//----- nvinfo : EIATTR_MERCURY_ISA_VERSION
	.align		4
        /*0040*/ 	.byte	0x03, 0x5f
        /*0042*/ 	.short	0x0101


	//----- nvinfo : EIATTR_VRC_CTA_INIT_COUNT
	.align		4
        /*0044*/ 	.byte	0x02, 0x4a
	.zero		1
	.zero		1


	//----- nvinfo : EIATTR_EXIT_INSTR_OFFSETS
	.align		4
        /*0048*/ 	.byte	0x04, 0x1c
        /*004a*/ 	.short	(.L_315 - .L_314)


	//   ....[0]....
.L_314:
        /*004c*/ 	.word	0x00000070


	//   ....[1]....
        /*0050*/ 	.word	0x00000730


	//   ....[2]....
        /*0054*/ 	.word	0x00000d70


	//   ....[3]....
        /*0058*/ 	.word	0x00001100


	//   ....[4]....
        /*005c*/ 	.word	0x000011f0


	//----- nvinfo : EIATTR_CRS_STACK_SIZE
	.align		4
.L_315:
        /*0060*/ 	.byte	0x04, 0x1e
        /*0062*/ 	.short	(.L_317 - .L_316)
.L_316:
        /*0064*/ 	.word	0x00000000


	//----- nvinfo : EIATTR_CBANK_PARAM_SIZE
	.align		4
.L_317:
        /*0068*/ 	.byte	0x03, 0x19
        /*006a*/ 	.short	0x0038


	//----- nvinfo : EIATTR_PARAM_CBANK
	.align		4
        /*006c*/ 	.byte	0x04, 0x0a
        /*006e*/ 	.short	(.L_319 - .L_318)
	.align		4
.L_318:
        /*0070*/ 	.word	index@(.nv.constant0._Z17d_getClusterCountPKiPi13mtxDimensions)
        /*0074*/ 	.short	0x0380
        /*0076*/ 	.short	0x0038


	//----- nvinfo : EIATTR_SW_WAR
	.align		4
.L_319:
        /*0078*/ 	.byte	0x04, 0x36
        /*007a*/ 	.short	(.L_321 - .L_320)
.L_320:
        /*007c*/ 	.word	0x00000008
.L_321:


//--------------------- .nv.info._Z11d_getScalesPKf13mtxDimensionsPKiPf --------------------------
	.section	.nv.info._Z11d_getScalesPKf13mtxDimensionsPKiPf,"",@"SHT_CUDA_INFO"
	.sectionflags	@""
	.align	4


	//----- nvinfo : EIATTR_CUDA_API_VERSION
	.align		4
        /*0000*/ 	.byte	0x04, 0x37
        /*0002*/ 	.short	(.L_323 - .L_322)
.L_322:
        /*0004*/ 	.word	0x00000082


	//----- nvinfo : EIATTR_KPARAM_INFO
	.align		4
.L_323:
        /*0008*/ 	.byte	0x04, 0x17
        /*000a*/ 	.short	(.L_325 - .L_324)
.L_324:
        /*000c*/ 	.word	0x00000000
        /*0010*/ 	.short	0x0003
        /*0012*/ 	.short	0x0038
        /*0014*/ 	.byte	0x00, 0xf5, 0x21, 0x00


	//----- nvinfo : EIATTR_KPARAM_INFO
	.align		4
.L_325:
        /*0018*/ 	.byte	0x04, 0x17
        /*001a*/ 	.short	(.L_327 - .L_326)
.L_326:
        /*001c*/ 	.word	0x00000000
        /*0020*/ 	.short	0x0002
        /*0022*/ 	.short	0x0030
        /*0024*/ 	.byte	0x00, 0xf5, 0x21, 0x00


	//----- nvinfo : EIATTR_KPARAM_INFO
	.align		4
.L_327:
        /*0028*/ 	.byte	0x04, 0x17
        /*002a*/ 	.short	(.L_329 - .L_328)
.L_328:
        /*002c*/ 	.word	0x00000000
        /*0030*/ 	.short	0x0001
        /*0032*/ 	.short	0x0008
        /*0034*/ 	.byte	0x00, 0xf0, 0xa1, 0x00


	//----- nvinfo : EIATTR_KPARAM_INFO
	.align		4
.L_329:
        /*0038*/ 	.byte	0x04, 0x17
        /*003a*/ 	.short	(.L_331 - .L_330)
.L_330:
        /*003c*/ 	.word	0x00000000
        /*0040*/ 	.short	0x0000
        /*0042*/ 	.short	0x0000
        /*0044*/ 	.byte	0x00, 0xf5, 0x21, 0x00


	//----- nvinfo : EIATTR_SPARSE_MMA_MASK
	.align		4
.L_331:
        /*0048*/ 	.byte	0x03, 0x50
        /*004a*/ 	.short	0x0000


	//----- nvinfo : EIATTR_MAXREG_COUNT
	.align		4
        /*004c*/ 	.byte	0x03, 0x1b
        /*004e*/ 	.short	0x00ff


	//----- nvinfo : EIATTR_MERCURY_ISA_VERSION
	.align		4
        /*0050*/ 	.byte	0x03, 0x5f
        /*0052*/ 	.short	0x0101


	//----- nvinfo : EIATTR_VRC_CTA_INIT_COUNT
	.align		4
        /*0054*/ 	.byte	0x02, 0x4a
	.zero		1
	.zero		1


	//----- nvinfo : EIATTR_EXIT_INSTR_OFFSETS
	.align		4
        /*0058*/ 	.byte	0x04, 0x1c
        /*005a*/ 	.short	(.L_333 - .L_332)


	//   ....[0]....
.L_332:
        /*005c*/ 	.word	0x000000c0


	//   ....[1]....
        /*0060*/ 	.word	0x000009d0


	//   ....[2]....
        /*0064*/ 	.word	0x00001070


	//   ....[3]....
        /*0068*/ 	.word	0x00001410


	//   ....[4]....
        /*006c*/ 	.word	0x000015b0


	//----- nvinfo : EIATTR_CBANK_PARAM_SIZE
	.align		4
.L_333:
        /*0070*/ 	.byte	0x03, 0x19
        /*0072*/ 	.short	0x0040


	//----- nvinfo : EIATTR_PARAM_CBANK
	.align		4
        /*0074*/ 	.byte	0x04, 0x0a
        /*0076*/ 	.short	(.L_335 - .L_334)
	.align		4
.L_334:
        /*0078*/ 	.word	index@(.nv.constant0._Z11d_getScalesPKf13mtxDimensionsPKiPf)
        /*007c*/ 	.short	0x0380
        /*007e*/ 	.short	0x0040


	//----- nvinfo : EIATTR_SW_WAR
	.align		4
.L_335:
        /*0080*/ 	.byte	0x04, 0x36
        /*0082*/ 	.short	(.L_337 - .L_336)
.L_336:
        /*0084*/ 	.word	0x00000008
.L_337:


//--------------------- .nv.callgraph             --------------------------
	.section	.nv.callgraph,"",@"SHT_CUDA_CALLGRAPH"
	.align	4
	.sectionentsize	8
	.align		4
        /*0000*/ 	.word	0x00000000
	.align		4
        /*0004*/ 	.word	0xffffffff
	.align		4
        /*0008*/ 	.word	0x00000000
	.align		4
        /*000c*/ 	.word	0xfffffffe
	.align		4
        /*0010*/ 	.word	0x00000000
	.align		4
        /*0014*/ 	.word	0xfffffffd
	.align		4
        /*0018*/ 	.word	0x00000000
	.align		4
        /*001c*/ 	.word	0xfffffffc


//--------------------- .text._Z22d_updateClusterWeightsPfS_S_13mtxDimensionsf --------------------------
	.section	.text._Z22d_updateClusterWeightsPfS_S_13mtxDimensionsf,"ax",@progbits
	.align	128
        .global         _Z22d_updateClusterWeightsPfS_S_13mtxDimensionsf
        .type           _Z22d_updateClusterWeightsPfS_S_13mtxDimensionsf,@function
        .size           _Z22d_updateClusterWeightsPfS_S_13mtxDimensionsf,(.L_x_141 - _Z22d_updateClusterWeightsPfS_S_13mtxDimensionsf)
        .other          _Z22d_updateClusterWeightsPfS_S_13mtxDimensionsf,@"STO_CUDA_ENTRY STV_DEFAULT"
_Z22d_updateClusterWeightsPfS_S_13mtxDimensionsf:
.text._Z22d_updateClusterWeightsPfS_S_13mtxDimensionsf:
[----:B------:R-:W-:Y:S08]  /*0000*/  LDC R1, c[0x0][0x37c] ;  /* 0x0000df00ff017b82 */ /* 0x000ff00000000800 */
[----:B------:R-:W0:Y:S01]  /*0010*/  S2UR UR5, SR_CgaCtaId ;  /* 0x00000000000579c3 */ /* 0x000e220000008800 */
[----:B------:R-:W1:Y:S01]  /*0020*/  LDCU.64 UR8, c[0x0][0x398] ;  /* 0x00007300ff0877ac */ /* 0x000e620008000a00 */
[----:B------:R-:W2:Y:S01]  /*0030*/  S2R R13, SR_TID.X ;  /* 0x00000000000d7919 */ /* 0x000ea20000002100 */
[----:B------:R-:W-:Y:S01]  /*0040*/  IMAD.MOV.U32 R28, RZ, RZ, RZ ;  /* 0x000000ffff1c7224 */ /* 0x000fe200078e00ff */
[----:B------:R-:W-:Y:S01]  /*0050*/  UMOV UR4, 0x400 ;  /* 0x0000040000047882 */ /* 0x000fe20000000000 */
[----:B------:R-:W3:Y:S03]  /*0060*/  LDCU.64 UR10, c[0x0][0x358] ;  /* 0x00006b00ff0a77ac */ /* 0x000ee60008000a00 */
[----:B------:R-:W2:Y:S01]  /*0070*/  LDC R12, c[0x0][0x360] ;  /* 0x0000d800ff0c7b82 */ /* 0x000ea20000000800 */
[----:B-1----:R-:W-:-:S04]  /*0080*/  UISETP.GE.U32.AND UP0, UPT, UR8, 0x1, UPT ;  /* 0x000000010800788c */ /* 0x002fc8000bf06070 */
[----:B------:R-:W-:Y:S02]  /*0090*/  UISETP.GE.AND.EX UP0, UPT, UR9, URZ, UPT, UP0 ;  /* 0x000000ff0900728c */ /* 0x000fe4000bf06300 */
[----:B0-----:R-:W-:Y:S01]  /*00a0*/  ULEA UR4, UR5, UR4, 0x18 ;  /* 0x0000000405047291 */ /* 0x001fe2000f8ec0ff */
[----:B------:R-:W2:Y:S08]  /*00b0*/  S2UR UR5, SR_CTAID.X ;  /* 0x00000000000579c3 */ /* 0x000eb00000002500 */
[----:B------:R-:W-:Y:S01]  /*00c0*/  STS [UR4], RZ ;  /* 0x000000ffff007988 */ /* 0x000fe20008000804 */
[----:B--2---:R-:W-:Y:S01]  /*00d0*/  IMAD R12, R12, UR5, R13 ;  /* 0x000000050c0c7c24 */ /* 0x004fe2000f8e020d */
[----:B------:R-:W-:Y:S06]  /*00e0*/  BAR.SYNC.DEFER_BLOCKING 0x0 ;  /* 0x0000000000007b1d */ /* 0x000fec0000010000 */
[----:B---3--:R-:W-:Y:S05]  /*00f0*/  BRA.U !UP0, `(.L_x_0) ;  /* 0x0000000d082c7547 */ /* 0x008fea000b800000 */
[----:B------:R-:W0:Y:S01]  /*0100*/  LDC R2, c[0x0][0x3b8] ;  /* 0x0000ee00ff027b82 */ /* 0x000e220000000800 */
[----:B------:R-:W-:Y:S01]  /*0110*/  UISETP.GE.U32.AND UP1, UPT, UR8, 0x8, UPT ;  /* 0x000000080800788c */ /* 0x000fe2000bf26070 */
[----:B------:R-:W-:Y:S01]  /*0120*/  SHF.R.S32.HI R13, RZ, 0x1f, R12 ;  /* 0x0000001fff0d7819 */ /* 0x000fe2000001140c */
[----:B------:R-:W-:Y:S01]  /*0130*/  ULOP3.LUT UR12, UR8, 0x7, URZ, 0xc0, !UPT ;  /* 0x00000007080c7892 */ /* 0x000fe2000f8ec0ff */
[----:B------:R-:W-:Y:S01]  /*0140*/  IMAD.MOV.U32 R28, RZ, RZ, RZ ;  /* 0x000000ffff1c7224 */ /* 0x000fe200078e00ff */
[----:B------:R-:W-:Y:S02]  /*0150*/  UISETP.GE.U32.AND.EX UP1, UPT, UR9, URZ, UPT, UP1 ;  /* 0x000000ff0900728c */ /* 0x000fe4000bf26110 */
[----:B------:R-:W-:Y:S01]  /*0160*/  UISETP.NE.U32.AND UP0, UPT, UR12, URZ, UPT ;  /* 0x000000ff0c00728c */ /* 0x000fe2000bf05070 */
[----:B------:R-:W-:Y:S01]  /*0170*/  UMOV UR4, URZ ;  /* 0x000000ff00047c82 */ /* 0x000fe20008000000 */
[----:B------:R-:W-:Y:S02]  /*0180*/  UMOV UR5, URZ ;  /* 0x000000ff00057c82 */ /* 0x000fe40008000000 */
[----:B------:R-:W-:Y:S01]  /*0190*/  UISETP.NE.AND.EX UP0, UPT, URZ, URZ, UPT, UP0 ;  /* 0x000000ffff00728c */ /* 0x000fe2000bf05300 */
[----:B0-----:R-:W-:-:S02]  /*01a0*/  SHF.R.S32.HI R3, RZ, 0x1f, R2 ;  /* 0x0000001fff037819 */ /* 0x001fc40000011402 */
[----:B------:R-:W-:Y:S08]  /*01b0*/  BRA.U !UP1, `(.L_x_1) ;  /* 0x00000005092c7547 */ /* 0x000ff0000b800000 */
[----:B------:R-:W-:Y:S01]  /*01c0*/  ULOP3.LUT UR4, UR8, 0xfffffff8, URZ, 0xc0, !UPT ;  /* 0xfffffff808047892 */ /* 0x000fe2000f8ec0ff */
[C---:B------:R-:W-:Y:S01]  /*01d0*/  SHF.L.U64.HI R4, R12.reuse, 0x2, R13 ;  /* 0x000000020c047819 */ /* 0x040fe2000001020d */
[----:B------:R-:W-:Y:S01]  /*01e0*/  ULOP3.LUT UR5, UR9, 0x7fffffff, URZ, 0xc0, !UPT ;  /* 0x7fffffff09057892 */ /* 0x000fe2000f8ec0ff */
[----:B------:R-:W-:Y:S01]  /*01f0*/  IMAD.SHL.U32 R5, R12, 0x4, RZ ;  /* 0x000000040c057824 */ /* 0x000fe200078e00ff */
[C-C-:B------:R-:W-:Y:S01]  /*0200*/  SHF.L.U64.HI R7, R2.reuse, 0x5, R3.reuse ;  /* 0x0000000502077819 */ /* 0x140fe20000010203 */
[----:B------:R-:W-:Y:S01]  /*0210*/  IMAD.MOV.U32 R28, RZ, RZ, RZ ;  /* 0x000000ffff1c7224 */ /* 0x000fe200078e00ff */
[C---:B------:R-:W-:Y:S01]  /*0220*/  SHF.L.U64.HI R6, R2.reuse, 0x2, R3 ;  /* 0x0000000202067819 */ /* 0x040fe20000010203 */
[----:B------:R-:W-:Y:S01]  /*0230*/  IMAD.SHL.U32 R0, R2, 0x4, RZ ;  /* 0x0000000402007824 */ /* 0x000fe200078e00ff */
[----:B------:R-:W0:Y:S01]  /*0240*/  LDCU.64 UR14, c[0x0][0x388] ;  /* 0x00007100ff0e77ac */ /* 0x000e220008000a00 */
[----:B------:R-:W1:Y:S01]  /*0250*/  LDCU.64 UR16, c[0x0][0x390] ;  /* 0x00007200ff1077ac */ /* 0x000e620008000a00 */
[----:B------:R-:W-:Y:S01]  /*0260*/  UMOV UR6, UR4 ;  /* 0x0000000400067c82 */ /* 0x000fe20008000000 */
[----:B------:R-:W-:-:S05]  /*0270*/  UMOV UR7, UR5 ;  /* 0x0000000500077c82 */ /* 0x000fca0008000000 */
.L_x_2:
[C---:B0-----:R-:W-:Y:S02]  /*0280*/  IADD3 R26, P0, PT, R5.reuse, UR14, RZ ;  /* 0x0000000e051a7c10 */ /* 0x041fe4000ff1e0ff */
[----:B-1----:R-:W-:Y:S02]  /*0290*/  IADD3 R22, P1, PT, R5, UR16, RZ ;  /* 0x0000001005167c10 */ /* 0x002fe4000ff3e0ff */
[C---:B------:R-:W-:Y:S02]  /*02a0*/  IADD3.X R27, PT, PT, R4.reuse, UR15, RZ, P0, !PT ;  /* 0x0000000f041b7c10 */ /* 0x040fe400087fe4ff */
[----:B------:R-:W-:Y:S02]  /*02b0*/  IADD3.X R23, PT, PT, R4, UR17, RZ, P1, !PT ;  /* 0x0000001104177c10 */ /* 0x000fe40008ffe4ff */
[C---:B------:R-:W-:Y:S01]  /*02c0*/  IADD3 R16, P1, PT, R0.reuse, R22, RZ ;  /* 0x0000001600107210 */ /* 0x040fe20007f3e0ff */
[----:B------:R0:W2:Y:S01]  /*02d0*/  LDG.E R21, desc[UR10][R26.64] ;  /* 0x0000000a1a157981 */ /* 0x0000a2000c1e1900 */
[----:B------:R-:W-:-:S03]  /*02e0*/  IADD3 R18, P0, PT, R0, R26, RZ ;  /* 0x0000001a00127210 */ /* 0x000fc60007f1e0ff */
[----:B------:R1:W2:Y:S01]  /*02f0*/  LDG.E R24, desc[UR10][R22.64] ;  /* 0x0000000a16187981 */ /* 0x0002a2000c1e1900 */
[C---:B------:R-:W-:Y:S01]  /*0300*/  IADD3.X R19, PT, PT, R6.reuse, R27, RZ, P0, !PT ;  /* 0x0000001b06137210 */ /* 0x040fe200007fe4ff */
[----:B------:R-:W-:-:S04]  /*0310*/  IMAD.X R17, R6, 0x1, R23, P1 ;  /* 0x0000000106117824 */ /* 0x000fc800008e0617 */
[----:B------:R-:W3:Y:S04]  /*0320*/  LDG.E R8, desc[UR10][R18.64] ;  /* 0x0000000a12087981 */ /* 0x000ee8000c1e1900 */
[----:B------:R4:W3:Y:S01]  /*0330*/  LDG.E R9, desc[UR10][R16.64] ;  /* 0x0000000a10097981 */ /* 0x0008e2000c1e1900 */
[-C--:B------:R-:W-:Y:S02]  /*0340*/  IADD3 R10, P0, PT, R18, R0.reuse, RZ ;  /* 0x00000000120a7210 */ /* 0x080fe40007f1e0ff */
[----:B------:R-:W-:-:S03]  /*0350*/  IADD3 R14, P1, PT, R16, R0, RZ ;  /* 0x00000000100e7210 */ /* 0x000fc60007f3e0ff */
[--C-:B------:R-:W-:Y:S01]  /*0360*/  IMAD.X R11, R19, 0x1, R6.reuse, P0 ;  /* 0x00000001130b7824 */ /* 0x100fe200000e0606 */
[-C--:B0-----:R-:W-:Y:S01]  /*0370*/  IADD3 R26, P0, PT, R10, R0.reuse, RZ ;  /* 0x000000000a1a7210 */ /* 0x081fe20007f1e0ff */
[--C-:B------:R-:W-:Y:S01]  /*0380*/  IMAD.X R15, R17, 0x1, R6.reuse, P1 ;  /* 0x00000001110f7824 */ /* 0x100fe200008e0606 */
[----:B-1----:R-:W-:Y:S02]  /*0390*/  IADD3 R22, P1, PT, R14, R0, RZ ;  /* 0x000000000e167210 */ /* 0x002fe40007f3e0ff */
[----:B------:R-:W5:Y:S01]  /*03a0*/  LDG.E R10, desc[UR10][R10.64] ;  /* 0x0000000a0a0a7981 */ /* 0x000f62000c1e1900 */
[----:B------:R-:W-:Y:S01]  /*03b0*/  IMAD.X R27, R11, 0x1, R6, P0 ;  /* 0x000000010b1b7824 */ /* 0x000fe200000e0606 */
[----:B------:R-:W-:Y:S02]  /*03c0*/  IADD3.X R23, PT, PT, R15, R6, RZ, P1, !PT ;  /* 0x000000060f177210 */ /* 0x000fe40000ffe4ff */
[-C--:B----4-:R-:W-:Y:S02]  /*03d0*/  IADD3 R16, P1, PT, R22, R0.reuse, RZ ;  /* 0x0000000016107210 */ /* 0x090fe40007f3e0ff */
[----:B------:R-:W-:-:S02]  /*03e0*/  IADD3 R18, P0, PT, R26, R0, RZ ;  /* 0x000000001a127210 */ /* 0x000fc40007f1e0ff */
[----:B------:R-:W4:Y:S01]  /*03f0*/  LDG.E R26, desc[UR10][R26.64] ;  /* 0x0000000a1a1a7981 */ /* 0x000f22000c1e1900 */
[--C-:B------:R-:W-:Y:S01]  /*0400*/  IMAD.X R17, R23, 0x1, R6.reuse, P1 ;  /* 0x0000000117117824 */ /* 0x100fe200008e0606 */
[-C--:B------:R-:W-:Y:S01]  /*0410*/  IADD3 R20, P1, PT, R16, R0.reuse, RZ ;  /* 0x0000000010147210 */ /* 0x080fe20007f3e0ff */
[----:B------:R-:W-:Y:S01]  /*0420*/  IMAD.X R19, R27, 0x1, R6, P0 ;  /* 0x000000011b137824 */ /* 0x000fe200000e0606 */
[----:B------:R0:W5:Y:S04]  /*0430*/  LDG.E R11, desc[UR10][R14.64] ;  /* 0x0000000a0e0b7981 */ /* 0x000168000c1e1900 */
[----:B------:R-:W4:Y:S04]  /*0440*/  LDG.E R29, desc[UR10][R16.64] ;  /* 0x0000000a101d7981 */ /* 0x000f28000c1e1900 */
[----:B------:R1:W4:Y:S01]  /*0450*/  LDG.E R27, desc[UR10][R22.64] ;  /* 0x0000000a161b7981 */ /* 0x000322000c1e1900 */
[----:B0-----:R-:W-:-:S03]  /*0460*/  IADD3 R14, P0, PT, R18, R0, RZ ;  /* 0x00000000120e7210 */ /* 0x001fc60007f1e0ff */
[----:B------:R3:W4:Y:S02]  /*0470*/  LDG.E R18, desc[UR10][R18.64] ;  /* 0x0000000a12127981 */ /* 0x000724000c1e1900 */
[----:B------:R-:W-:Y:S02]  /*0480*/  IMAD.X R15, R19, 0x1, R6, P0 ;  /* 0x00000001130f7824 */ /* 0x000fe400000e0606 */
[----:B--2---:R-:W-:Y:S01]  /*0490*/  FFMA R28, R21, R24, R28 ;  /* 0x00000018151c7223 */ /* 0x004fe2000000001c */
[--C-:B------:R-:W-:Y:S01]  /*04a0*/  IMAD.X R21, R17, 0x1, R6.reuse, P1 ;  /* 0x0000000111157824 */ /* 0x100fe200008e0606 */
[-C--:B-1----:R-:W-:Y:S02]  /*04b0*/  IADD3 R22, P1, PT, R20, R0.reuse, RZ ;  /* 0x0000000014167210 */ /* 0x082fe40007f3e0ff */
[----:B------:R-:W-:Y:S02]  /*04c0*/  IADD3 R24, P0, PT, R14, R0, RZ ;  /* 0x000000000e187210 */ /* 0x000fe40007f1e0ff */
[----:B------:R-:W2:Y:S01]  /*04d0*/  LDG.E R14, desc[UR10][R14.64] ;  /* 0x0000000a0e0e7981 */ /* 0x000ea2000c1e1900 */
[----:B------:R-:W-:Y:S01]  /*04e0*/  IMAD.X R23, R21, 0x1, R6, P1 ;  /* 0x0000000115177824 */ /* 0x000fe200008e0606 */
[----:B------:R-:W-:Y:S01]  /*04f0*/  IADD3.X R25, PT, PT, R15, R6, RZ, P0, !PT ;  /* 0x000000060f197210 */ /* 0x000fe200007fe4ff */
[----:B---3--:R-:W-:Y:S01]  /*0500*/  FFMA R19, R8, R9, R28 ;  /* 0x0000000908137223 */ /* 0x008fe2000000001c */
[-C--:B------:R-:W-:Y:S01]  /*0510*/  IADD3 R8, P0, PT, R24, R0.reuse, RZ ;  /* 0x0000000018087210 */ /* 0x080fe20007f1e0ff */
[----:B------:R-:W2:Y:S01]  /*0520*/  LDG.E R20, desc[UR10][R20.64] ;  /* 0x0000000a14147981 */ /* 0x000ea2000c1e1900 */
[----:B------:R-:W-:-:S03]  /*0530*/  IADD3 R16, P1, PT, R22, R0, RZ ;  /* 0x0000000016107210 */ /* 0x000fc60007f3e0ff */
[--C-:B------:R-:W-:Y:S01]  /*0540*/  IMAD.X R9, R25, 0x1, R6.reuse, P0 ;  /* 0x0000000119097824 */ /* 0x100fe200000e0606 */
[----:B------:R-:W3:Y:S01]  /*0550*/  LDG.E R24, desc[UR10][R24.64] ;  /* 0x0000000a18187981 */ /* 0x000ee2000c1e1900 */
[----:B------:R-:W-:-:S03]  /*0560*/  IMAD.X R17, R23, 0x1, R6, P1 ;  /* 0x0000000117117824 */ /* 0x000fc600008e0606 */
[----:B------:R-:W3:Y:S04]  /*0570*/  LDG.E R22, desc[UR10][R22.64] ;  /* 0x0000000a16167981 */ /* 0x000ee8000c1e1900 */
[----:B------:R-:W3:Y:S04]  /*0580*/  LDG.E R8, desc[UR10][R8.64] ;  /* 0x0000000a08087981 */ /* 0x000ee8000c1e1900 */
[----:B------:R-:W3:Y:S01]  /*0590*/  LDG.E R16, desc[UR10][R16.64] ;  /* 0x0000000a10107981 */ /* 0x000ee2000c1e1900 */
[----:B------:R-:W-:Y:S01]  /*05a0*/  UIADD3 UR6, UP1, UPT, UR6, -0x8, URZ ;  /* 0xfffffff806067890 */ /* 0x000fe2000ff3e0ff */
[----:B-----5:R-:W-:-:S03]  /*05b0*/  FFMA R11, R10, R11, R19 ;  /* 0x0000000b0a0b7223 */ /* 0x020fc60000000013 */
[----:B------:R-:W-:Y:S02]  /*05c0*/  UIADD3.X UR7, UPT, UPT, UR7, -0x1, URZ, UP1, !UPT ;  /* 0xffffffff07077890 */ /* 0x000fe40008ffe4ff */
[----:B------:R-:W-:Y:S01]  /*05d0*/  UISETP.NE.U32.AND UP1, UPT, UR6, URZ, UPT ;  /* 0x000000ff0600728c */ /* 0x000fe2000bf25070 */
[----:B----4-:R-:W-:-:S03]  /*05e0*/  FFMA R11, R26, R27, R11 ;  /* 0x0000001b1a0b7223 */ /* 0x010fc6000000000b */
[----:B------:R-:W-:Y:S01]  /*05f0*/  UISETP.NE.AND.EX UP1, UPT, UR7, URZ, UPT, UP1 ;  /* 0x000000ff0700728c */ /* 0x000fe2000bf25310 */
[----:B------:R-:W-:Y:S01]  /*0600*/  FFMA R11, R18, R29, R11 ;  /* 0x0000001d120b7223 */ /* 0x000fe2000000000b */
[----:B------:R-:W-:-:S05]  /*0610*/  LEA R5, P0, R2, R5, 0x5 ;  /* 0x0000000502057211 */ /* 0x000fca00078028ff */
[----:B------:R-:W-:Y:S02]  /*0620*/  IMAD.X R4, R4, 0x1, R7, P0 ;  /* 0x0000000104047824 */ /* 0x000fe400000e0607 */
[----:B--2---:R-:W-:-:S04]  /*0630*/  FFMA R11, R14, R20, R11 ;  /* 0x000000140e0b7223 */ /* 0x004fc8000000000b */
[----:B---3--:R-:W-:-:S04]  /*0640*/  FFMA R11, R24, R22, R11 ;  /* 0x00000016180b7223 */ /* 0x008fc8000000000b */
[----:B------:R-:W-:Y:S01]  /*0650*/  FFMA R28, R8, R16, R11 ;  /* 0x00000010081c7223 */ /* 0x000fe2000000000b */
[----:B------:R-:W-:Y:S06]  /*0660*/  BRA.U UP1, `(.L_x_2) ;  /* 0xfffffffd01047547 */ /* 0x000fec000b83ffff */
.L_x_1:
[----:B------:R-:W-:Y:S05]  /*0670*/  BRA.U !UP0, `(.L_x_0) ;  /* 0x0000000508cc7547 */ /* 0x000fea000b800000 */
[----:B------:R-:W-:Y:S02]  /*0680*/  UISETP.GE.U32.AND UP1, UPT, UR12, 0x4, UPT ;  /* 0x000000040c00788c */ /* 0x000fe4000bf26070 */
[----:B------:R-:W-:Y:S02]  /*0690*/  ULOP3.LUT UR9, UR8, 0x3, URZ, 0xc0, !UPT ;  /* 0x0000000308097892 */ /* 0x000fe4000f8ec0ff */
[----:B------:R-:W-:Y:S02]  /*06a0*/  UISETP.GE.U32.AND.EX UP1, UPT, URZ, URZ, UPT, UP1 ;  /* 0x000000ffff00728c */ /* 0x000fe4000bf26110 */
[----:B------:R-:W-:-:S04]  /*06b0*/  UISETP.NE.U32.AND UP0, UPT, UR9, URZ, UPT ;  /* 0x000000ff0900728c */ /* 0x000fc8000bf05070 */
[----:B------:R-:W-:-:S03]  /*06c0*/  UISETP.NE.AND.EX UP0, UPT, URZ, URZ, UPT, UP0 ;  /* 0x000000ffff00728c */ /* 0x000fc6000bf05300 */
[----:B------:R-:W-:Y:S08]  /*06d0*/  BRA.U !UP1, `(.L_x_3) ;  /* 0x0000000109d47547 */ /* 0x000ff0000b800000 */
[----:B------:R-:W0:Y:S01]  /*06e0*/  LDCU.64 UR12, c[0x0][0x388] ;  /* 0x00007100ff0c77ac */ /* 0x000e220008000a00 */
[C---:B------:R-:W-:Y:S02]  /*06f0*/  IMAD R0, R2.reuse, UR5, RZ ;  /* 0x0000000502007c24 */ /* 0x040fe4000f8e02ff */
[----:B------:R-:W-:Y:S01]  /*0700*/  IMAD.WIDE.U32 R8, R2, UR4, R12 ;  /* 0x0000000402087c25 */ /* 0x000fe2000f8e000c */
[----:B------:R-:W1:Y:S03]  /*0710*/  LDCU.64 UR14, c[0x0][0x390] ;  /* 0x00007200ff0e77ac */ /* 0x000e660008000a00 */
[----:B------:R-:W-:Y:S01]  /*0720*/  IMAD R11, R3, UR4, R0 ;  /* 0x00000004030b7c24 */ /* 0x000fe2000f8e0200 */
[----:B------:R-:W-:Y:S01]  /*0730*/  UIADD3 UR7, UPT, UPT, UR4, 0x1, URZ ;  /* 0x0000000104077890 */ /* 0x000fe2000fffe0ff */
[----:B------:R-:W-:Y:S01]  /*0740*/  IMAD.SHL.U32 R10, R8, 0x4, RZ ;  /* 0x00000004080a7824 */ /* 0x000fe200078e00ff */
[----:B------:R-:W-:-:S02]  /*0750*/  UIADD3 UR6, UPT, UPT, UR4, 0x2, URZ ;  /* 0x0000000204067890 */ /* 0x000fc4000fffe0ff */
[----:B------:R-:W-:Y:S01]  /*0760*/  IADD3 R11, PT, PT, R9, R11, RZ ;  /* 0x0000000b090b7210 */ /* 0x000fe20007ffe0ff */
[----:B------:R-:W-:Y:S01]  /*0770*/  UIADD3 UR5, UPT, UPT, UR4, 0x3, URZ ;  /* 0x0000000304057890 */ /* 0x000fe2000fffe0ff */
[----:B------:R-:W-:Y:S02]  /*0780*/  IMAD.WIDE.U32 R6, R2, UR7, R12 ;  /* 0x0000000702067c25 */ /* 0x000fe4000f8e000c */
[----:B------:R-:W-:Y:S02]  /*0790*/  SHF.L.U64.HI R11, R8, 0x2, R11 ;  /* 0x00000002080b7819 */ /* 0x000fe4000001020b */
[----:B------:R-:W-:Y:S01]  /*07a0*/  IMAD.WIDE.U32 R4, R2, UR6, R12 ;  /* 0x0000000602047c25 */ /* 0x000fe2000f8e000c */
[----:B0-----:R-:W-:-:S03]  /*07b0*/  IADD3 R20, P0, PT, R10, UR12, RZ ;  /* 0x0000000c0a147c10 */ /* 0x001fc6000ff1e0ff */
[----:B------:R-:W-:Y:S01]  /*07c0*/  IMAD R7, R3, UR7, R7 ;  /* 0x0000000703077c24 */ /* 0x000fe2000f8e0207 */
[----:B-1----:R-:W-:Y:S01]  /*07d0*/  IADD3 R10, P1, PT, R10, UR14, RZ ;  /* 0x0000000e0a0a7c10 */ /* 0x002fe2000ff3e0ff */
[C---:B------:R-:W-:Y:S01]  /*07e0*/  IMAD.SHL.U32 R16, R6.reuse, 0x4, RZ ;  /* 0x0000000406107824 */ /* 0x040fe200078e00ff */
[----:B------:R-:W-:Y:S01]  /*07f0*/  IADD3.X R21, PT, PT, R11, UR13, RZ, P0, !PT ;  /* 0x0000000d0b157c10 */ /* 0x000fe200087fe4ff */
[----:B------:R-:W-:Y:S01]  /*0800*/  IMAD R9, R3, UR6, R5 ;  /* 0x0000000603097c24 */ /* 0x000fe2000f8e0205 */
[----:B------:R-:W-:Y:S01]  /*0810*/  SHF.L.U64.HI R5, R6, 0x2, R7 ;  /* 0x0000000206057819 */ /* 0x000fe20000010207 */
[----:B------:R-:W-:Y:S01]  /*0820*/  IMAD.WIDE.U32 R18, R2, UR5, R12 ;  /* 0x0000000502127c25 */ /* 0x000fe2000f8e000c */
[----:B------:R-:W-:Y:S02]  /*0830*/  IADD3 R8, P0, PT, R16, UR12, RZ ;  /* 0x0000000c10087c10 */ /* 0x000fe4000ff1e0ff */
[C---:B------:R-:W-:Y:S01]  /*0840*/  SHF.L.U64.HI R0, R4.reuse, 0x2, R9 ;  /* 0x0000000204007819 */ /* 0x040fe20000010209 */
[----:B------:R-:W-:Y:S01]  /*0850*/  IMAD.SHL.U32 R14, R4, 0x4, RZ ;  /* 0x00000004040e7824 */ /* 0x000fe200078e00ff */
[----:B------:R-:W-:Y:S01]  /*0860*/  IADD3.X R11, PT, PT, R11, UR15, RZ, P1, !PT ;  /* 0x0000000f0b0b7c10 */ /* 0x000fe20008ffe4ff */
[----:B------:R-:W-:Y:S01]  /*0870*/  IMAD R7, R3, UR5, R19 ;  /* 0x0000000503077c24 */ /* 0x000fe2000f8e0213 */
[----:B------:R-:W-:Y:S01]  /*0880*/  IADD3 R4, P1, PT, R16, UR14, RZ ;  /* 0x0000000e10047c10 */ /* 0x000fe2000ff3e0ff */
[----:B------:R-:W-:Y:S01]  /*0890*/  IMAD.SHL.U32 R15, R18, 0x4, RZ ;  /* 0x00000004120f7824 */ /* 0x000fe200078e00ff */
[----:B------:R-:W-:Y:S01]  /*08a0*/  IADD3.X R9, PT, PT, R5, UR13, RZ, P0, !PT ;  /* 0x0000000d05097c10 */ /* 0x000fe200087fe4ff */
[----:B------:R0:W2:Y:S01]  /*08b0*/  LDG.E R19, desc[UR10][R20.64] ;  /* 0x0000000a14137981 */ /* 0x0000a2000c1e1900 */
[----:B------:R-:W-:-:S02]  /*08c0*/  IADD3 R6, P0, PT, R14, UR12, RZ ;  /* 0x0000000c0e067c10 */ /* 0x000fc4000ff1e0ff */
[----:B------:R-:W-:Y:S01]  /*08d0*/  IADD3.X R5, PT, PT, R5, UR15, RZ, P1, !PT ;  /* 0x0000000f05057c10 */ /* 0x000fe20008ffe4ff */
[----:B------:R-:W2:Y:S01]  /*08e0*/  LDG.E R10, desc[UR10][R10.64] ;  /* 0x0000000a0a0a7981 */ /* 0x000ea2000c1e1900 */
[----:B------:R-:W-:Y:S02]  /*08f0*/  IADD3 R14, P2, PT, R14, UR14, RZ ;  /* 0x0000000e0e0e7c10 */ /* 0x000fe4000ff5e0ff */
[----:B------:R-:W-:Y:S01]  /*0900*/  SHF.L.U64.HI R18, R18, 0x2, R7 ;  /* 0x0000000212127819 */ /* 0x000fe20000010207 */
[----:B------:R-:W3:Y:S01]  /*0910*/  LDG.E R9, desc[UR10][R8.64] ;  /* 0x0000000a08097981 */ /* 0x000ee2000c1e1900 */
[----:B------:R-:W-:Y:S02]  /*0920*/  IADD3.X R7, PT, PT, R0, UR13, RZ, P0, !PT ;  /* 0x0000000d00077c10 */ /* 0x000fe400087fe4ff */
[C---:B------:R-:W-:Y:S01]  /*0930*/  IADD3 R16, P1, PT, R15.reuse, UR12, RZ ;  /* 0x0000000c0f107c10 */ /* 0x040fe2000ff3e0ff */
[----:B------:R-:W3:Y:S01]  /*0940*/  LDG.E R4, desc[UR10][R4.64] ;  /* 0x0000000a04047981 */ /* 0x000ee2000c1e1900 */
[----:B0-----:R-:W-:-:S02]  /*0950*/  IADD3 R20, P0, PT, R15, UR14, RZ ;  /* 0x0000000e0f147c10 */ /* 0x001fc4000ff1e0ff */
[----:B------:R-:W-:Y:S01]  /*0960*/  IADD3.X R15, PT, PT, R0, UR15, RZ, P2, !PT ;  /* 0x0000000f000f7c10 */ /* 0x000fe200097fe4ff */
[----:B------:R-:W4:Y:S01]  /*0970*/  LDG.E R6, desc[UR10][R6.64] ;  /* 0x0000000a06067981 */ /* 0x000f22000c1e1900 */
[C---:B------:R-:W-:Y:S02]  /*0980*/  IADD3.X R17, PT, PT, R18.reuse, UR13, RZ, P1, !PT ;  /* 0x0000000d12117c10 */ /* 0x040fe40008ffe4ff */
[----:B------:R-:W-:Y:S01]  /*0990*/  IADD3.X R21, PT, PT, R18, UR15, RZ, P0, !PT ;  /* 0x0000000f12157c10 */ /* 0x000fe200087fe4ff */
[----:B------:R-:W4:Y:S04]  /*09a0*/  LDG.E R14, desc[UR10][R14.64] ;  /* 0x0000000a0e0e7981 */ /* 0x000f28000c1e1900 */
[----:B------:R-:W5:Y:S04]  /*09b0*/  LDG.E R16, desc[UR10][R16.64] ;  /* 0x0000000a10107981 */ /* 0x000f68000c1e1900 */
[----:B------:R-:W5:Y:S01]  /*09c0*/  LDG.E R20, desc[UR10][R20.64] ;  /* 0x0000000a14147981 */ /* 0x000f62000c1e1900 */
[----:B------:R-:W-:Y:S01]  /*09d0*/  UIADD3 UR4, UPT, UPT, UR4, 0x4, URZ ;  /* 0x0000000404047890 */ /* 0x000fe2000fffe0ff */
[----:B------:R-:W-:Y:S01]  /*09e0*/  UMOV UR5, URZ ;  /* 0x000000ff00057c82 */ /* 0x000fe20008000000 */
[----:B--2---:R-:W-:-:S04]  /*09f0*/  FFMA R10, R19, R10, R28 ;  /* 0x0000000a130a7223 */ /* 0x004fc8000000001c */
[----:B---3--:R-:W-:-:S04]  /*0a00*/  FFMA R9, R9, R4, R10 ;  /* 0x0000000409097223 */ /* 0x008fc8000000000a */
[----:B----4-:R-:W-:-:S04]  /*0a10*/  FFMA R9, R6, R14, R9 ;  /* 0x0000000e06097223 */ /* 0x010fc80000000009 */
[----:B-----5:R-:W-:-:S07]  /*0a20*/  FFMA R28, R16, R20, R9 ;  /* 0x00000014101c7223 */ /* 0x020fce0000000009 */
.L_x_3:
[----:B------:R-:W-:Y:S05]  /*0a30*/  BRA.U !UP0, `(.L_x_0) ;  /* 0x0000000108dc7547 */ /* 0x000fea000b800000 */
[----:B------:R-:W-:Y:S02]  /*0a40*/  UISETP.NE.U32.AND UP1, UPT, UR9, 0x1, UPT ;  /* 0x000000010900788c */ /* 0x000fe4000bf25070 */
[----:B------:R-:W-:Y:S02]  /*0a50*/  ULOP3.LUT UR6, UR8, 0x1, URZ, 0xc0, !UPT ;  /* 0x0000000108067892 */ /* 0x000fe4000f8ec0ff */
[----:B------:R-:W-:Y:S02]  /*0a60*/  UISETP.NE.AND.EX UP1, UPT, URZ, URZ, UPT, UP1 ;  /* 0x000000ffff00728c */ /* 0x000fe4000bf25310 */
[----:B------:R-:W-:-:S04]  /*0a70*/  UISETP.NE.U32.AND UP0, UPT, UR6, 0x1, UPT ;  /* 0x000000010600788c */ /* 0x000fc8000bf05070 */
[----:B------:R-:W-:-:S03]  /*0a80*/  UISETP.NE.U32.AND.EX UP0, UPT, URZ, URZ, UPT, UP0 ;  /* 0x000000ffff00728c */ /* 0x000fc6000bf05100 */
[----:B------:R-:W-:Y:S08]  /*0a90*/  BRA.U !UP1, `(.L_x_4) ;  /* 0x00000001097c7547 */ /* 0x000ff0000b800000 */
[----:B------:R-:W0:Y:S01]  /*0aa0*/  LDCU.64 UR6, c[0x0][0x388] ;  /* 0x00007100ff0677ac */ /* 0x000e220008000a00 */
[----:B------:R-:W-:Y:S01]  /*0ab0*/  MOV R4, R12 ;  /* 0x0000000c00047202 */ /* 0x000fe20000000f00 */
[C---:B------:R-:W-:Y:S01]  /*0ac0*/  IMAD R0, R2.reuse, UR5, RZ ;  /* 0x0000000502007c24 */ /* 0x040fe2000f8e02ff */
[----:B------:R-:W1:Y:S01]  /*0ad0*/  LDCU.64 UR8, c[0x0][0x390] ;  /* 0x00007200ff0877ac */ /* 0x000e620008000a00 */
[----:B------:R-:W-:Y:S02]  /*0ae0*/  IMAD.MOV.U32 R5, RZ, RZ, R13 ;  /* 0x000000ffff057224 */ /* 0x000fe400078e000d */
[----:B------:R-:W-:Y:S01]  /*0af0*/  IMAD R11, R3, UR4, R0 ;  /* 0x00000004030b7c24 */ /* 0x000fe2000f8e0200 */
[----:B------:R-:W-:Y:S02]  /*0b00*/  UIADD3 UR5, UPT, UPT, UR4, 0x1, URZ ;  /* 0x0000000104057890 */ /* 0x000fe4000fffe0ff */
[----:B------:R-:W-:-:S04]  /*0b10*/  IMAD.WIDE.U32 R6, R2, UR4, R4 ;  /* 0x0000000402067c25 */ /* 0x000fc8000f8e0004 */
[----:B------:R-:W-:Y:S02]  /*0b20*/  IMAD.IADD R11, R7, 0x1, R11 ;  /* 0x00000001070b7824 */ /* 0x000fe400078e020b */
[----:B------:R-:W-:-:S03]  /*0b30*/  IMAD.WIDE.U32 R8, R2, UR5, R4 ;  /* 0x0000000502087c25 */ /* 0x000fc6000f8e0004 */
[C---:B------:R-:W-:Y:S01]  /*0b40*/  SHF.L.U64.HI R11, R6.reuse, 0x2, R11 ;  /* 0x00000002060b7819 */ /* 0x040fe2000001020b */
[----:B------:R-:W-:Y:S02]  /*0b50*/  IMAD.SHL.U32 R7, R6, 0x4, RZ ;  /* 0x0000000406077824 */ /* 0x000fe400078e00ff */
[----:B------:R-:W-:Y:S02]  /*0b60*/  IMAD R5, R3, UR5, R9 ;  /* 0x0000000503057c24 */ /* 0x000fe4000f8e0209 */
[C---:B------:R-:W-:Y:S01]  /*0b70*/  IMAD.SHL.U32 R10, R8.reuse, 0x4, RZ ;  /* 0x00000004080a7824 */ /* 0x040fe200078e00ff */
[C---:B0-----:R-:W-:Y:S02]  /*0b80*/  IADD3 R4, P2, PT, R7.reuse, UR6, RZ ;  /* 0x0000000607047c10 */ /* 0x041fe4000ff5e0ff */
[----:B-1----:R-:W-:Y:S02]  /*0b90*/  IADD3 R6, P1, PT, R7, UR8, RZ ;  /* 0x0000000807067c10 */ /* 0x002fe4000ff3e0ff */
[----:B------:R-:W-:-:S02]  /*0ba0*/  SHF.L.U64.HI R0, R8, 0x2, R5 ;  /* 0x0000000208007819 */ /* 0x000fc40000010205 */
[C---:B------:R-:W-:Y:S02]  /*0bb0*/  IADD3 R8, P0, PT, R10.reuse, UR6, RZ ;  /* 0x000000060a087c10 */ /* 0x040fe4000ff1e0ff */
[C---:B------:R-:W-:Y:S02]  /*0bc0*/  IADD3.X R5, PT, PT, R11.reuse, UR7, RZ, P2, !PT ;  /* 0x000000070b057c10 */ /* 0x040fe400097fe4ff */
[----:B------:R-:W-:Y:S02]  /*0bd0*/  IADD3 R10, P2, PT, R10, UR8, RZ ;  /* 0x000000080a0a7c10 */ /* 0x000fe4000ff5e0ff */
[----:B------:R-:W-:Y:S02]  /*0be0*/  IADD3.X R7, PT, PT, R11, UR9, RZ, P1, !PT ;  /* 0x000000090b077c10 */ /* 0x000fe40008ffe4ff */
[C---:B------:R-:W-:Y:S01]  /*0bf0*/  IADD3.X R9, PT, PT, R0.reuse, UR7, RZ, P0, !PT ;  /* 0x0000000700097c10 */ /* 0x040fe200087fe4ff */
[----:B------:R-:W2:Y:S01]  /*0c00*/  LDG.E R5, desc[UR10][R4.64] ;  /* 0x0000000a04057981 */ /* 0x000ea2000c1e1900 */
[----:B------:R-:W-:-:S03]  /*0c10*/  IADD3.X R11, PT, PT, R0, UR9, RZ, P2, !PT ;  /* 0x00000009000b7c10 */ /* 0x000fc600097fe4ff */
[----:B------:R-:W2:Y:S04]  /*0c20*/  LDG.E R6, desc[UR10][R6.64] ;  /* 0x0000000a06067981 */ /* 0x000ea8000c1e1900 */
[----:B------:R-:W3:Y:S04]  /*0c30*/  LDG.E R9, desc[UR10][R8.64] ;  /* 0x0000000a08097981 */ /* 0x000ee8000c1e1900 */
[----:B------:R-:W3:Y:S01]  /*0c40*/  LDG.E R10, desc[UR10][R10.64] ;  /* 0x0000000a0a0a7981 */ /* 0x000ee2000c1e1900 */
[----:B------:R-:W-:Y:S01]  /*0c50*/  UIADD3 UR4, UPT, UPT, UR4, 0x2, URZ ;  /* 0x0000000204047890 */ /* 0x000fe2000fffe0ff */
[----:B------:R-:W-:Y:S01]  /*0c60*/  UMOV UR5, URZ ;  /* 0x000000ff00057c82 */ /* 0x000fe20008000000 */
[----:B--2---:R-:W-:-:S04]  /*0c70*/  FFMA R28, R5, R6, R28 ;  /* 0x00000006051c7223 */ /* 0x004fc8000000001c */
[----:B---3--:R-:W-:-:S07]  /*0c80*/  FFMA R28, R9, R10, R28 ;  /* 0x0000000a091c7223 */ /* 0x008fce000000001c */
.L_x_4:
[----:B------:R-:W-:Y:S05]  /*0c90*/  BRA.U UP0, `(.L_x_0) ;  /* 0x0000000100447547 */ /* 0x000fea000b800000 */
[----:B------:R-:W0:Y:S01]  /*0ca0*/  LDCU.64 UR6, c[0x0][0x388] ;  /* 0x00007100ff0677ac */ /* 0x000e220008000a00 */
[C---:B------:R-:W-:Y:S01]  /*0cb0*/  IMAD R0, R2.reuse, UR5, RZ ;  /* 0x0000000502007c24 */ /* 0x040fe2000f8e02ff */
[----:B------:R-:W-:Y:S01]  /*0cc0*/  MOV R4, R12 ;  /* 0x0000000c00047202 */ /* 0x000fe20000000f00 */
[----:B------:R-:W-:Y:S01]  /*0cd0*/  IMAD.MOV.U32 R5, RZ, RZ, R13 ;  /* 0x000000ffff057224 */ /* 0x000fe200078e000d */
[----:B------:R-:W1:Y:S01]  /*0ce0*/  LDCU.64 UR8, c[0x0][0x390] ;  /* 0x00007200ff0877ac */ /* 0x000e620008000a00 */
[----:B------:R-:W-:Y:S02]  /*0cf0*/  IMAD R7, R3, UR4, R0 ;  /* 0x0000000403077c24 */ /* 0x000fe4000f8e0200 */
[----:B------:R-:W-:-:S04]  /*0d00*/  IMAD.WIDE.U32 R2, R2, UR4, R4 ;  /* 0x0000000402027c25 */ /* 0x000fc8000f8e0004 */
[----:B------:R-:W-:Y:S02]  /*0d10*/  IMAD.IADD R3, R3, 0x1, R7 ;  /* 0x0000000103037824 */ /* 0x000fe400078e0207 */
[----:B------:R-:W-:-:S03]  /*0d20*/  IMAD.SHL.U32 R4, R2, 0x4, RZ ;  /* 0x0000000402047824 */ /* 0x000fc600078e00ff */
[----:B------:R-:W-:Y:S02]  /*0d30*/  SHF.L.U64.HI R0, R2, 0x2, R3 ;  /* 0x0000000202007819 */ /* 0x000fe40000010203 */
[C---:B0-----:R-:W-:Y:S02]  /*0d40*/  IADD3 R2, P0, PT, R4.reuse, UR6, RZ ;  /* 0x0000000604027c10 */ /* 0x041fe4000ff1e0ff */
[----:B-1----:R-:W-:Y:S02]  /*0d50*/  IADD3 R4, P1, PT, R4, UR8, RZ ;  /* 0x0000000804047c10 */ /* 0x002fe4000ff3e0ff */
[C---:B------:R-:W-:Y:S02]  /*0d60*/  IADD3.X R3, PT, PT, R0.reuse, UR7, RZ, P0, !PT ;  /* 0x0000000700037c10 */ /* 0x040fe400087fe4ff */
[----:B------:R-:W-:-:S04]  /*0d70*/  IADD3.X R5, PT, PT, R0, UR9, RZ, P1, !PT ;  /* 0x0000000900057c10 */ /* 0x000fc80008ffe4ff */
[----:B------:R-:W2:Y:S04]  /*0d80*/  LDG.E R3, desc[UR10][R2.64] ;  /* 0x0000000a02037981 */ /* 0x000ea8000c1e1900 */
[----:B------:R-:W2:Y:S02]  /*0d90*/  LDG.E R4, desc[UR10][R4.64] ;  /* 0x0000000a04047981 */ /* 0x000ea4000c1e1900 */
[----:B--2---:R-:W-:-:S07]  /*0da0*/  FFMA R28, R3, R4, R28 ;  /* 0x00000004031c7223 */ /* 0x004fce000000001c */
.L_x_0:
[----:B------:R-:W0:Y:S01]  /*0db0*/  LDC R0, c[0x0][0x3c0] ;  /* 0x0000f000ff007b82 */ /* 0x000e220000000800 */
[----:B------:R-:W-:Y:S02]  /*0dc0*/  HFMA2 R3, -RZ, RZ, 1.875, 0 ;  /* 0x3f800000ff037431 */ /* 0x000fe400000001ff */
[----:B0-----:R-:W-:-:S04]  /*0dd0*/  FADD R0, -R0, 1 ;  /* 0x3f80000000007421 */ /* 0x001fc80000000100 */
[----:B------:R-:W-:-:S05]  /*0de0*/  VIADD R2, R0, 0x1800000 ;  /* 0x0180000000027836 */ /* 0x000fca0000000000 */
[----:B------:R-:W-:-:S04]  /*0df0*/  LOP3.LUT R2, R2, 0x7f800000, RZ, 0xc0, !PT ;  /* 0x7f80000002027812 */ /* 0x000fc800078ec0ff */
[----:B------:R-:W-:-:S13]  /*0e00*/  ISETP.GT.U32.AND P0, PT, R2, 0x1ffffff, PT ;  /* 0x01ffffff0200780c */ /* 0x000fda0003f04070 */
[----:B------:R-:W-:Y:S05]  /*0e10*/  @P0 BRA `(.L_x_5) ;  /* 0x0000000000100947 */ /* 0x000fea0003800000 */
[----:B------:R-:W-:-:S07]  /*0e20*/  MOV R2, 0xe40 ;  /* 0x00000e4000027802 */ /* 0x000fce0000000f00 */
[----:B------:R-:W-:Y:S05]  /*0e30*/  CALL.REL.NOINC `($__internal_0_$__cuda_sm20_rcp_rn_f32_slowpath) ;  /* 0x0000000400f47944 */ /* 0x000fea0003c00000 */
[----:B------:R-:W-:Y:S01]  /*0e40*/  IMAD.MOV.U32 R5, RZ, RZ, R0 ;  /* 0x000000ffff057224 */ /* 0x000fe200078e0000 */
[----:B------:R-:W-:Y:S06]  /*0e50*/  BRA `(.L_x_6) ;  /* 0x0000000000107947 */ /* 0x000fec0003800000 */
.L_x_5:
[----:B------:R-:W0:Y:S02]  /*0e60*/  MUFU.RCP R5, R0 ;  /* 0x0000000000057308 */ /* 0x000e240000001000 */
[----:B0-----:R-:W-:-:S04]  /*0e70*/  FFMA R2, R0, R5, -1 ;  /* 0xbf80000000027423 */ /* 0x001fc80000000005 */
[----:B------:R-:W-:-:S04]  /*0e80*/  FADD.FTZ R2, -R2, -RZ ;  /* 0x800000ff02027221 */ /* 0x000fc80000010100 */
[----:B------:R-:W-:-:S07]  /*0e90*/  FFMA R5, R5, R2, R5 ;  /* 0x0000000205057223 */ /* 0x000fce0000000005 */
.L_x_6:
[C---:B------:R-:W-:Y:S01]  /*0ea0*/  FMUL R7, |R28|.reuse, 16777216 ;  /* 0x4b8000001c077820 */ /* 0x040fe20000400200 */
[----:B------:R-:W-:Y:S01]  /*0eb0*/  FSETP.GEU.AND P0, PT, |R28|, 1.175494350822287508e-38, PT ;  /* 0x008000001c00780b */ /* 0x000fe20003f0e200 */
[----:B------:R-:W-:Y:S01]  /*0ec0*/  IMAD.MOV.U32 R11, RZ, RZ, 0x3a2c32e4 ;  /* 0x3a2c32e4ff0b7424 */ /* 0x000fe200078e00ff */
[----:B------:R-:W-:Y:S02]  /*0ed0*/  BSSY.RECONVERGENT B0, `(.L_x_7) ;  /* 0x0000056000007945 */ /* 0x000fe40003800200 */
[----:B------:R-:W-:-:S05]  /*0ee0*/  FSEL R7, R7, |R28|, !P0 ;  /* 0x4000001c07077208 */ /* 0x000fca0004000000 */
[----:B------:R-:W-:-:S05]  /*0ef0*/  VIADD R0, R7, 0xc0cafb0d ;  /* 0xc0cafb0d07007836 */ /* 0x000fca0000000000 */
[----:B------:R-:W-:Y:S02]  /*0f00*/  LOP3.LUT R2, R0, 0xff800000, RZ, 0xc0, !PT ;  /* 0xff80000000027812 */ /* 0x000fe400078ec0ff */
[----:B------:R-:W-:-:S03]  /*0f10*/  FSEL R0, RZ, -24, P0 ;  /* 0xc1c00000ff007808 */ /* 0x000fc60000000000 */
[----:B------:R-:W-:-:S04]  /*0f20*/  IMAD.IADD R7, R7, 0x1, -R2 ;  /* 0x0000000107077824 */ /* 0x000fc800078e0a02 */
[C---:B------:R-:W-:Y:S01]  /*0f30*/  FADD R6, R7.reuse, 1 ;  /* 0x3f80000007067421 */ /* 0x040fe20000000000 */
[----:B------:R-:W-:Y:S01]  /*0f40*/  FADD R4, R7, -1 ;  /* 0xbf80000007047421 */ /* 0x000fe20000000000 */
[----:B------:R-:W-:-:S03]  /*0f50*/  I2FP.F32.S32 R7, R2 ;  /* 0x0000000200077245 */ /* 0x000fc60000201400 */
[----:B------:R-:W-:Y:S01]  /*0f60*/  FADD R9, R4, R4 ;  /* 0x0000000404097221 */ /* 0x000fe20000000000 */
[----:B------:R-:W0:Y:S01]  /*0f70*/  MUFU.RCP R6, R6 ;  /* 0x0000000600067308 */ /* 0x000e220000001000 */
[----:B------:R-:W-:Y:S02]  /*0f80*/  FFMA R7, R7, 1.1920928955078125e-07, R0 ;  /* 0x3400000007077823 */ /* 0x000fe40000000000 */
[----:B0-----:R-:W-:-:S04]  /*0f90*/  FMUL R2, R6, R9 ;  /* 0x0000000906027220 */ /* 0x001fc80000400000 */
[----:B------:R-:W-:Y:S01]  /*0fa0*/  FADD R9, R4, -R2 ;  /* 0x8000000204097221 */ /* 0x000fe20000000000 */
[CC--:B------:R-:W-:Y:S01]  /*0fb0*/  FMUL R8, R2.reuse, R2.reuse ;  /* 0x0000000202087220 */ /* 0x0c0fe20000400000 */
[----:B------:R-:W-:Y:S02]  /*0fc0*/  FFMA R0, R2, 1.4426950216293334961, R7 ;  /* 0x3fb8aa3b02007823 */ /* 0x000fe40000000007 */
[----:B------:R-:W-:Y:S01]  /*0fd0*/  FADD R9, R9, R9 ;  /* 0x0000000909097221 */ /* 0x000fe20000000000 */
[----:B------:R-:W-:Y:S01]  /*0fe0*/  FFMA R11, R8, R11, 0.0032181653659790754318 ;  /* 0x3b52e7db080b7423 */ /* 0x000fe2000000000b */
[----:B------:R-:W-:Y:S02]  /*0ff0*/  FADD R7, R7, -R0 ;  /* 0x8000000007077221 */ /* 0x000fe40000000000 */
[----:B------:R-:W-:Y:S01]  /*1000*/  FFMA R9, R4, -R2, R9 ;  /* 0x8000000204097223 */ /* 0x000fe20000000009 */
[----:B------:R-:W-:Y:S01]  /*1010*/  FFMA R11, R8, R11, 0.018033718690276145935 ;  /* 0x3c93bb73080b7423 */ /* 0x000fe2000000000b */
[----:B------:R-:W-:-:S02]  /*1020*/  FFMA R4, R2, 1.4426950216293334961, R7 ;  /* 0x3fb8aa3b02047823 */ /* 0x000fc40000000007 */
[----:B------:R-:W-:Y:S01]  /*1030*/  FMUL R9, R6, R9 ;  /* 0x0000000906097220 */ /* 0x000fe20000400000 */
[----:B------:R-:W-:-:S03]  /*1040*/  FFMA R11, R8, R11, 0.12022458761930465698 ;  /* 0x3df6384f080b7423 */ /* 0x000fc6000000000b */
[----:B------:R-:W-:Y:S01]  /*1050*/  FFMA R7, R9, 1.4426950216293334961, R4 ;  /* 0x3fb8aa3b09077823 */ /* 0x000fe20000000004 */
[----:B------:R-:W-:-:S03]  /*1060*/  FMUL R11, R8, R11 ;  /* 0x0000000b080b7220 */ /* 0x000fc60000400000 */
[----:B------:R-:W-:Y:S01]  /*1070*/  FFMA R4, R2, 1.9251366722983220825e-08, R7 ;  /* 0x32a55e3402047823 */ /* 0x000fe20000000007 */
[----:B------:R-:W-:-:S04]  /*1080*/  FMUL R6, R11, 3 ;  /* 0x404000000b067820 */ /* 0x000fc80000400000 */
[----:B------:R-:W-:-:S04]  /*1090*/  FFMA R4, R9, R6, R4 ;  /* 0x0000000609047223 */ /* 0x000fc80000000004 */
[----:B------:R-:W-:Y:S01]  /*10a0*/  FFMA R11, R2, R11, R4 ;  /* 0x0000000b020b7223 */ /* 0x000fe20000000004 */
[----:B------:R-:W-:-:S03]  /*10b0*/  MOV R4, 0x391fcb8e ;  /* 0x391fcb8e00047802 */ /* 0x000fc60000000f00 */
[----:B------:R-:W-:-:S04]  /*10c0*/  FADD R7, R0, R11 ;  /* 0x0000000b00077221 */ /* 0x000fc80000000000 */
[----:B------:R-:W-:Y:S01]  /*10d0*/  FMUL R2, R7, R5 ;  /* 0x0000000507027220 */ /* 0x000fe20000400000 */
[----:B------:R-:W-:-:S03]  /*10e0*/  FADD R0, -R0, R7 ;  /* 0x0000000700007221 */ /* 0x000fc60000000100 */
[----:B------:R-:W0:Y:S01]  /*10f0*/  FRND R9, R2 ;  /* 0x0000000200097307 */ /* 0x000e220000201000 */
[----:B------:R-:W-:Y:S01]  /*1100*/  FADD R0, R11, -R0 ;  /* 0x800000000b007221 */ /* 0x000fe20000000000 */
[-C--:B------:R-:W-:Y:S01]  /*1110*/  FFMA R7, R7, R5.reuse, -R2 ;  /* 0x0000000507077223 */ /* 0x080fe20000000802 */
[C---:B------:R-:W-:Y:S02]  /*1120*/  FSETP.GT.AND P1, PT, |R2|.reuse, 152, PT ;  /* 0x431800000200780b */ /* 0x040fe40003f24200 */
[----:B------:R-:W-:Y:S01]  /*1130*/  FSETP.GEU.AND P2, PT, R2, RZ, PT ;  /* 0x000000ff0200720b */ /* 0x000fe20003f4e000 */
[----:B------:R-:W-:Y:S02]  /*1140*/  FFMA R0, R0, R5, R7 ;  /* 0x0000000500007223 */ /* 0x000fe40000000007 */
[----:B------:R-:W1:Y:S01]  /*1150*/  F2I.NTZ R6, R2 ;  /* 0x0000000200067305 */ /* 0x000e620000203100 */
[----:B0-----:R-:W-:Y:S01]  /*1160*/  FADD R7, R2, -R9 ;  /* 0x8000000902077221 */ /* 0x001fe20000000000 */
[----:B------:R-:W-:-:S03]  /*1170*/  FSETP.GT.AND P0, PT, R9, RZ, PT ;  /* 0x000000ff0900720b */ /* 0x000fc60003f04000 */
[----:B------:R-:W-:Y:S01]  /*1180*/  FADD R7, R0, R7 ;  /* 0x0000000700077221 */ /* 0x000fe20000000000 */
[----:B------:R-:W-:Y:S02]  /*1190*/  SEL R9, RZ, 0x83000000, P0 ;  /* 0x83000000ff097807 */ /* 0x000fe40000000000 */
[----:B------:R-:W-:Y:S01]  /*11a0*/  FSETP.NEU.AND P0, PT, R28, 1, PT ;  /* 0x3f8000001c00780b */ /* 0x000fe20003f0d000 */
[----:B------:R-:W-:-:S03]  /*11b0*/  FFMA R0, R7, R4, 0.0013391353422775864601 ;  /* 0x3aaf85ed07007423 */ /* 0x000fc60000000004 */
[----:B------:R-:W-:Y:S01]  /*11c0*/  FSETP.EQ.OR P0, PT, R5, RZ, !P0 ;  /* 0x000000ff0500720b */ /* 0x000fe20004702400 */
[----:B------:R-:W-:-:S04]  /*11d0*/  FFMA R0, R7, R0, 0.0096188392490148544312 ;  /* 0x3c1d985607007423 */ /* 0x000fc80000000000 */
[----:B------:R-:W-:-:S04]  /*11e0*/  FFMA R0, R7, R0, 0.055503588169813156128 ;  /* 0x3d6357bb07007423 */ /* 0x000fc80000000000 */
[----:B------:R-:W-:Y:S01]  /*11f0*/  FFMA R4, R7, R0, 0.24022644758224487305 ;  /* 0x3e75fdec07047423 */ /* 0x000fe20000000000 */
[----:B------:R-:W-:-:S03]  /*1200*/  FMUL R0, R5, 0.5 ;  /* 0x3f00000005007820 */ /* 0x000fc60000400000 */
[----:B------:R-:W-:-:S03]  /*1210*/  FFMA R4, R7, R4, 0.69314718246459960938 ;  /* 0x3f31721807047423 */ /* 0x000fc60000000004 */
[----:B------:R-:W0:Y:S01]  /*1220*/  FRND.TRUNC R0, R0 ;  /* 0x0000000000007307 */ /* 0x000e22000020d000 */
[----:B------:R-:W-:Y:S01]  /*1230*/  FFMA R4, R7, R4, 1 ;  /* 0x3f80000007047423 */ /* 0x000fe20000000004 */
[----:B------:R-:W-:Y:S02]  /*1240*/  VIADD R7, R9, 0x7f000000 ;  /* 0x7f00000009077836 */ /* 0x000fe40000000000 */
[----:B-1----:R-:W-:Y:S02]  /*1250*/  IMAD R9, R6, 0x800000, -R9 ;  /* 0x0080000006097824 */ /* 0x002fe400078e0a09 */
[----:B------:R-:W-:-:S04]  /*1260*/  FMUL R4, R4, R7 ;  /* 0x0000000704047220 */ /* 0x000fc80000400000 */
[----:B------:R-:W-:Y:S01]  /*1270*/  FMUL R4, R4, R9 ;  /* 0x0000000904047220 */ /* 0x000fe20000400000 */
[----:B------:R-:W-:Y:S01]  /*1280*/  @P1 FSEL R4, RZ, +INF , !P2 ;  /* 0x7f800000ff041808 */ /* 0x000fe20005000000 */
[----:B0-----:R-:W-:Y:S01]  /*1290*/  FADD R2, R0, R0 ;  /* 0x0000000000027221 */ /* 0x001fe20000000000 */
[----:B------:R-:W-:Y:S06]  /*12a0*/  @P0 BRA `(.L_x_8) ;  /* 0x0000000000600947 */ /* 0x000fec0003800000 */
[----:B------:R-:W-:-:S04]  /*12b0*/  FSETP.NAN.AND P0, PT, |R5|, |R5|, PT ;  /* 0x400000050500720b */ /* 0x000fc80003f08200 */
[----:B------:R-:W-:-:S13]  /*12c0*/  FSETP.NUM.AND P0, PT, |R28|, |R28|, !P0 ;  /* 0x4000001c1c00720b */ /* 0x000fda0004707200 */
[----:B------:R-:W-:Y:S01]  /*12d0*/  @!P0 FADD R3, R5, R28 ;  /* 0x0000001c05038221 */ /* 0x000fe20000000000 */
[----:B------:R-:W-:Y:S06]  /*12e0*/  @!P0 BRA `(.L_x_8) ;  /* 0x0000000000508947 */ /* 0x000fec0003800000 */
[----:B------:R-:W-:Y:S01]  /*12f0*/  FSETP.NEU.AND P0, PT, |R28|, +INF , PT ;  /* 0x7f8000001c00780b */ /* 0x000fe20003f0d200 */
[----:B------:R-:W-:-:S03]  /*1300*/  FADD R2, -R2, R5 ;  /* 0x0000000502027221 */ /* 0x000fc60000000100 */
[----:B------:R-:W-:-:S04]  /*1310*/  FSETP.NEU.AND P0, PT, R28, RZ, P0 ;  /* 0x000000ff1c00720b */ /* 0x000fc8000070d000 */
[----:B------:R-:W-:Y:S02]  /*1320*/  FSETP.GEU.OR P1, PT, R5, RZ, P0 ;  /* 0x000000ff0500720b */ /* 0x000fe4000072e400 */
[----:B------:R-:W-:-:S07]  /*1330*/  FSETP.NEU.AND P2, PT, |R2|, 1, !P0 ;  /* 0x3f8000000200780b */ /* 0x000fce000474d200 */
[----:B------:R-:W-:-:S05]  /*1340*/  @!P0 FADD R0, R28, R28 ;  /* 0x0000001c1c008221 */ /* 0x000fca0000000000 */
[----:B------:R-:W-:-:S04]  /*1350*/  @!P1 LOP3.LUT R0, R0, 0x7f800000, RZ, 0x3c, !PT ;  /* 0x7f80000000009812 */ /* 0x000fc800078e3cff */
[----:B------:R-:W-:-:S05]  /*1360*/  @P2 LOP3.LUT R0, R0, 0x7fffffff, RZ, 0xc0, !PT ;  /* 0x7fffffff00002812 */ /* 0x000fca00078ec0ff */
[----:B------:R-:W-:Y:S01]  /*1370*/  @!P0 IMAD.MOV.U32 R3, RZ, RZ, R0 ;  /* 0x000000ffff038224 */ /* 0x000fe200078e0000 */
[----:B------:R-:W-:Y:S06]  /*1380*/  @!P0 BRA `(.L_x_8) ;  /* 0x0000000000288947 */ /* 0x000fec0003800000 */
[----:B------:R-:W-:Y:S02]  /*1390*/  FSETP.NEU.AND P0, PT, |R5|, +INF , PT ;  /* 0x7f8000000500780b */ /* 0x000fe40003f0d200 */
[----:B------:R-:W-:-:S13]  /*13a0*/  FSETP.EQ.AND P1, PT, R28, -1, PT ;  /* 0xbf8000001c00780b */ /* 0x000fda0003f22000 */
[----:B------:R-:W-:Y:S05]  /*13b0*/  @!P0 BRA P1, `(.L_x_8) ;  /* 0x00000000001c8947 */ /* 0x000fea0000800000 */
[----:B------:R-:W-:Y:S01]  /*13c0*/  FSETP.GEU.AND P1, PT, R28, RZ, PT ;  /* 0x000000ff1c00720b */ /* 0x000fe20003f2e000 */
[----:B------:R-:W-:-:S12]  /*13d0*/  IMAD.MOV.U32 R3, RZ, RZ, R4 ;  /* 0x000000ffff037224 */ /* 0x000fd800078e0004 */
[----:B------:R-:W0:Y:S01]  /*13e0*/  @!P1 FRND.FLOOR R0, R5 ;  /* 0x0000000500009307 */ /* 0x000e220000205000 */
[----:B------:R-:W-:Y:S02]  /*13f0*/  @!P1 FSETP.NEU.AND P2, PT, |R2|, 1, PT ;  /* 0x3f8000000200980b */ /* 0x000fe40003f4d200 */
[----:B0-----:R-:W-:Y:S02]  /*1400*/  @!P1 FSETP.NEU.AND P0, PT, R5, R0, PT ;  /* 0x000000000500920b */ /* 0x001fe40003f0d000 */
[----:B------:R-:W-:-:S04]  /*1410*/  @!P1 FSEL R0, R4, -R4, P2 ;  /* 0x8000000404009208 */ /* 0x000fc80001000000 */
[----:B------:R-:W-:-:S07]  /*1420*/  @!P1 FSEL R3, R0, +QNAN , !P0 ;  /* 0x7fffffff00039808 */ /* 0x000fce0004000000 */
.L_x_8:
[----:B------:R-:W-:Y:S05]  /*1430*/  BSYNC.RECONVERGENT B0 ;  /* 0x0000000000007941 */ /* 0x000fea0003800200 */
.L_x_7:
[----:B------:R-:W0:Y:S01]  /*1440*/  S2UR UR5, SR_CgaCtaId ;  /* 0x00000000000579c3 */ /* 0x000e220000008800 */
[----:B------:R-:W-:Y:S01]  /*1450*/  BSSY.RECONVERGENT B0, `(.L_x_9) ;  /* 0x0000008000007945 */ /* 0x000fe20003800200 */
[----:B------:R-:W-:Y:S02]  /*1460*/  UMOV UR4, 0x400 ;  /* 0x0000040000047882 */ /* 0x000fe40000000000 */
[----:B0-----:R-:W-:-:S12]  /*1470*/  ULEA UR4, UR5, UR4, 0x18 ;  /* 0x0000000405047291 */ /* 0x001fd8000f8ec0ff */
.L_x_10:
[----:B------:R-:W0:Y:S01]  /*1480*/  LDS R4, [UR4] ;  /* 0x00000004ff047984 */ /* 0x000e220008000800 */
[----:B------:R-:W-:Y:S01]  /*1490*/  MOV R0, UR4 ;  /* 0x0000000400007c02 */ /* 0x000fe20008000f00 */
[----:B0-----:R-:W-:-:S05]  /*14a0*/  FADD R5, R3, R4 ;  /* 0x0000000403057221 */ /* 0x001fca0000000000 */
[----:B------:R-:W0:Y:S02]  /*14b0*/  ATOMS.CAST.SPIN P0, [R0], R4, R5 ;  /* 0x000000040000758d */ /* 0x000e240001800005 */
[----:B0-----:R-:W-:Y:S05]  /*14c0*/  @!P0 BRA `(.L_x_10) ;  /* 0xfffffffc00ec8947 */ /* 0x001fea000383ffff */
[----:B------:R-:W-:Y:S05]  /*14d0*/  BSYNC.RECONVERGENT B0 ;  /* 0x0000000000007941 */ /* 0x000fea0003800200 */
.L_x_9:
[----:B------:R-:W-:Y:S06]  /*14e0*/  BAR.SYNC.DEFER_BLOCKING 0x0 ;  /* 0x0000000000007b1d */ /* 0x000fec0000010000 */
[----:B------:R-:W-:Y:S01]  /*14f0*/  BSSY.RECONVERGENT B0, `(.L_x_11) ;  /* 0x000000d000007945 */ /* 0x000fe20003800200 */
[----:B------:R-:W0:Y:S02]  /*1500*/  LDS R4, [UR4] ;  /* 0x00000004ff047984 */ /* 0x000e240008000800 */
[----:B0-----:R-:W0:Y:S08]  /*1510*/  MUFU.RCP R5, R4 ;  /* 0x0000000400057308 */ /* 0x001e300000001000 */
[----:B------:R-:W1:Y:S01]  /*1520*/  FCHK P0, R3, R4 ;  /* 0x0000000403007302 */ /* 0x000e620000000000 */
[----:B0-----:R-:W-:-:S04]  /*1530*/  FFMA R0, -R4, R5, 1 ;  /* 0x3f80000004007423 */ /* 0x001fc80000000105 */
[----:B------:R-:W-:-:S04]  /*1540*/  FFMA R0, R5, R0, R5 ;  /* 0x0000000005007223 */ /* 0x000fc80000000005 */
[----:B------:R-:W-:-:S04]  /*1550*/  FFMA R5, R0, R3, RZ ;  /* 0x0000000300057223 */ /* 0x000fc800000000ff */
[----:B------:R-:W-:-:S04]  /*1560*/  FFMA R2, -R4, R5, R3 ;  /* 0x0000000504027223 */ /* 0x000fc80000000103 */
[----:B------:R-:W-:Y:S01]  /*1570*/  FFMA R5, R0, R2, R5 ;  /* 0x0000000200057223 */ /* 0x000fe20000000005 */
[----:B-1----:R-:W-:Y:S06]  /*1580*/  @!P0 BRA `(.L_x_12) ;  /* 0x00000000000c8947 */ /* 0x002fec0003800000 */
[----:B------:R-:W-:-:S07]  /*1590*/  MOV R2, 0x15b0 ;  /* 0x000015b000027802 */ /* 0x000fce0000000f00 */
[----:B------:R-:W-:Y:S05]  /*15a0*/  CALL.REL.NOINC `($__internal_1_$__cuda_sm3x_div_rn_noftz_f32_slowpath) ;  /* 0x0000000000ec7944 */ /* 0x000fea0003c00000 */
[----:B------:R-:W-:-:S07]  /*15b0*/  IMAD.MOV.U32 R5, RZ, RZ, R0 ;  /* 0x000000ffff057224 */ /* 0x000fce00078e0000 */
.L_x_12:
[----:B------:R-:W-:Y:S05]  /*15c0*/  BSYNC.RECONVERGENT B0 ;  /* 0x0000000000007941 */ /* 0x000fea0003800200 */
.L_x_11:
[----:B------:R-:W0:Y:S02]  /*15d0*/  LDC.64 R2, c[0x0][0x380] ;  /* 0x0000e000ff027b82 */ /* 0x000e240000000a00 */
[----:B0-----:R-:W-:-:S05]  /*15e0*/  IMAD.WIDE R12, R12, 0x4, R2 ;  /* 0x000000040c0c7825 */ /* 0x001fca00078e0202 */
[----:B------:R-:W-:Y:S01]  /*15f0*/  STG.E desc[UR10][R12.64], R5 ;  /* 0x000000050c007986 */ /* 0x000fe2000c10190a */
[----:B------:R-:W-:Y:S05]  /*1600*/  EXIT ;  /* 0x000000000000794d */ /* 0x000fea0003800000 */
        .weak           $__internal_0_$__cuda_sm20_rcp_rn_f32_slowpath
        .type           $__internal_0_$__cuda_sm20_rcp_rn_f32_slowpath,@function
        .size           $__internal_0_$__cuda_sm20_rcp_rn_f32_slowpath,($__internal_1_$__cuda_sm3x_div_rn_noftz_f32_slowpath - $__internal_0_$__cuda_sm20_rcp_rn_f32_slowpath)
$__internal_0_$__cuda_sm20_rcp_rn_f32_slowpath:
[----:B------:R-:W-:-:S05]  /*1610*/  IMAD.SHL.U32 R4, R0, 0x2, RZ ;  /* 0x0000000200047824 */ /* 0x000fca00078e00ff */
[----:B------:R-:W-:-:S04]  /*1620*/  SHF.R.U32.HI R4, RZ, 0x18, R4 ;  /* 0x00000018ff047819 */ /* 0x000fc80000011604 */
[----:B------:R-:W-:-:S13]  /*1630*/  ISETP.NE.U32.AND P0, PT, R4, RZ, PT ;  /* 0x000000ff0400720c */ /* 0x000fda0003f05070 */
[----:B------:R-:W-:Y:S05]  /*1640*/  @P0 BRA `(.L_x_13) ;  /* 0x00000000002c0947 */ /* 0x000fea0003800000 */
[----:B------:R-:W-:-:S05]  /*1650*/  IMAD.SHL.U32 R4, R0, 0x2, RZ ;  /* 0x0000000200047824 */ /* 0x000fca00078e00ff */
[----:B------:R-:W-:-:S13]  /*1660*/  ISETP.NE.AND P0, PT, R4, RZ, PT ;  /* 0x000000ff0400720c */ /* 0x000fda0003f05270 */
[----:B------:R2:W3:Y:S01]  /*1670*/  @!P0 MUFU.RCP R4, R0 ;  /* 0x0000000000048308 */ /* 0x0004e20000001000 */
[----:B------:R-:W-:Y:S05]  /*1680*/  @!P0 BRA `(.L_x_14) ;  /* 0x0000000000a48947 */ /* 0x000fea0003800000 */
[----:B------:R-:W-:-:S04]  /*1690*/  FFMA R5, R0, 1.84467440737095516160e+19, RZ ;  /* 0x5f80000000057823 */ /* 0x000fc800000000ff */
[----:B--2---:R-:W3:Y:S02]  /*16a0*/  MUFU.RCP R0, R5 ;  /* 0x0000000500007308 */ /* 0x004ee40000001000 */
[----:B---3--:R-:W-:-:S04]  /*16b0*/  FFMA R4, R5, R0, -1 ;  /* 0xbf80000005047423 */ /* 0x008fc80000000000 */
[----:B------:R-:W-:-:S04]  /*16c0*/  FADD.FTZ R7, -R4, -RZ ;  /* 0x800000ff04077221 */ /* 0x000fc80000010100 */
[----:B------:R-:W-:-:S04]  /*16d0*/  FFMA R0, R0, R7, R0 ;  /* 0x0000000700007223 */ /* 0x000fc80000000000 */
[----:B------:R-:W-:Y:S01]  /*16e0*/  FFMA R4, R0, 1.84467440737095516160e+19, RZ ;  /* 0x5f80000000047823 */ /* 0x000fe200000000ff */
[----:B------:R-:W-:Y:S06]  /*16f0*/  BRA `(.L_x_14) ;  /* 0x0000000000887947 */ /* 0x000fec0003800000 */
.L_x_13:
[----:B------:R-:W-:-:S05]  /*1700*/  VIADD R5, R4, 0xffffff03 ;  /* 0xffffff0304057836 */ /* 0x000fca0000000000 */
[----:B------:R-:W-:-:S13]  /*1710*/  ISETP.GT.U32.AND P0, PT, R5, 0x1, PT ;  /* 0x000000010500780c */ /* 0x000fda0003f04070 */
[----:B------:R-:W-:Y:S05]  /*1720*/  @P0 BRA `(.L_x_15) ;  /* 0x0000000000780947 */ /* 0x000fea0003800000 */
[----:B------:R-:W-:Y:S01]  /*1730*/  LOP3.LUT R6, R0, 0x7fffff, RZ, 0xc0, !PT ;  /* 0x007fffff00067812 */ /* 0x000fe200078ec0ff */
[----:B------:R-:W-:-:S03]  /*1740*/  HFMA2 R10, -RZ, RZ, 0, 1.78813934326171875e-07 ;  /* 0x00000003ff0a7431 */ /* 0x000fc600000001ff */
[----:B------:R-:W-:-:S04]  /*1750*/  LOP3.LUT R6, R6, 0x3f800000, RZ, 0xfc, !PT ;  /* 0x3f80000006067812 */ /* 0x000fc800078efcff */
[----:B------:R-:W0:Y:S01]  /*1760*/  MUFU.RCP R7, R6 ;  /* 0x0000000600077308 */ /* 0x000e220000001000 */
[----:B------:R-:W-:Y:S01]  /*1770*/  SHF.L.U32 R11, R10, R5, RZ ;  /* 0x000000050a0b7219 */ /* 0x000fe200000006ff */
[----:B0-----:R-:W-:-:S04]  /*1780*/  FFMA R8, R6, R7, -1 ;  /* 0xbf80000006087423 */ /* 0x001fc80000000007 */
[----:B------:R-:W-:-:S04]  /*1790*/  FADD.FTZ R8, -R8, -RZ ;  /* 0x800000ff08087221 */ /* 0x000fc80000010100 */
[CCC-:B------:R-:W-:Y:S01]  /*17a0*/  FFMA.RM R9, R7.reuse, R8.reuse, R7.reuse ;  /* 0x0000000807097223 */ /* 0x1c0fe20000004007 */
[----:B------:R-:W-:-:S04]  /*17b0*/  FFMA.RP R8, R7, R8, R7 ;  /* 0x0000000807087223 */ /* 0x000fc80000008007 */
[C---:B------:R-:W-:Y:S02]  /*17c0*/  LOP3.LUT R7, R9.reuse, 0x7fffff, RZ, 0xc0, !PT ;  /* 0x007fffff09077812 */ /* 0x040fe400078ec0ff */
[----:B------:R-:W-:Y:S02]  /*17d0*/  FSETP.NEU.FTZ.AND P0, PT, R9, R8, PT ;  /* 0x000000080900720b */ /* 0x000fe40003f1d000 */
[----:B------:R-:W-:Y:S02]  /*17e0*/  LOP3.LUT R8, R7, 0x800000, RZ, 0xfc, !PT ;  /* 0x0080000007087812 */ /* 0x000fe400078efcff */
[----:B------:R-:W-:Y:S02]  /*17f0*/  SEL R7, RZ, 0xffffffff, !P0 ;  /* 0xffffffffff077807 */ /* 0x000fe40004000000 */
[----:B------:R-:W-:-:S03]  /*1800*/  LOP3.LUT R6, R11, R8, RZ, 0xc0, !PT ;  /* 0x000000080b067212 */ /* 0x000fc600078ec0ff */
[----:B------:R-:W-:Y:S01]  /*1810*/  IMAD.MOV R7, RZ, RZ, -R7 ;  /* 0x000000ffff077224 */ /* 0x000fe200078e0a07 */
[----:B------:R-:W-:-:S04]  /*1820*/  SHF.R.U32.HI R6, RZ, R5, R6 ;  /* 0x00000005ff067219 */ /* 0x000fc80000011606 */
[----:B------:R-:W-:Y:S02]  /*1830*/  LOP3.LUT P1, RZ, R7, R5, R8, 0xf8, !PT ;  /* 0x0000000507ff7212 */ /* 0x000fe4000782f808 */
[C---:B------:R-:W-:Y:S02]  /*1840*/  LOP3.LUT P0, RZ, R6.reuse, 0x1, RZ, 0xc0, !PT ;  /* 0x0000000106ff7812 */ /* 0x040fe4000780c0ff */
[----:B------:R-:W-:-:S04]  /*1850*/  LOP3.LUT P2, RZ, R6, 0x2, RZ, 0xc0, !PT ;  /* 0x0000000206ff7812 */ /* 0x000fc8000784c0ff */
[----:B------:R-:W-:Y:S02]  /*1860*/  PLOP3.LUT P0, PT, P0, P1, P2, 0xe0, 0x0 ;  /* 0x000000000000781c */ /* 0x000fe40000703c20 */
[----:B------:R-:W-:Y:S02]  /*1870*/  LOP3.LUT P1, RZ, R0, 0x7fffff, RZ, 0xc0, !PT ;  /* 0x007fffff00ff7812 */ /* 0x000fe4000782c0ff */
[----:B------:R-:W-:-:S05]  /*1880*/  SEL R5, RZ, 0x1, !P0 ;  /* 0x00000001ff057807 */ /* 0x000fca0004000000 */
[----:B------:R-:W-:-:S05]  /*1890*/  IMAD.MOV R5, RZ, RZ, -R5 ;  /* 0x000000ffff057224 */ /* 0x000fca00078e0a05 */
[----:B------:R-:W-:Y:S01]  /*18a0*/  ISETP.GE.AND P0, PT, R5, RZ, PT ;  /* 0x000000ff0500720c */ /* 0x000fe20003f06270 */
[----:B------:R-:W-:-:S05]  /*18b0*/  VIADD R5, R4, 0xffffff04 ;  /* 0xffffff0404057836 */ /* 0x000fca0000000000 */
[----:B------:R-:W-:-:S07]  /*18c0*/  SHF.R.U32.HI R5, RZ, R5, R8 ;  /* 0x00000005ff057219 */ /* 0x000fce0000011608 */
[----:B------:R-:W-:-:S05]  /*18d0*/  @!P0 VIADD R5, R5, 0x1 ;  /* 0x0000000105058836 */ /* 0x000fca0000000000 */
[----:B------:R-:W-:-:S04]  /*18e0*/  @!P1 SHF.L.U32 R5, R5, 0x1, RZ ;  /* 0x0000000105059819 */ /* 0x000fc800000006ff */
[----:B------:R-:W-:Y:S01]  /*18f0*/  LOP3.LUT R4, R5, 0x80000000, R0, 0xf8, !PT ;  /* 0x8000000005047812 */ /* 0x000fe200078ef800 */
[----:B------:R-:W-:Y:S06]  /*1900*/  BRA `(.L_x_14) ;  /* 0x0000000000047947 */ /* 0x000fec0003800000 */
.L_x_15:
[----:B------:R0:W1:Y:S02]  /*1910*/  MUFU.RCP R4, R0 ;  /* 0x0000000000047308 */ /* 0x0000640000001000 */
.L_x_14:
[----:B0123--:R-:W-:Y:S02]  /*1920*/  IMAD.MOV.U32 R0, RZ, RZ, R4 ;  /* 0x000000ffff007224 */ /* 0x00ffe400078e0004 */
[----:B------:R-:W-:Y:S02]  /*1930*/  IMAD.MOV.U32 R4, RZ, RZ, R2 ;  /* 0x000000ffff047224 */ /* 0x000fe400078e0002 */
[----:B------:R-:W-:-:S04]  /*1940*/  IMAD.MOV.U32 R5, RZ, RZ, 0x0 ;  /* 0x00000000ff057424 */ /* 0x000fc800078e00ff */
[----:B------:R-:W-:Y:S05]  /*1950*/  RET.REL.NODEC R4 `(_Z22d_updateClusterWeightsPfS_S_13mtxDimensionsf) ;  /* 0xffffffe404a87950 */ /* 0x000fea0003c3ffff */
        .weak           $__internal_1_$__cuda_sm3x_div_rn_noftz_f32_slowpath
        .type           $__internal_1_$__cuda_sm3x_div_rn_noftz_f32_slowpath,@function
        .size           $__internal_1_$__cuda_sm3x_div_rn_noftz_f32_slowpath,(.L_x_141 - $__internal_1_$__cuda_sm3x_div_rn_noftz_f32_slowpath)
$__internal_1_$__cuda_sm3x_div_rn_noftz_f32_slowpath:
[----:B------:R-:W-:Y:S01]  /*1960*/  SHF.R.U32.HI R5, RZ, 0x17, R4 ;  /* 0x00000017ff057819 */ /* 0x000fe20000011604 */
[----:B------:R-:W-:Y:S01]  /*1970*/  BSSY.RECONVERGENT B1, `(.L_x_16) ;  /* 0x0000063000017945 */ /* 0x000fe20003800200 */
[----:B------:R-:W-:Y:S02]  /*1980*/  SHF.R.U32.HI R0, RZ, 0x17, R3 ;  /* 0x00000017ff007819 */ /* 0x000fe40000011603 */
[----:B------:R-:W-:Y:S02]  /*1990*/  LOP3.LUT R5, R5, 0xff, RZ, 0xc0, !PT ;  /* 0x000000ff05057812 */ /* 0x000fe400078ec0ff */
[----:B------:R-:W-:-:S03]  /*19a0*/  LOP3.LUT R10, R0, 0xff, RZ, 0xc0, !PT ;  /* 0x000000ff000a7812 */ /* 0x000fc600078ec0ff */
[----:B------:R-:W-:Y:S01]  /*19b0*/  VIADD R7, R5, 0xffffffff ;  /* 0xffffffff05077836 */ /* 0x000fe20000000000 */
[----:B------:R-:W-:-:S04]  /*19c0*/  IADD3 R8, PT, PT, R10, -0x1, RZ ;  /* 0xffffffff0a087810 */ /* 0x000fc80007ffe0ff */
[----:B------:R-:W-:-:S04]  /*19d0*/  ISETP.GT.U32.AND P0, PT, R7, 0xfd, PT ;  /* 0x000000fd0700780c */ /* 0x000fc80003f04070 */
[----:B------:R-:W-:-:S13]  /*19e0*/  ISETP.GT.U32.OR P0, PT, R8, 0xfd, P0 ;  /* 0x000000fd0800780c */ /* 0x000fda0000704470 */
[----:B------:R-:W-:Y:S01]  /*19f0*/  @!P0 IMAD.MOV.U32 R6, RZ, RZ, RZ ;  /* 0x000000ffff068224 */ /* 0x000fe200078e00ff */
[----:B------:R-:W-:Y:S06]  /*1a00*/  @!P0 BRA `(.L_x_17) ;  /* 0x0000000000608947 */ /* 0x000fec0003800000 */
[----:B------:R-:W-:Y:S01]  /*1a10*/  FSETP.GTU.FTZ.AND P0, PT, |R3|, +INF , PT ;  /* 0x7f8000000300780b */ /* 0x000fe20003f1c200 */
[----:B------:R-:W-:Y:S01]  /*1a20*/  IMAD.MOV.U32 R0, RZ, RZ, R4 ;  /* 0x000000ffff007224 */ /* 0x000fe200078e0004 */
[----:B------:R-:W-:-:S04]  /*1a30*/  FSETP.GTU.FTZ.AND P1, PT, |R4|, +INF , PT ;  /* 0x7f8000000400780b */ /* 0x000fc80003f3c200 */
[----:B------:R-:W-:-:S13]  /*1a40*/  PLOP3.LUT P0, PT, P0, P1, PT, 0xf8, 0x8f ;  /* 0x00000000008f781c */ /* 0x000fda0000703f70 */
[----:B------:R-:W-:Y:S05]  /*1a50*/  @P0 BRA `(.L_x_18) ;  /* 0x00000004004c0947 */ /* 0x000fea0003800000 */
[----:B------:R-:W-:-:S13]  /*1a60*/  LOP3.LUT P0, RZ, R4, 0x7fffffff, R3, 0xc8, !PT ;  /* 0x7fffffff04ff7812 */ /* 0x000fda000780c803 */
[----:B------:R-:W-:Y:S05]  /*1a70*/  @!P0 BRA `(.L_x_19) ;  /* 0x00000004003c8947 */ /* 0x000fea0003800000 */
[C---:B------:R-:W-:Y:S02]  /*1a80*/  FSETP.NEU.FTZ.AND P2, PT, |R3|.reuse, +INF , PT ;  /* 0x7f8000000300780b */ /* 0x040fe40003f5d200 */
[----:B------:R-:W-:Y:S02]  /*1a90*/  FSETP.NEU.FTZ.AND P1, PT, |R0|, +INF , PT ;  /* 0x7f8000000000780b */ /* 0x000fe40003f3d200 */
[----:B------:R-:W-:-:S11]  /*1aa0*/  FSETP.NEU.FTZ.AND P0, PT, |R3|, +INF , PT ;  /* 0x7f8000000300780b */ /* 0x000fd60003f1d200 */
[----:B------:R-:W-:Y:S05]  /*1ab0*/  @!P1 BRA !P2, `(.L_x_19) ;  /* 0x00000004002c9947 */ /* 0x000fea0005000000 */
[----:B------:R-:W-:-:S04]  /*1ac0*/  LOP3.LUT P2, RZ, R3, 0x7fffffff, RZ, 0xc0, !PT ;  /* 0x7fffffff03ff7812 */ /* 0x000fc8000784c0ff */
[----:B------:R-:W-:-:S13]  /*1ad0*/  PLOP3.LUT P1, PT, P1, P2, PT, 0x2f, 0xf2 ;  /* 0x0000000000f2781c */ /* 0x000fda0000f24577 */
[----:B------:R-:W-:Y:S05]  /*1ae0*/  @P1 BRA `(.L_x_20) ;  /* 0x0000000400181947 */ /* 0x000fea0003800000 */
[----:B------:R-:W-:-:S04]  /*1af0*/  LOP3.LUT P1, RZ, R4, 0x7fffffff, RZ, 0xc0, !PT ;  /* 0x7fffffff04ff7812 */ /* 0x000fc8000782c0ff */
[----:B------:R-:W-:-:S13]  /*1b00*/  PLOP3.LUT P0, PT, P0, P1, PT, 0x2f, 0xf2 ;  /* 0x0000000000f2781c */ /* 0x000fda0000702577 */
[----:B------:R-:W-:Y:S05]  /*1b10*/  @P0 BRA `(.L_x_21) ;  /* 0x0000000400000947 */ /* 0x000fea0003800000 */
[----:B------:R-:W-:Y:S02]  /*1b20*/  ISETP.GE.AND P0, PT, R8, RZ, PT ;  /* 0x000000ff0800720c */ /* 0x000fe40003f06270 */
[----:B------:R-:W-:-:S11]  /*1b30*/  ISETP.GE.AND P1, PT, R7, RZ, PT ;  /* 0x000000ff0700720c */ /* 0x000fd60003f26270 */
[----:B------:R-:W-:Y:S02]  /*1b40*/  @P0 IMAD.MOV.U32 R6, RZ, RZ, RZ ;  /* 0x000000ffff060224 */ /* 0x000fe400078e00ff */
[----:B------:R-:W-:Y:S01]  /*1b50*/  @!P0 FFMA R3, R3, 1.84467440737095516160e+19, RZ ;  /* 0x5f80000003038823 */ /* 0x000fe200000000ff */
[----:B------:R-:W-:Y:S02]  /*1b60*/  @!P0 IMAD.MOV.U32 R6, RZ, RZ, -0x40 ;  /* 0xffffffc0ff068424 */ /* 0x000fe400078e00ff */
[----:B------:R-:W-:-:S03]  /*1b70*/  @!P1 FFMA R4, R0, 1.84467440737095516160e+19, RZ ;  /* 0x5f80000000049823 */ /* 0x000fc600000000ff */
[----:B------:R-:W-:-:S07]  /*1b80*/  @!P1 IADD3 R6, PT, PT, R6, 0x40, RZ ;  /* 0x0000004006069810 */ /* 0x000fce0007ffe0ff */
.L_x_17:
[----:B------:R-:W-:Y:S01]  /*1b90*/  LEA R7, R5, 0xc0800000, 0x17 ;  /* 0xc080000005077811 */ /* 0x000fe200078eb8ff */
[----:B------:R-:W-:Y:S04]  /*1ba0*/  BSSY.RECONVERGENT B2, `(.L_x_22) ;  /* 0x0000036000027945 */ /* 0x000fe80003800200 */
[----:B------:R-:W-:Y:S02]  /*1bb0*/  IMAD.IADD R7, R4, 0x1, -R7 ;  /* 0x0000000104077824 */ /* 0x000fe400078e0a07 */
[----:B------:R-:W-:Y:S02]  /*1bc0*/  VIADD R4, R10, 0xffffff81 ;  /* 0xffffff810a047836 */ /* 0x000fe40000000000 */
[----:B------:R-:W0:Y:S01]  /*1bd0*/  MUFU.RCP R8, R7 ;  /* 0x0000000700087308 */ /* 0x000e220000001000 */
[----:B------:R-:W-:Y:S01]  /*1be0*/  FADD.FTZ R9, -R7, -RZ ;  /* 0x800000ff07097221 */ /* 0x000fe20000010100 */
[C---:B------:R-:W-:Y:S01]  /*1bf0*/  IMAD R0, R4.reuse, -0x800000, R3 ;  /* 0xff80000004007824 */ /* 0x040fe200078e0203 */
[----:B------:R-:W-:-:S05]  /*1c00*/  IADD3 R5, PT, PT, R4, 0x7f, -R5 ;  /* 0x0000007f04057810 */ /* 0x000fca0007ffe805 */
[----:B------:R-:W-:Y:S02]  /*1c10*/  IMAD.IADD R5, R5, 0x1, R6 ;  /* 0x0000000105057824 */ /* 0x000fe400078e0206 */
[----:B0-----:R-:W-:-:S04]  /*1c20*/  FFMA R11, R8, R9, 1 ;  /* 0x3f800000080b7423 */ /* 0x001fc80000000009 */
[----:B------:R-:W-:-:S04]  /*1c30*/  FFMA R10, R8, R11, R8 ;  /* 0x0000000b080a7223 */ /* 0x000fc80000000008 */
[----:B------:R-:W-:-:S04]  /*1c40*/  FFMA R3, R0, R10, RZ ;  /* 0x0000000a00037223 */ /* 0x000fc800000000ff */
[----:B------:R-:W-:-:S04]  /*1c50*/  FFMA R8, R9, R3, R0 ;  /* 0x0000000309087223 */ /* 0x000fc80000000000 */
[----:B------:R-:W-:-:S04]  /*1c60*/  FFMA R11, R10, R8, R3 ;  /* 0x000000080a0b7223 */ /* 0x000fc80000000003 */
[----:B------:R-:W-:-:S04]  /*1c70*/  FFMA R8, R9, R11, R0 ;  /* 0x0000000b09087223 */ /* 0x000fc80000000000 */
[----:B------:R-:W-:-:S05]  /*1c80*/  FFMA R0, R10, R8, R11 ;  /* 0x000000080a007223 */ /* 0x000fca000000000b */
[----:B------:R-:W-:-:S04]  /*1c90*/  SHF.R.U32.HI R3, RZ, 0x17, R0 ;  /* 0x00000017ff037819 */ /* 0x000fc80000011600 */
[----:B------:R-:W-:-:S04]  /*1ca0*/  LOP3.LUT R3, R3, 0xff, RZ, 0xc0, !PT ;  /* 0x000000ff03037812 */ /* 0x000fc800078ec0ff */
[----:B------:R-:W-:-:S05]  /*1cb0*/  IADD3 R7, PT, PT, R3, R5, RZ ;  /* 0x0000000503077210 */ /* 0x000fca0007ffe0ff */
[----:B------:R-:W-:-:S05]  /*1cc0*/  VIADD R3, R7, 0xffffffff ;  /* 0xffffffff07037836 */ /* 0x000fca0000000000 */
[----:B------:R-:W-:-:S13]  /*1cd0*/  ISETP.GE.U32.AND P0, PT, R3, 0xfe, PT ;  /* 0x000000fe0300780c */ /* 0x000fda0003f06070 */
[----:B------:R-:W-:Y:S05]  /*1ce0*/  @!P0 BRA `(.L_x_23) ;  /* 0x0000000000808947 */ /* 0x000fea0003800000 */
[----:B------:R-:W-:-:S13]  /*1cf0*/  ISETP.GT.AND P0, PT, R7, 0xfe, PT ;  /* 0x000000fe0700780c */ /* 0x000fda0003f04270 */
[----:B------:R-:W-:Y:S05]  /*1d00*/  @P0 BRA `(.L_x_24) ;  /* 0x00000000006c0947 */ /* 0x000fea0003800000 */
[----:B------:R-:W-:-:S13]  /*1d10*/  ISETP.GE.AND P0, PT, R7, 0x1, PT ;  /* 0x000000010700780c */ /* 0x000fda0003f06270 */
[----:B------:R-:W-:Y:S05]  /*1d20*/  @P0 BRA `(.L_x_25) ;  /* 0x0000000000740947 */ /* 0x000fea0003800000 */
[----:B------:R-:W-:Y:S02]  /*1d30*/  ISETP.GE.AND P0, PT, R7, -0x18, PT ;  /* 0xffffffe80700780c */ /* 0x000fe40003f06270 */
[----:B------:R-:W-:-:S11]  /*1d40*/  LOP3.LUT R0, R0, 0x80000000, RZ, 0xc0, !PT ;  /* 0x8000000000007812 */ /* 0x000fd600078ec0ff */
[----:B------:R-:W-:Y:S05]  /*1d50*/  @!P0 BRA `(.L_x_25) ;  /* 0x0000000000688947 */ /* 0x000fea0003800000 */
[CCC-:B------:R-:W-:Y:S01]  /*1d60*/  FFMA.RZ R3, R10.reuse, R8.reuse, R11.reuse ;  /* 0x000000080a037223 */ /* 0x1c0fe2000000c00b */
[C---:B------:R-:W-:Y:S02]  /*1d70*/  VIADD R6, R7.reuse, 0x20 ;  /* 0x0000002007067836 */ /* 0x040fe40000000000 */
[CCC-:B------:R-:W-:Y:S01]  /*1d80*/  FFMA.RM R4, R10.reuse, R8.reuse, R11.reuse ;  /* 0x000000080a047223 */ /* 0x1c0fe2000000400b */
[----:B------:R-:W-:Y:S02]  /*1d90*/  ISETP.NE.AND P2, PT, R7, RZ, PT ;  /* 0x000000ff0700720c */ /* 0x000fe40003f45270 */
[----:B------:R-:W-:Y:S01]  /*1da0*/  LOP3.LUT R5, R3, 0x7fffff, RZ, 0xc0, !PT ;  /* 0x007fffff03057812 */ /* 0x000fe200078ec0ff */
[----:B------:R-:W-:Y:S01]  /*1db0*/  FFMA.RP R3, R10, R8, R11 ;  /* 0x000000080a037223 */ /* 0x000fe2000000800b */
[----:B------:R-:W-:Y:S01]  /*1dc0*/  ISETP.NE.AND P1, PT, R7, RZ, PT ;  /* 0x000000ff0700720c */ /* 0x000fe20003f25270 */
[----:B------:R-:W-:Y:S01]  /*1dd0*/  IMAD.MOV R7, RZ, RZ, -R7 ;  /* 0x000000ffff077224 */ /* 0x000fe200078e0a07 */
[----:B------:R-:W-:-:S02]  /*1de0*/  LOP3.LUT R5, R5, 0x800000, RZ, 0xfc, !PT ;  /* 0x0080000005057812 */ /* 0x000fc400078efcff */
[----:B------:R-:W-:Y:S02]  /*1df0*/  FSETP.NEU.FTZ.AND P0, PT, R3, R4, PT ;  /* 0x000000040300720b */ /* 0x000fe40003f1d000 */
[----:B------:R-:W-:Y:S02]  /*1e00*/  SHF.L.U32 R6, R5, R6, RZ ;  /* 0x0000000605067219 */ /* 0x000fe400000006ff */
[----:B------:R-:W-:Y:S02]  /*1e10*/  SEL R4, R7, RZ, P2 ;  /* 0x000000ff07047207 */ /* 0x000fe40001000000 */
[----:B------:R-:W-:Y:S02]  /*1e20*/  ISETP.NE.AND P1, PT, R6, RZ, P1 ;  /* 0x000000ff0600720c */ /* 0x000fe40000f25270 */
[----:B------:R-:W-:Y:S02]  /*1e30*/  SHF.R.U32.HI R4, RZ, R4, R5 ;  /* 0x00000004ff047219 */ /* 0x000fe40000011605 */
[----:B------:R-:W-:-:S02]  /*1e40*/  PLOP3.LUT P0, PT, P0, P1, PT, 0xf8, 0x8f ;  /* 0x00000000008f781c */ /* 0x000fc40000703f70 */
[----:B------:R-:W-:Y:S02]  /*1e50*/  SHF.R.U32.HI R6, RZ, 0x1, R4 ;  /* 0x00000001ff067819 */ /* 0x000fe40000011604 */
[----:B------:R-:W-:-:S04]  /*1e60*/  SEL R3, RZ, 0x1, !P0 ;  /* 0x00000001ff037807 */ /* 0x000fc80004000000 */
[----:B------:R-:W-:-:S04]  /*1e70*/  LOP3.LUT R3, R3, 0x1, R6, 0xf8, !PT ;  /* 0x0000000103037812 */ /* 0x000fc800078ef806 */
[----:B------:R-:W-:-:S04]  /*1e80*/  LOP3.LUT R3, R3, R4, RZ, 0xc0, !PT ;  /* 0x0000000403037212 */ /* 0x000fc800078ec0ff */
[----:B------:R-:W-:-:S04]  /*1e90*/  IADD3 R3, PT, PT, R6, R3, RZ ;  /* 0x0000000306037210 */ /* 0x000fc80007ffe0ff */
[----:B------:R-:W-:Y:S01]  /*1ea0*/  LOP3.LUT R0, R3, R0, RZ, 0xfc, !PT ;  /* 0x0000000003007212 */ /* 0x000fe200078efcff */
[----:B------:R-:W-:Y:S06]  /*1eb0*/  BRA `(.L_x_25) ;  /* 0x0000000000107947 */ /* 0x000fec0003800000 */
.L_x_24:
[----:B------:R-:W-:-:S04]  /*1ec0*/  LOP3.LUT R0, R0, 0x80000000, RZ, 0xc0, !PT ;  /* 0x8000000000007812 */ /* 0x000fc800078ec0ff */
[----:B------:R-:W-:Y:S01]  /*1ed0*/  LOP3.LUT R0, R0, 0x7f800000, RZ, 0xfc, !PT ;  /* 0x7f80000000007812 */ /* 0x000fe200078efcff */
[----:B------:R-:W-:Y:S06]  /*1ee0*/  BRA `(.L_x_25) ;  /* 0x0000000000047947 */ /* 0x000fec0003800000 */
.L_x_23:
[----:B------:R-:W-:-:S07]  /*1ef0*/  IMAD R0, R5, 0x800000, R0 ;  /* 0x0080000005007824 */ /* 0x000fce00078e0200 */
.L_x_25:
[----:B------:R-:W-:Y:S05]  /*1f00*/  BSYNC.RECONVERGENT B2 ;  /* 0x0000000000027941 */ /* 0x000fea0003800200 */
.L_x_22:
[----:B------:R-:W-:Y:S05]  /*1f10*/  BRA `(.L_x_26) ;  /* 0x0000000000207947 */ /* 0x000fea0003800000 */
.L_x_21:
[----:B------:R-:W-:-:S04]  /*1f20*/  LOP3.LUT R0, R4, 0x80000000, R3, 0x48, !PT ;  /* 0x8000000004007812 */ /* 0x000fc800078e4803 */
[----:B------:R-:W-:Y:S01]  /*1f30*/  LOP3.LUT R0, R0, 0x7f800000, RZ, 0xfc, !PT ;  /* 0x7f80000000007812 */ /* 0x000fe200078efcff */
[----:B------:R-:W-:Y:S06]  /*1f40*/  BRA `(.L_x_26) ;  /* 0x0000000000147947 */ /* 0x000fec0003800000 */
.L_x_20:
[----:B------:R-:W-:Y:S01]  /*1f50*/  LOP3.LUT R0, R4, 0x80000000, R3, 0x48, !PT ;  /* 0x8000000004007812 */ /* 0x000fe200078e4803 */
[----:B------:R-:W-:Y:S06]  /*1f60*/  BRA `(.L_x_26) ;  /* 0x00000000000c7947 */ /* 0x000fec0003800000 */
.L_x_19:
[----:B------:R-:W0:Y:S01]  /*1f70*/  MUFU.RSQ R0, -QNAN ;  /* 0xffc0000000007908 */ /* 0x000e220000001400 */
[----:B------:R-:W-:Y:S05]  /*1f80*/  BRA `(.L_x_26) ;  /* 0x0000000000047947 */ /* 0x000fea0003800000 */
.L_x_18:
[----:B------:R-:W-:-:S07]  /*1f90*/  FADD.FTZ R0, R3, R0 ;  /* 0x0000000003007221 */ /* 0x000fce0000010000 */
.L_x_26:
[----:B------:R-:W-:Y:S05]  /*1fa0*/  BSYNC.RECONVERGENT B1 ;  /* 0x0000000000017941 */ /* 0x000fea0003800200 */
.L_x_16:
[----:B------:R-:W-:-:S04]  /*1fb0*/  IMAD.MOV.U32 R3, RZ, RZ, 0x0 ;  /* 0x00000000ff037424 */ /* 0x000fc800078e00ff */
[----:B0-----:R-:W-:Y:S05]  /*1fc0*/  RET.REL.NODEC R2 `(_Z22d_updateClusterWeightsPfS_S_13mtxDimensionsf) ;  /* 0xffffffe0020c7950 */ /* 0x001fea0003c3ffff */
.L_x_27:
[----:B------:R-:W-:-:S00]  /*1fd0*/  BRA `(.L_x_27) ;  /* 0xfffffffc00fc7947 */ /* 0x000fc0000383ffff */
[----:B------:R-:W-:-:S00]  /*1fe0*/  NOP ;  /* 0x0000000000007918 */ /* 0x000fc00000000000 */
        /* <DEDUP_REMOVED lines=9> */
.L_x_141:


//--------------------- .text._Z10d_setMeansPfPKi13mtxDimensions --------------------------
	.section	.text._Z10d_setMeansPfPKi13mtxDimensions,"ax",@progbits
	.align	128
        .global         _Z10d_setMeansPfPKi13mtxDimensions
        .type           _Z10d_setMeansPfPKi13mtxDimensions,@function
        .size           _Z10d_setMeansPfPKi13mtxDimensions,(.L_x_142 - _Z10d_setMeansPfPKi13mtxDimensions)
        .other          _Z10d_setMeansPfPKi13mtxDimensions,@"STO_CUDA_ENTRY STV_DEFAULT"
_Z10d_setMeansPfPKi13mtxDimensions:
.text._Z10d_setMeansPfPKi13mtxDimensions:
[----:B------:R-:W-:Y:S01]  /*0000*/  LDC R1, c[0x0][0x37c] ;  /* 0x0000df00ff017b82 */ /* 0x000fe20000000800 */
[----:B------:R-:W0:Y:S07]  /*0010*/  S2R R5, SR_TID.X ;  /* 0x0000000000057919 */ /* 0x000e2e0000002100 */
[----:B------:R-:W0:Y:S01]  /*0020*/  LDC.64 R2, c[0x0][0x388] ;  /* 0x0000e200ff027b82 */ /* 0x000e220000000a00 */
[----:B------:R-:W1:Y:S01]  /*0030*/  LDCU.64 UR6, c[0x0][0x358] ;  /* 0x00006b00ff0677ac */ /* 0x000e620008000a00 */
[----:B------:R-:W2:Y:S06]  /*0040*/  LDCU.64 UR8, c[0x0][0x380] ;  /* 0x00007000ff0877ac */ /* 0x000eac0008000a00 */
[----:B------:R-:W3:Y:S08]  /*0050*/  S2UR UR4, SR_CTAID.X ;  /* 0x00000000000479c3 */ /* 0x000ef00000002500 */
[----:B------:R-:W3:Y:S01]  /*0060*/  LDC.64 R8, c[0x0][0x3a8] ;  /* 0x0000ea00ff087b82 */ /* 0x000ee20000000a00 */
[----:B------:R-:W-:Y:S01]  /*0070*/  UMOV UR5, URZ ;  /* 0x000000ff00057c82 */ /* 0x000fe20008000000 */
[----:B0-----:R-:W-:-:S06]  /*0080*/  IMAD.WIDE.U32 R2, R5, 0x4, R2 ;  /* 0x0000000405027825 */ /* 0x001fcc00078e0002 */
[----:B-1----:R-:W4:Y:S01]  /*0090*/  LDG.E R2, desc[UR6][R2.64] ;  /* 0x0000000602027981 */ /* 0x002f22000c1e1900 */
[----:B---3--:R-:W-:-:S04]  /*00a0*/  IMAD.WIDE.U32 R6, R5, R8, UR4 ;  /* 0x0000000405067e25 */ /* 0x008fc8000f8e0008 */
[----:B------:R-:W-:Y:S01]  /*00b0*/  IMAD R5, R5, R9, R7 ;  /* 0x0000000905057224 */ /* 0x000fe200078e0207 */
[----:B--2---:R-:W-:-:S04]  /*00c0*/  LEA R4, P0, R6, UR8, 0x2 ;  /* 0x0000000806047c11 */ /* 0x004fc8000f8010ff */
[----:B------:R-:W-:-:S05]  /*00d0*/  LEA.HI.X R5, R6, UR9, R5, 0x2, P0 ;  /* 0x0000000906057c11 */ /* 0x000fca00080f1405 */
[----:B------:R-:W2:Y:S01]  /*00e0*/  LDG.E R0, desc[UR6][R4.64] ;  /* 0x0000000604007981 */ /* 0x000ea2000c1e1900 */
[----:B------:R-:W-:Y:S01]  /*00f0*/  BSSY.RECONVERGENT B0, `(.L_x_28) ;  /* 0x000000d000007945 */ /* 0x000fe20003800200 */
[----:B----4-:R-:W-:-:S04]  /*0100*/  I2FP.F32.S32 R3, R2 ;  /* 0x0000000200037245 */ /* 0x010fc80000201400 */
[----:B------:R-:W0:Y:S08]  /*0110*/  MUFU.RCP R6, R3 ;  /* 0x0000000300067308 */ /* 0x000e300000001000 */
[----:B--2---:R-:W1:Y:S01]  /*0120*/  FCHK P0, R0, R3 ;  /* 0x0000000300007302 */ /* 0x004e620000000000 */
[----:B0-----:R-:W-:-:S04]  /*0130*/  FFMA R7, -R3, R6, 1 ;  /* 0x3f80000003077423 */ /* 0x001fc80000000106 */
[----:B------:R-:W-:-:S04]  /*0140*/  FFMA R7, R6, R7, R6 ;  /* 0x0000000706077223 */ /* 0x000fc80000000006 */
[----:B------:R-:W-:-:S04]  /*0150*/  FFMA R2, R0, R7, RZ ;  /* 0x0000000700027223 */ /* 0x000fc800000000ff */
[----:B------:R-:W-:-:S04]  /*0160*/  FFMA R6, -R3, R2, R0 ;  /* 0x0000000203067223 */ /* 0x000fc80000000100 */
[----:B------:R-:W-:Y:S01]  /*0170*/  FFMA R7, R7, R6, R2 ;  /* 0x0000000607077223 */ /* 0x000fe20000000002 */
[----:B-1----:R-:W-:Y:S06]  /*0180*/  @!P0 BRA `(.L_x_29) ;  /* 0x00000000000c8947 */ /* 0x002fec0003800000 */
[----:B------:R-:W-:-:S07]  /*0190*/  MOV R2, 0x1b0 ;  /* 0x000001b000027802 */ /* 0x000fce0000000f00 */
[----:B------:R-:W-:Y:S05]  /*01a0*/  CALL.REL.NOINC `($__internal_2_$__cuda_sm3x_div_rn_noftz_f32_slowpath) ;  /* 0x0000000000107944 */ /* 0x000fea0003c00000 */
[----:B------:R-:W-:-:S07]  /*01b0*/  IMAD.MOV.U32 R7, RZ, RZ, R0 ;  /* 0x000000ffff077224 */ /* 0x000fce00078e0000 */
.L_x_29:
[----:B------:R-:W-:Y:S05]  /*01c0*/  BSYNC.RECONVERGENT B0 ;  /* 0x0000000000007941 */ /* 0x000fea0003800200 */
.L_x_28:
[----:B------:R-:W-:Y:S01]  /*01d0*/  STG.E desc[UR6][R4.64], R7 ;  /* 0x0000000704007986 */ /* 0x000fe2000c101906 */
[----:B------:R-:W-:Y:S05]  /*01e0*/  EXIT ;  /* 0x000000000000794d */ /* 0x000fea0003800000 */
        .weak           $__internal_2_$__cuda_sm3x_div_rn_noftz_f32_slowpath
        .type           $__internal_2_$__cuda_sm3x_div_rn_noftz_f32_slowpath,@function
        .size           $__internal_2_$__cuda_sm3x_div_rn_noftz_f32_slowpath,(.L_x_142 - $__internal_2_$__cuda_sm3x_div_rn_noftz_f32_slowpath)
$__internal_2_$__cuda_sm3x_div_rn_noftz_f32_slowpath:
[--C-:B------:R-:W-:Y:S01]  /*01f0*/  SHF.R.U32.HI R7, RZ, 0x17, R3.reuse ;  /* 0x00000017ff077819 */ /* 0x100fe20000011603 */
[----:B------:R-:W-:Y:S01]  /*0200*/  BSSY.RECONVERGENT B1, `(.L_x_30) ;  /* 0x0000064000017945 */ /* 0x000fe20003800200 */
[--C-:B------:R-:W-:Y:S01]  /*0210*/  SHF.R.U32.HI R6, RZ, 0x17, R0.reuse ;  /* 0x00000017ff067819 */ /* 0x100fe20000011600 */
[----:B------:R-:W-:Y:S01]  /*0220*/  IMAD.MOV.U32 R8, RZ, RZ, R0 ;  /* 0x000000ffff087224 */ /* 0x000fe200078e0000 */
[----:B------:R-:W-:Y:S01]  /*0230*/  LOP3.LUT R7, R7, 0xff, RZ, 0xc0, !PT ;  /* 0x000000ff07077812 */ /* 0x000fe200078ec0ff */
[----:B------:R-:W-:Y:S01]  /*0240*/  IMAD.MOV.U32 R9, RZ, RZ, R3 ;  /* 0x000000ffff097224 */ /* 0x000fe200078e0003 */
[----:B------:R-:W-:-:S03]  /*0250*/  LOP3.LUT R6, R6, 0xff, RZ, 0xc0, !PT ;  /* 0x000000ff06067812 */ /* 0x000fc600078ec0ff */
[----:B------:R-:W-:Y:S02]  /*0260*/  VIADD R12, R7, 0xffffffff ;  /* 0xffffffff070c7836 */ /* 0x000fe40000000000 */
[----:B------:R-:W-:-:S03]  /*0270*/  VIADD R11, R6, 0xffffffff ;  /* 0xffffffff060b7836 */ /* 0x000fc60000000000 */
[----:B------:R-:W-:-:S04]  /*0280*/  ISETP.GT.U32.AND P0, PT, R12, 0xfd, PT ;  /* 0x000000fd0c00780c */ /* 0x000fc80003f04070 */
[----:B------:R-:W-:-:S13]  /*0290*/  ISETP.GT.U32.OR P0, PT, R11, 0xfd, P0 ;  /* 0x000000fd0b00780c */ /* 0x000fda0000704470 */
[----:B------:R-:W-:Y:S01]  /*02a0*/  @!P0 IMAD.MOV.U32 R10, RZ, RZ, RZ ;  /* 0x000000ffff0a8224 */ /* 0x000fe200078e00ff */
[----:B------:R-:W-:Y:S06]  /*02b0*/  @!P0 BRA `(.L_x_31) ;  /* 0x00000000005c8947 */ /* 0x000fec0003800000 */
[----:B------:R-:W-:Y:S02]  /*02c0*/  FSETP.GTU.FTZ.AND P0, PT, |R0|, +INF , PT ;  /* 0x7f8000000000780b */ /* 0x000fe40003f1c200 */
        /* <DEDUP_REMOVED lines=20> */
[----:B------:R-:W-:Y:S02]  /*0410*/  @!P1 FFMA R9, R3, 1.84467440737095516160e+19, RZ ;  /* 0x5f80000003099823 */ /* 0x000fe400000000ff */
[----:B------:R-:W-:-:S07]  /*0420*/  @!P1 VIADD R10, R10, 0x40 ;  /* 0x000000400a0a9836 */ /* 0x000fce0000000000 */
.L_x_31:
[----:B------:R-:W-:Y:S01]  /*0430*/  LEA R0, R7, 0xc0800000, 0x17 ;  /* 0xc080000007007811 */ /* 0x000fe200078eb8ff */
[----:B------:R-:W-:Y:S01]  /*0440*/  VIADD R6, R6, 0xffffff81 ;  /* 0xffffff8106067836 */ /* 0x000fe20000000000 */
[----:B------:R-:W-:Y:S03]  /*0450*/  BSSY.RECONVERGENT B2, `(.L_x_36) ;  /* 0x0000035000027945 */ /* 0x000fe60003800200 */
[----:B------:R-:W-:Y:S01]  /*0460*/  IMAD.IADD R9, R9, 0x1, -R0 ;  /* 0x0000000109097824 */ /* 0x000fe200078e0a00 */
[C---:B------:R-:W-:Y:S01]  /*0470*/  IADD3 R7, PT, PT, R6.reuse, 0x7f, -R7 ;  /* 0x0000007f06077810 */ /* 0x040fe20007ffe807 */
[----:B------:R-:W-:Y:S02]  /*0480*/  IMAD R0, R6, -0x800000, R8 ;  /* 0xff80000006007824 */ /* 0x000fe400078e0208 */
[----:B------:R-:W0:Y:S01]  /*0490*/  MUFU.RCP R3, R9 ;  /* 0x0000000900037308 */ /* 0x000e220000001000 */
[----:B------:R-:W-:Y:S01]  /*04a0*/  FADD.FTZ R11, -R9, -RZ ;  /* 0x800000ff090b7221 */ /* 0x000fe20000010100 */
[----:B------:R-:W-:-:S03]  /*04b0*/  IMAD.IADD R7, R7, 0x1, R10 ;  /* 0x0000000107077824 */ /* 0x000fc600078e020a */
        /* <DEDUP_REMOVED lines=8> */
[----:B------:R-:W-:-:S05]  /*0540*/  LOP3.LUT R3, R3, 0xff, RZ, 0xc0, !PT ;  /* 0x000000ff03037812 */ /* 0x000fca00078ec0ff */
[----:B------:R-:W-:-:S04]  /*0550*/  IMAD.IADD R9, R3, 0x1, R7 ;  /* 0x0000000103097824 */ /* 0x000fc800078e0207 */
        /* <DEDUP_REMOVED lines=11> */
[CCC-:B------:R-:W-:Y:S01]  /*0610*/  FFMA.RM R6, R12.reuse, R8.reuse, R13.reuse ;  /* 0x000000080c067223 */ /* 0x1c0fe2000000400d */
[C---:B------:R-:W-:Y:S02]  /*0620*/  ISETP.NE.AND P2, PT, R9.reuse, RZ, PT ;  /* 0x000000ff0900720c */ /* 0x040fe40003f45270 */
[----:B------:R-:W-:Y:S02]  /*0630*/  ISETP.NE.AND P1, PT, R9, RZ, PT ;  /* 0x000000ff0900720c */ /* 0x000fe40003f25270 */
[----:B------:R-:W-:Y:S01]  /*0640*/  LOP3.LUT R7, R3, 0x7fffff, RZ, 0xc0, !PT ;  /* 0x007fffff03077812 */ /* 0x000fe200078ec0ff */
[----:B------:R-:W-:Y:S01]  /*0650*/  FFMA.RP R3, R12, R8, R13 ;  /* 0x000000080c037223 */ /* 0x000fe2000000800d */
[----:B------:R-:W-:Y:S02]  /*0660*/  VIADD R8, R9, 0x20 ;  /* 0x0000002009087836 */ /* 0x000fe40000000000 */
[----:B------:R-:W-:Y:S01]  /*0670*/  LOP3.LUT R7, R7, 0x800000, RZ, 0xfc, !PT ;  /* 0x0080000007077812 */ /* 0x000fe200078efcff */
[----:B------:R-:W-:Y:S01]  /*0680*/  IMAD.MOV R9, RZ, RZ, -R9 ;  /* 0x000000ffff097224 */ /* 0x000fe200078e0a09 */
[----:B------:R-:W-:-:S02]  /*0690*/  FSETP.NEU.FTZ.AND P0, PT, R3, R6, PT ;  /* 0x000000060300720b */ /* 0x000fc40003f1d000 */
[----:B------:R-:W-:Y:S02]  /*06a0*/  SHF.L.U32 R8, R7, R8, RZ ;  /* 0x0000000807087219 */ /* 0x000fe400000006ff */
[----:B------:R-:W-:Y:S02]  /*06b0*/  SEL R6, R9, RZ, P2 ;  /* 0x000000ff09067207 */ /* 0x000fe40001000000 */
[----:B------:R-:W-:Y:S02]  /*06c0*/  ISETP.NE.AND P1, PT, R8, RZ, P1 ;  /* 0x000000ff0800720c */ /* 0x000fe40000f25270 */
[----:B------:R-:W-:Y:S02]  /*06d0*/  SHF.R.U32.HI R6, RZ, R6, R7 ;  /* 0x00000006ff067219 */ /* 0x000fe40000011607 */
[----:B------:R-:W-:Y:S02]  /*06e0*/  PLOP3.LUT P0, PT, P0, P1, PT, 0xf8, 0x8f ;  /* 0x00000000008f781c */ /* 0x000fe40000703f70 */
[----:B------:R-:W-:-:S02]  /*06f0*/  SHF.R.U32.HI R8, RZ, 0x1, R6 ;  /* 0x00000001ff087819 */ /* 0x000fc40000011606 */
[----:B------:R-:W-:-:S04]  /*0700*/  SEL R3, RZ, 0x1, !P0 ;  /* 0x00000001ff037807 */ /* 0x000fc80004000000 */
[----:B------:R-:W-:-:S04]  /*0710*/  LOP3.LUT R3, R3, 0x1, R8, 0xf8, !PT ;  /* 0x0000000103037812 */ /* 0x000fc800078ef808 */
[----:B------:R-:W-:-:S05]  /*0720*/  LOP3.LUT R3, R3, R6, RZ, 0xc0, !PT ;  /* 0x0000000603037212 */ /* 0x000fca00078ec0ff */
[----:B------:R-:W-:-:S05]  /*0730*/  IMAD.IADD R3, R8, 0x1, R3 ;  /* 0x0000000108037824 */ /* 0x000fca00078e0203 */
[----:B------:R-:W-:Y:S01]  /*0740*/  LOP3.LUT R0, R3, R0, RZ, 0xfc, !PT ;  /* 0x0000000003007212 */ /* 0x000fe200078efcff */
[----:B------:R-:W-:Y:S06]  /*0750*/  BRA `(.L_x_39) ;  /* 0x0000000000107947 */ /* 0x000fec0003800000 */
.L_x_38:
[----:B------:R-:W-:-:S04]  /*0760*/  LOP3.LUT R0, R0, 0x80000000, RZ, 0xc0, !PT ;  /* 0x8000000000007812 */ /* 0x000fc800078ec0ff */
[----:B------:R-:W-:Y:S01]  /*0770*/  LOP3.LUT R0, R0, 0x7f800000, RZ, 0xfc, !PT ;  /* 0x7f80000000007812 */ /* 0x000fe200078efcff */
[----:B------:R-:W-:Y:S06]  /*0780*/  BRA `(.L_x_39) ;  /* 0x0000000000047947 */ /* 0x000fec0003800000 */
.L_x_37:
[----:B------:R-:W-:-:S07]  /*0790*/  IMAD R0, R7, 0x800000, R0 ;  /* 0x0080000007007824 */ /* 0x000fce00078e0200 */
.L_x_39:
[----:B------:R-:W-:Y:S05]  /*07a0*/  BSYNC.RECONVERGENT B2 ;  /* 0x0000000000027941 */ /* 0x000fea0003800200 */
.L_x_36:
[----:B------:R-:W-:Y:S05]  /*07b0*/  BRA `(.L_x_40) ;  /* 0x0000000000207947 */ /* 0x000fea0003800000 */
.L_x_35:
[----:B------:R-:W-:-:S04]  /*07c0*/  LOP3.LUT R0, R9, 0x80000000, R8, 0x48, !PT ;  /* 0x8000000009007812 */ /* 0x000fc800078e4808 */
[----:B------:R-:W-:Y:S01]  /*07d0*/  LOP3.LUT R0, R0, 0x7f800000, RZ, 0xfc, !PT ;  /* 0x7f80000000007812 */ /* 0x000fe200078efcff */
[----:B------:R-:W-:Y:S06]  /*07e0*/  BRA `(.L_x_40) ;  /* 0x0000000000147947 */ /* 0x000fec0003800000 */
.L_x_34:
[----:B------:R-:W-:Y:S01]  /*07f0*/  LOP3.LUT R0, R9, 0x80000000, R8, 0x48, !PT ;  /* 0x8000000009007812 */ /* 0x000fe200078e4808 */
[----:B------:R-:W-:Y:S06]  /*0800*/  BRA `(.L_x_40) ;  /* 0x00000000000c7947 */ /* 0x000fec0003800000 */
.L_x_33:
[----:B------:R-:W0:Y:S01]  /*0810*/  MUFU.RSQ R0, -QNAN ;  /* 0xffc0000000007908 */ /* 0x000e220000001400 */
[----:B------:R-:W-:Y:S05]  /*0820*/  BRA `(.L_x_40) ;  /* 0x0000000000047947 */ /* 0x000fea0003800000 */
.L_x_32:
[----:B------:R-:W-:-:S07]  /*0830*/  FADD.FTZ R0, R0, R3 ;  /* 0x0000000300007221 */ /* 0x000fce0000010000 */
.L_x_40:
[----:B------:R-:W-:Y:S05]  /*0840*/  BSYNC.RECONVERGENT B1 ;  /* 0x0000000000017941 */ /* 0x000fea0003800200 */
.L_x_30:
[----:B------:R-:W-:-:S04]  /*0850*/  IMAD.MOV.U32 R3, RZ, RZ, 0x0 ;  /* 0x00000000ff037424 */ /* 0x000fc800078e00ff */
[----:B0-----:R-:W-:Y:S05]  /*0860*/  RET.REL.NODEC R2 `(_Z10d_setMeansPfPKi13mtxDimensions) ;  /* 0xfffffff402e47950 */ /* 0x001fea0003c3ffff */
.L_x_41:
        /* <DEDUP_REMOVED lines=9> */
.L_x_142:


//--------------------- .text._Z17d_getClusterMeansPKfPfPKi13mtxDimensions --------------------------
	.section	.text._Z17d_getClusterMeansPKfPfPKi13mtxDimensions,"ax",@progbits
	.align	128
        .global         _Z17d_getClusterMeansPKfPfPKi13mtxDimensions
        .type           _Z17d_getClusterMeansPKfPfPKi13mtxDimensions,@function
        .size           _Z17d_getClusterMeansPKfPfPKi13mtxDimensions,(.L_x_148 - _Z17d_getClusterMeansPKfPfPKi13mtxDimensions)
        .other          _Z17d_getClusterMeansPKfPfPKi13mtxDimensions,@"STO_CUDA_ENTRY STV_DEFAULT"
_Z17d_getClusterMeansPKfPfPKi13mtxDimensions:
.text._Z17d_getClusterMeansPKfPfPKi13mtxDimensions:
[----:B------:R-:W-:Y:S01]  /*0000*/  LDC R1, c[0x0][0x37c] ;  /* 0x0000df00ff017b82 */ /* 0x000fe20000000800 */
[----:B------:R-:W0:Y:S07]  /*0010*/  S2R R0, SR_TID.X ;  /* 0x0000000000007919 */ /* 0x000e2e0000002100 */
[----:B------:R-:W1:Y:S01]  /*0020*/  S2UR UR4, SR_CTAID.X ;  /* 0x00000000000479c3 */ /* 0x000e620000002500 */
[----:B------:R-:W2:Y:S01]  /*0030*/  LDCU.64 UR12, c[0x0][0x3a8] ;  /* 0x00007500ff0c77ac */ /* 0x000ea20008000a00 */
[----:B------:R-:W0:Y:S01]  /*0040*/  LDCU.64 UR34, c[0x0][0x3b0] ;  /* 0x00007600ff2277ac */ /* 0x000e220008000a00 */
[----:B------:R-:W3:Y:S01]  /*0050*/  LDCU.64 UR6, c[0x0][0x388] ;  /* 0x00007100ff0677ac */ /* 0x000ee20008000a00 */
[----:B------:R-:W-:Y:S01]  /*0060*/  UMOV UR5, URZ ;  /* 0x000000ff00057c82 */ /* 0x000fe20008000000 */
[----:B------:R-:W4:Y:S01]  /*0070*/  LDCU.64 UR10, c[0x0][0x358] ;  /* 0x00006b00ff0a77ac */ /* 0x000f220008000a00 */
[----:B------:R-:W-:Y:S01]  /*0080*/  IMAD.U32 R5, RZ, RZ, UR5 ;  /* 0x00000005ff057e24 */ /* 0x000fe2000f8e00ff */
[----:B--2---:R-:W-:-:S04]  /*0090*/  UISETP.GE.U32.AND UP0, UPT, UR12, 0x1, UPT ;  /* 0x000000010c00788c */ /* 0x004fc8000bf06070 */
[----:B------:R-:W-:Y:S01]  /*00a0*/  UISETP.GE.AND.EX UP0, UPT, UR13, URZ, UPT, UP0 ;  /* 0x000000ff0d00728c */ /* 0x000fe2000bf06300 */
[----:B-1----:R-:W-:-:S05]  /*00b0*/  IMAD.U32 R4, RZ, RZ, UR4 ;  /* 0x00000004ff047e24 */ /* 0x002fca000f8e00ff */
[----:B------:R-:W-:Y:S01]  /*00c0*/  PLOP3.LUT P1, PT, PT, PT, UP0, 0x80, 0x8 ;  /* 0x000000000008781c */ /* 0x000fe20003f2f008 */
[----:B0-----:R-:W-:-:S04]  /*00d0*/  IMAD.WIDE.U32 R4, R0, UR34, R4 ;  /* 0x0000002200047c25 */ /* 0x001fc8000f8e0004 */
[----:B------:R-:W-:Y:S01]  /*00e0*/  IMAD R3, R0, UR35, R5 ;  /* 0x0000002300037c24 */ /* 0x000fe2000f8e0205 */
[----:B---3--:R-:W-:-:S04]  /*00f0*/  LEA R2, P0, R4, UR6, 0x2 ;  /* 0x0000000604027c11 */ /* 0x008fc8000f8010ff */
[----:B------:R-:W-:-:S05]  /*0100*/  LEA.HI.X R3, R4, UR7, R3, 0x2, P0 ;  /* 0x0000000704037c11 */ /* 0x000fca00080f1403 */
[----:B----4-:R0:W-:Y:S01]  /*0110*/  STG.E desc[UR10][R2.64], RZ ;  /* 0x000000ff02007986 */ /* 0x0101e2000c10190a */
[----:B------:R-:W-:Y:S05]  /*0120*/  @!P1 EXIT ;  /* 0x000000000000994d */ /* 0x000fea0003800000 */
[----:B------:R-:W-:Y:S01]  /*0130*/  UISETP.GE.U32.AND UP0, UPT, UR12, 0x8, UPT ;  /* 0x000000080c00788c */ /* 0x000fe2000bf06070 */
[----:B------:R-:W-:Y:S01]  /*0140*/  HFMA2 R5, -RZ, RZ, 0, 0 ;  /* 0x00000000ff057431 */ /* 0x000fe200000001ff */
[----:B------:R-:W-:Y:S02]  /*0150*/  ULOP3.LUT UR25, UR12, 0x7, URZ, 0xc0, !UPT ;  /* 0x000000070c197892 */ /* 0x000fe4000f8ec0ff */
[----:B------:R-:W-:Y:S01]  /*0160*/  UISETP.GE.U32.AND.EX UP0, UPT, UR13, URZ, UPT, UP0 ;  /* 0x000000ff0d00728c */ /* 0x000fe2000bf06100 */
[----:B------:R-:W-:Y:S01]  /*0170*/  UMOV UR6, URZ ;  /* 0x000000ff00067c82 */ /* 0x000fe20008000000 */
[----:B------:R-:W-:-:S07]  /*0180*/  UMOV UR7, URZ ;  /* 0x000000ff00077c82 */ /* 0x000fce0008000000 */
[----:B------:R-:W-:Y:S05]  /*0190*/  BRA.U !UP0, `(.L_x_42) ;  /* 0x0000000908107547 */ /* 0x000fea000b800000 */
[----:B------:R-:W1:Y:S01]  /*01a0*/  LDCU.64 UR8, c[0x0][0x390] ;  /* 0x00007200ff0877ac */ /* 0x000e620008000a00 */
[----:B------:R-:W-:Y:S01]  /*01b0*/  IMAD.MOV.U32 R5, RZ, RZ, RZ ;  /* 0x000000ffff057224 */ /* 0x000fe200078e00ff */
[----:B------:R-:W-:Y:S02]  /*01c0*/  USHF.L.U32 UR28, UR4, 0x2, URZ ;  /* 0x00000002041c7899 */ /* 0x000fe400080006ff */
[----:B------:R-:W-:Y:S02]  /*01d0*/  USHF.R.U32.HI UR29, URZ, 0x1e, UR4 ;  /* 0x0000001eff1d7899 */ /* 0x000fe40008011604 */
[----:B------:R-:W-:Y:S02]  /*01e0*/  UIADD3 UR19, UP2, UPT, UR4, UR34, URZ ;  /* 0x0000002204137290 */ /* 0x000fe4000ff5e0ff */
[----:B------:R-:W-:Y:S02]  /*01f0*/  ULOP3.LUT UR6, UR12, 0xfffffff8, URZ, 0xc0, !UPT ;  /* 0xfffffff80c067892 */ /* 0x000fe4000f8ec0ff */
[----:B------:R-:W-:-:S02]  /*0200*/  ULOP3.LUT UR7, UR13, 0x7fffffff, URZ, 0xc0, !UPT ;  /* 0x7fffffff0d077892 */ /* 0x000fc4000f8ec0ff */
[----:B------:R-:W-:Y:S02]  /*0210*/  UIMAD UR17, UR35, 0x1c, URZ ;  /* 0x0000001c231178a4 */ /* 0x000fe4000f8e02ff */
[----:B------:R-:W-:Y:S02]  /*0220*/  UIMAD UR16, UR35, 0x18, URZ ;  /* 0x00000018231078a4 */ /* 0x000fe4000f8e02ff */
[----:B-1----:R-:W-:Y:S02]  /*0230*/  UIADD3 UR8, UP0, UPT, UR8, 0x10, URZ ;  /* 0x0000001008087890 */ /* 0x002fe4000ff1e0ff */
[----:B------:R-:W-:Y:S02]  /*0240*/  ULEA UR22, UP1, UR34, UR28, 0x3 ;  /* 0x0000001c22167291 */ /* 0x000fe4000f8218ff */
[----:B------:R-:W-:Y:S02]  /*0250*/  UIADD3.X UR9, UPT, UPT, URZ, UR9, URZ, UP0, !UPT ;  /* 0x00000009ff097290 */ /* 0x000fe400087fe4ff */
[----:B------:R-:W-:-:S02]  /*0260*/  ULEA UR23, UP0, UR34, UR28, 0x4 ;  /* 0x0000001c22177291 */ /* 0x000fc4000f8020ff */
[----:B------:R-:W-:Y:S02]  /*0270*/  UIADD3.X UR14, UPT, UPT, URZ, UR35, URZ, UP2, !UPT ;  /* 0x00000023ff0e7290 */ /* 0x000fe400097fe4ff */
[----:B------:R-:W-:Y:S02]  /*0280*/  UIMAD.WIDE.U32 UR26, UR34, 0x1c, UR28 ;  /* 0x0000001c221a78a5 */ /* 0x000fe4000f8e001c */
[----:B------:R-:W-:Y:S02]  /*0290*/  UIMAD.WIDE.U32 UR30, UR34, 0x18, UR28 ;  /* 0x00000018221e78a5 */ /* 0x000fe4000f8e001c */
[----:B------:R-:W-:Y:S01]  /*02a0*/  USHF.L.U64.HI UR18, UR34, 0x5, UR35 ;  /* 0x0000000522127899 */ /* 0x000fe20008010223 */
[----:B------:R-:W1:Y:S01]  /*02b0*/  LDCU.64 UR20, c[0x0][0x380] ;  /* 0x00007000ff1477ac */ /* 0x000e620008000a00 */
[----:B------:R-:W-:Y:S02]  /*02c0*/  ULEA.HI.X UR24, UR34, UR29, UR35, 0x4, UP0 ;  /* 0x0000001d22187291 */ /* 0x000fe400080f2423 */
[----:B------:R-:W-:-:S02]  /*02d0*/  ULEA.HI.X UR15, UR34, UR29, UR35, 0x3, UP1 ;  /* 0x0000001d220f7291 */ /* 0x000fc400088f1c23 */
[----:B------:R-:W-:Y:S02]  /*02e0*/  USHF.L.U64.HI UR14, UR19, 0x2, UR14 ;  /* 0x00000002130e7899 */ /* 0x000fe4000801020e */
[----:B------:R-:W-:Y:S02]  /*02f0*/  UIADD3 UR17, UPT, UPT, UR27, UR17, URZ ;  /* 0x000000111b117290 */ /* 0x000fe4000fffe0ff */
[----:B------:R-:W-:Y:S01]  /*0300*/  UIADD3 UR16, UPT, UPT, UR31, UR16, URZ ;  /* 0x000000101f107290 */ /* 0x000fe2000fffe0ff */
[----:B------:R-:W-:Y:S01]  /*0310*/  UMOV UR12, UR6 ;  /* 0x00000006000c7c82 */ /* 0x000fe20008000000 */
[----:B------:R-:W-:-:S10]  /*0320*/  UMOV UR13, UR7 ;  /* 0x00000007000d7c82 */ /* 0x000fd40008000000 */
.L_x_43:
[----:B------:R-:W-:Y:S01]  /*0330*/  MOV R7, UR9 ;  /* 0x0000000900077c02 */ /* 0x000fe20008000f00 */
[----:B------:R-:W-:-:S05]  /*0340*/  IMAD.U32 R6, RZ, RZ, UR8 ;  /* 0x00000008ff067e24 */ /* 0x000fca000f8e00ff */
[----:B--2---:R-:W2:Y:S02]  /*0350*/  LDG.E R7, desc[UR10][R6.64+-0x10] ;  /* 0xfffff00a06077981 */ /* 0x004ea4000c1e1900 */
[----:B--2---:R-:W-:-:S13]  /*0360*/  ISETP.NE.AND P0, PT, R7, R0, PT ;  /* 0x000000000700720c */ /* 0x004fda0003f05270 */
[----:B------:R-:W-:-:S05]  /*0370*/  VOTEU.ALL UP1, P0 ;  /* 0x0000000000ff7886 */ /* 0x000fca0000020000 */
[----:B-1----:R-:W-:-:S04]  /*0380*/  @!UP1 UIADD3 UR32, UP0, UPT, UR28, UR20, URZ ;  /* 0x000000141c209290 */ /* 0x002fc8000ff1e0ff */
[----:B------:R-:W-:Y:S02]  /*0390*/  @!UP1 UIADD3.X UR33, UPT, UPT, UR29, UR21, URZ, UP0, !UPT ;  /* 0x000000151d219290 */ /* 0x000fe400087fe4ff */
[----:B------:R-:W-:-:S04]  /*03a0*/  IMAD.U32 R8, RZ, RZ, UR32 ;  /* 0x00000020ff087e24 */ /* 0x000fc8000f8e00ff */
[----:B------:R-:W-:-:S05]  /*03b0*/  IMAD.U32 R9, RZ, RZ, UR33 ;  /* 0x00000021ff097e24 */ /* 0x000fca000f8e00ff */
[----:B------:R-:W2:Y:S01]  /*03c0*/  @!P0 LDG.E R8, desc[UR10][R8.64] ;  /* 0x0000000a08088981 */ /* 0x000ea2000c1e1900 */
[----:B------:R-:W-:Y:S01]  /*03d0*/  IMAD.U32 R11, RZ, RZ, UR9 ;  /* 0x00000009ff0b7e24 */ /* 0x000fe2000f8e00ff */
[----:B------:R-:W-:Y:S01]  /*03e0*/  MOV R10, UR8 ;  /* 0x00000008000a7c02 */ /* 0x000fe20008000f00 */
[----:B--2---:R-:W-:-:S05]  /*03f0*/  @!P0 FADD R5, R5, R8 ;  /* 0x0000000805058221 */ /* 0x004fca0000000000 */
[----:B------:R1:W-:Y:S04]  /*0400*/  @!P0 STG.E desc[UR10][R2.64], R5 ;  /* 0x0000000502008986 */ /* 0x0003e8000c10190a */
[----:B------:R-:W2:Y:S01]  /*0410*/  LDG.E R11, desc[UR10][R10.64+-0xc] ;  /* 0xfffff40a0a0b7981 */ /* 0x000ea2000c1e1900 */
[----:B------:R-:W-:Y:S01]  /*0420*/  IMAD.U32 R6, RZ, RZ, UR19 ;  /* 0x00000013ff067e24 */ /* 0x000fe2000f8e00ff */
[----:B------:R-:W-:Y:S02]  /*0430*/  MOV R4, UR21 ;  /* 0x0000001500047c02 */ /* 0x000fe40008000f00 */
[----:B--2---:R-:W-:-:S13]  /*0440*/  ISETP.NE.AND P0, PT, R11, R0, PT ;  /* 0x000000000b00720c */ /* 0x004fda0003f05270 */
[----:B------:R-:W-:-:S04]  /*0450*/  @!P0 LEA R6, P1, R6, UR20, 0x2 ;  /* 0x0000001406068c11 */ /* 0x000fc8000f8210ff */
[----:B------:R-:W-:-:S05]  /*0460*/  @!P0 IADD3.X R7, PT, PT, R4, UR14, RZ, P1, !PT ;  /* 0x0000000e04078c10 */ /* 0x000fca0008ffe4ff */
[----:B------:R-:W1:Y:S01]  /*0470*/  @!P0 LDG.E R6, desc[UR10][R6.64] ;  /* 0x0000000a06068981 */ /* 0x000e62000c1e1900 */
[----:B------:R-:W-:Y:S02]  /*0480*/  IMAD.U32 R9, RZ, RZ, UR9 ;  /* 0x00000009ff097e24 */ /* 0x000fe4000f8e00ff */
[----:B------:R-:W-:Y:S02]  /*0490*/  IMAD.U32 R8, RZ, RZ, UR8 ;  /* 0x00000008ff087e24 */ /* 0x000fe4000f8e00ff */
[----:B-1----:R-:W-:-:S05]  /*04a0*/  @!P0 FADD R5, R5, R6 ;  /* 0x0000000605058221 */ /* 0x002fca0000000000 */
[----:B------:R1:W-:Y:S04]  /*04b0*/  @!P0 STG.E desc[UR10][R2.64], R5 ;  /* 0x0000000502008986 */ /* 0x0003e8000c10190a */
[----:B------:R-:W2:Y:S02]  /*04c0*/  LDG.E R9, desc[UR10][R8.64+-0x8] ;  /* 0xfffff80a08097981 */ /* 0x000ea4000c1e1900 */
[----:B--2---:R-:W-:-:S13]  /*04d0*/  ISETP.NE.AND P0, PT, R9, R0, PT ;  /* 0x000000000900720c */ /* 0x004fda0003f05270 */
[----:B------:R-:W-:-:S05]  /*04e0*/  VOTEU.ALL UP1, P0 ;  /* 0x0000000000ff7886 */ /* 0x000fca0000020000 */
[----:B------:R-:W-:-:S04]  /*04f0*/  @!UP1 UIADD3 UR32, UP0, UPT, UR20, UR22, URZ ;  /* 0x0000001614209290 */ /* 0x000fc8000ff1e0ff */
[----:B------:R-:W-:Y:S02]  /*0500*/  @!UP1 UIADD3.X UR33, UPT, UPT, UR21, UR15, URZ, UP0, !UPT ;  /* 0x0000000f15219290 */ /* 0x000fe400087fe4ff */
[----:B------:R-:W-:-:S04]  /*0510*/  MOV R10, UR32 ;  /* 0x00000020000a7c02 */ /* 0x000fc80008000f00 */
[----:B------:R-:W-:-:S05]  /*0520*/  IMAD.U32 R11, RZ, RZ, UR33 ;  /* 0x00000021ff0b7e24 */ /* 0x000fca000f8e00ff */
[----:B------:R-:W1:Y:S01]  /*0530*/  @!P0 LDG.E R10, desc[UR10][R10.64] ;  /* 0x0000000a0a0a8981 */ /* 0x000e62000c1e1900 */
[----:B------:R-:W-:Y:S01]  /*0540*/  MOV R13, UR9 ;  /* 0x00000009000d7c02 */ /* 0x000fe20008000f00 */
[----:B------:R-:W-:Y:S02]  /*0550*/  IMAD.U32 R12, RZ, RZ, UR8 ;  /* 0x00000008ff0c7e24 */ /* 0x000fe4000f8e00ff */
[----:B-1----:R-:W-:-:S05]  /*0560*/  @!P0 FADD R5, R5, R10 ;  /* 0x0000000a05058221 */ /* 0x002fca0000000000 */
[----:B------:R1:W-:Y:S04]  /*0570*/  @!P0 STG.E desc[UR10][R2.64], R5 ;  /* 0x0000000502008986 */ /* 0x0003e8000c10190a */
[----:B------:R-:W2:Y:S01]  /*0580*/  LDG.E R13, desc[UR10][R12.64+-0x4] ;  /* 0xfffffc0a0c0d7981 */ /* 0x000ea2000c1e1900 */
[----:B------:R-:W-:Y:S02]  /*0590*/  IMAD.U32 R6, RZ, RZ, UR28 ;  /* 0x0000001cff067e24 */ /* 0x000fe4000f8e00ff */
[----:B------:R-:W-:Y:S01]  /*05a0*/  IMAD.U32 R7, RZ, RZ, UR29 ;  /* 0x0000001dff077e24 */ /* 0x000fe2000f8e00ff */
[----:B--2---:R-:W-:-:S13]  /*05b0*/  ISETP.NE.AND P0, PT, R13, R0, PT ;  /* 0x000000000d00720c */ /* 0x004fda0003f05270 */
[----:B------:R-:W2:Y:S02]  /*05c0*/  @!P0 LDC.64 R8, c[0x0][0x3b0] ;  /* 0x0000ec00ff088b82 */ /* 0x000ea40000000a00 */
[----:B--2---:R-:W-:-:S04]  /*05d0*/  @!P0 IMAD.WIDE.U32 R6, R8, 0xc, R6 ;  /* 0x0000000c08068825 */ /* 0x004fc800078e0006 */
[----:B------:R-:W-:Y:S01]  /*05e0*/  @!P0 IMAD R9, R9, 0xc, RZ ;  /* 0x0000000c09098824 */ /* 0x000fe200078e02ff */
[----:B------:R-:W-:-:S04]  /*05f0*/  @!P0 IADD3 R6, P1, PT, R6, UR20, RZ ;  /* 0x0000001406068c10 */ /* 0x000fc8000ff3e0ff */
[----:B------:R-:W-:-:S05]  /*0600*/  @!P0 IADD3.X R7, PT, PT, R7, UR21, R9, P1, !PT ;  /* 0x0000001507078c10 */ /* 0x000fca0008ffe409 */
[----:B------:R-:W1:Y:S01]  /*0610*/  @!P0 LDG.E R6, desc[UR10][R6.64] ;  /* 0x0000000a06068981 */ /* 0x000e62000c1e1900 */
[----:B------:R-:W-:Y:S01]  /*0620*/  IMAD.U32 R9, RZ, RZ, UR9 ;  /* 0x00000009ff097e24 */ /* 0x000fe2000f8e00ff */
[----:B------:R-:W-:Y:S01]  /*0630*/  MOV R8, UR8 ;  /* 0x0000000800087c02 */ /* 0x000fe20008000f00 */
[----:B-1----:R-:W-:-:S05]  /*0640*/  @!P0 FADD R5, R5, R6 ;  /* 0x0000000605058221 */ /* 0x002fca0000000000 */
[----:B------:R1:W-:Y:S04]  /*0650*/  @!P0 STG.E desc[UR10][R2.64], R5 ;  /* 0x0000000502008986 */ /* 0x0003e8000c10190a */
[----:B------:R-:W2:Y:S02]  /*0660*/  LDG.E R9, desc[UR10][R8.64] ;  /* 0x0000000a08097981 */ /* 0x000ea4000c1e1900 */
[----:B--2---:R-:W-:-:S13]  /*0670*/  ISETP.NE.AND P0, PT, R9, R0, PT ;  /* 0x000000000900720c */ /* 0x004fda0003f05270 */
[----:B------:R-:W-:-:S05]  /*0680*/  VOTEU.ALL UP1, P0 ;  /* 0x0000000000ff7886 */ /* 0x000fca0000020000 */
[----:B------:R-:W-:-:S04]  /*0690*/  @!UP1 UIADD3 UR32, UP0, UPT, UR20, UR23, URZ ;  /* 0x0000001714209290 */ /* 0x000fc8000ff1e0ff */
[----:B------:R-:W-:Y:S02]  /*06a0*/  @!UP1 UIADD3.X UR33, UPT, UPT, UR21, UR24, URZ, UP0, !UPT ;  /* 0x0000001815219290 */ /* 0x000fe400087fe4ff */
[----:B------:R-:W-:-:S04]  /*06b0*/  IMAD.U32 R10, RZ, RZ, UR32 ;  /* 0x00000020ff0a7e24 */ /* 0x000fc8000f8e00ff */
[----:B------:R-:W-:-:S05]  /*06c0*/  MOV R11, UR33 ;  /* 0x00000021000b7c02 */ /* 0x000fca0008000f00 */
[----:B------:R-:W1:Y:S01]  /*06d0*/  @!P0 LDG.E R10, desc[UR10][R10.64] ;  /* 0x0000000a0a0a8981 */ /* 0x000e62000c1e1900 */
[----:B------:R-:W-:Y:S02]  /*06e0*/  IMAD.U32 R13, RZ, RZ, UR9 ;  /* 0x00000009ff0d7e24 */ /* 0x000fe4000f8e00ff */
[----:B-1----:R-:W-:-:S05]  /*06f0*/  @!P0 FADD R5, R5, R10 ;  /* 0x0000000a05058221 */ /* 0x002fca0000000000 */
[----:B------:R1:W-:Y:S04]  /*0700*/  @!P0 STG.E desc[UR10][R2.64], R5 ;  /* 0x0000000502008986 */ /* 0x0003e8000c10190a */
[----:B------:R-:W2:Y:S01]  /*0710*/  LDG.E R13, desc[UR10][R12.64+0x4] ;  /* 0x0000040a0c0d7981 */ /* 0x000ea2000c1e1900 */
[----:B------:R-:W-:Y:S01]  /*0720*/  MOV R7, UR29 ;  /* 0x0000001d00077c02 */ /* 0x000fe20008000f00 */
        /* <DEDUP_REMOVED lines=8> */
[----:B------:R-:W-:Y:S01]  /*07b0*/  MOV R9, UR9 ;  /* 0x0000000900097c02 */ /* 0x000fe20008000f00 */
        /* <DEDUP_REMOVED lines=23> */
[----:B------:R-:W-:Y:S02]  /*0930*/  UIADD3 UR12, UP0, UPT, UR12, -0x8, URZ ;  /* 0xfffffff80c0c7890 */ /* 0x000fe4000ff1e0ff */
[----:B------:R-:W-:Y:S02]  /*0940*/  UIADD3 UR8, UP2, UPT, UR8, 0x20, URZ ;  /* 0x0000002008087890 */ /* 0x000fe4000ff5e0ff */
[----:B------:R-:W-:Y:S02]  /*0950*/  UIADD3.X UR13, UPT, UPT, UR13, -0x1, URZ, UP0, !UPT ;  /* 0xffffffff0d0d7890 */ /* 0x000fe400087fe4ff */
[----:B------:R-:W-:Y:S02]  /*0960*/  UISETP.NE.U32.AND UP0, UPT, UR12, URZ, UPT ;  /* 0x000000ff0c00728c */ /* 0x000fe4000bf05070 */
[----:B------:R-:W-:Y:S02]  /*0970*/  ULEA UR20, UP1, UR34, UR20, 0x5 ;  /* 0x0000001422147291 */ /* 0x000fe4000f8228ff */
[----:B------:R-:W-:-:S02]  /*0980*/  UISETP.NE.AND.EX UP0, UPT, UR13, URZ, UPT, UP0 ;  /* 0x000000ff0d00728c */ /* 0x000fc4000bf05300 */
[----:B------:R-:W-:Y:S02]  /*0990*/  UIADD3.X UR9, UPT, UPT, URZ, UR9, URZ, UP2, !UPT ;  /* 0x00000009ff097290 */ /* 0x000fe400097fe4ff */
[----:B------:R-:W-:Y:S01]  /*09a0*/  UIADD3.X UR21, UPT, UPT, UR21, UR18, URZ, UP1, !UPT ;  /* 0x0000001215157290 */ /* 0x000fe20008ffe4ff */
[----:B-1----:R-:W-:-:S05]  /*09b0*/  @!P0 FADD R5, R5, R8 ;  /* 0x0000000805058221 */ /* 0x002fca0000000000 */
[----:B------:R2:W-:Y:S01]  /*09c0*/  @!P0 STG.E desc[UR10][R2.64], R5 ;  /* 0x0000000502008986 */ /* 0x0005e2000c10190a */
[----:B------:R-:W-:Y:S05]  /*09d0*/  BRA.U UP0, `(.L_x_43) ;  /* 0xfffffff900547547 */ /* 0x000fea000b83ffff */
.L_x_42:
[----:B------:R-:W-:-:S04]  /*09e0*/  ISETP.NE.U32.AND P0, PT, RZ, UR25, PT ;  /* 0x00000019ff007c0c */ /* 0x000fc8000bf05070 */
[----:B------:R-:W-:-:S13]  /*09f0*/  ISETP.NE.AND.EX P0, PT, RZ, RZ, PT, P0 ;  /* 0x000000ffff00720c */ /* 0x000fda0003f05300 */
[----:B------:R-:W-:Y:S05]  /*0a00*/  @!P0 EXIT ;  /* 0x000000000000894d */ /* 0x000fea0003800000 */
[----:B------:R-:W1:Y:S01]  /*0a10*/  LDC R4, c[0x0][0x3a8] ;  /* 0x0000ea00ff047b82 */ /* 0x000e620000000800 */
[----:B------:R-:W-:-:S04]  /*0a20*/  UISETP.GE.U32.AND UP0, UPT, UR25, 0x4, UPT ;  /* 0x000000041900788c */ /* 0x000fc8000bf06070 */
[----:B------:R-:W-:Y:S01]  /*0a30*/  UISETP.GE.U32.AND.EX UP0, UPT, URZ, URZ, UPT, UP0 ;  /* 0x000000ffff00728c */ /* 0x000fe2000bf06100 */
[----:B-1----:R-:W-:-:S04]  /*0a40*/  LOP3.LUT R12, R4, 0x3, RZ, 0xc0, !PT ;  /* 0x00000003040c7812 */ /* 0x002fc800078ec0ff */
[----:B------:R-:W-:-:S04]  /*0a50*/  ISETP.NE.U32.AND P0, PT, R12, RZ, PT ;  /* 0x000000ff0c00720c */ /* 0x000fc80003f05070 */
[----:B------:R-:W-:Y:S01]  /*0a60*/  ISETP.NE.AND.EX P0, PT, RZ, RZ, PT, P0 ;  /* 0x000000ffff00720c */ /* 0x000fe20003f05300 */
[----:B------:R-:W-:-:S12]  /*0a70*/  BRA.U !UP0, `(.L_x_44) ;  /* 0x00000005086c7547 */ /* 0x000fd8000b800000 */
[----:B------:R-:W1:Y:S02]  /*0a80*/  LDCU.64 UR12, c[0x0][0x390] ;  /* 0x00007200ff0c77ac */ /* 0x000e640008000a00 */
[----:B-1----:R-:W-:-:S04]  /*0a90*/  ULEA UR8, UP0, UR6, UR12, 0x2 ;  /* 0x0000000c06087291 */ /* 0x002fc8000f8010ff */
[----:B------:R-:W-:Y:S02]  /*0aa0*/  ULEA.HI.X UR9, UR6, UR13, UR7, 0x2, UP0 ;  /* 0x0000000d06097291 */ /* 0x000fe400080f1407 */
[----:B------:R-:W-:-:S04]  /*0ab0*/  IMAD.U32 R6, RZ, RZ, UR8 ;  /* 0x00000008ff067e24 */ /* 0x000fc8000f8e00ff */
[----:B------:R-:W-:-:S06]  /*0ac0*/  MOV R7, UR9 ;  /* 0x0000000900077c02 */ /* 0x000fcc0008000f00 */
[----:B------:R-:W3:Y:S01]  /*0ad0*/  LDG.E R7, desc[UR10][R6.64] ;  /* 0x0000000a06077981 */ /* 0x000ee2000c1e1900 */
[----:B------:R-:W-:Y:S01]  /*0ae0*/  IMAD.U32 R8, RZ, RZ, UR4 ;  /* 0x00000004ff087e24 */ /* 0x000fe2000f8e00ff */
[----:B---3--:R-:W-:-:S13]  /*0af0*/  ISETP.NE.AND P1, PT, R7, R0, PT ;  /* 0x000000000700720c */ /* 0x008fda0003f25270 */
[----:B------:R-:W1:Y:S01]  /*0b00*/  @!P1 LDC.64 R16, c[0x0][0x3b0] ;  /* 0x0000ec00ff109b82 */ /* 0x000e620000000a00 */
[----:B------:R-:W-:-:S07]  /*0b10*/  @!P1 MOV R9, RZ ;  /* 0x000000ff00099202 */ /* 0x000fce0000000f00 */
[----:B------:R-:W3:Y:S01]  /*0b20*/  @!P1 LDC.64 R14, c[0x0][0x380] ;  /* 0x0000e000ff0e9b82 */ /* 0x000ee20000000a00 */
[C---:B-1----:R-:W-:Y:S02]  /*0b30*/  @!P1 IMAD R10, R16.reuse, UR7, RZ ;  /* 0x00000007100a9c24 */ /* 0x042fe4000f8e02ff */
[----:B------:R-:W-:-:S04]  /*0b40*/  @!P1 IMAD.WIDE.U32 R8, R16, UR6, R8 ;  /* 0x0000000610089c25 */ /* 0x000fc8000f8e0008 */
[----:B------:R-:W-:Y:S01]  /*0b50*/  @!P1 IMAD R11, R17, UR6, R10 ;  /* 0x00000006110b9c24 */ /* 0x000fe2000f8e020a */
[----:B---3--:R-:W-:-:S03]  /*0b60*/  @!P1 LEA R10, P2, R8, R14, 0x2 ;  /* 0x0000000e080a9211 */ /* 0x008fc600078410ff */
[----:B------:R-:W-:-:S05]  /*0b70*/  @!P1 IMAD.IADD R9, R9, 0x1, R11 ;  /* 0x0000000109099824 */ /* 0x000fca00078e020b */
[----:B------:R-:W-:-:S05]  /*0b80*/  @!P1 LEA.HI.X R11, R8, R15, R9, 0x2, P2 ;  /* 0x0000000f080b9211 */ /* 0x000fca00010f1409 */
[----:B------:R-:W2:Y:S01]  /*0b90*/  @!P1 LDG.E R10, desc[UR10][R10.64] ;  /* 0x0000000a0a0a9981 */ /* 0x000ea2000c1e1900 */
[----:B------:R-:W-:-:S04]  /*0ba0*/  UIADD3 UR14, UP0, UPT, UR6, 0x1, URZ ;  /* 0x00000001060e7890 */ /* 0x000fc8000ff1e0ff */
[----:B------:R-:W-:Y:S02]  /*0bb0*/  UIADD3.X UR9, UPT, UPT, URZ, UR7, URZ, UP0, !UPT ;  /* 0x00000007ff097290 */ /* 0x000fe400087fe4ff */
[----:B------:R-:W-:Y:S02]  /*0bc0*/  USHF.L.U32 UR8, UR14, 0x2, URZ ;  /* 0x000000020e087899 */ /* 0x000fe400080006ff */
[----:B------:R-:W-:Y:S02]  /*0bd0*/  USHF.L.U64.HI UR9, UR14, 0x2, UR9 ;  /* 0x000000020e097899 */ /* 0x000fe40008010209 */
[----:B------:R-:W-:Y:S02]  /*0be0*/  ULOP3.LUT UR8, UR8, 0xfffffffc, URZ, 0xc0, !UPT ;  /* 0xfffffffc08087892 */ /* 0x000fe4000f8ec0ff */
[----:B------:R-:W-:Y:S02]  /*0bf0*/  ULOP3.LUT UR9, UR9, 0x3, URZ, 0xc0, !UPT ;  /* 0x0000000309097892 */ /* 0x000fe4000f8ec0ff */
[----:B------:R-:W-:-:S04]  /*0c00*/  UIADD3 UR8, UP0, UPT, UR8, UR12, URZ ;  /* 0x0000000c08087290 */ /* 0x000fc8000ff1e0ff */
[----:B------:R-:W-:Y:S02]  /*0c10*/  UIADD3.X UR9, UPT, UPT, UR9, UR13, URZ, UP0, !UPT ;  /* 0x0000000d09097290 */ /* 0x000fe400087fe4ff */
[----:B------:R-:W-:-:S04]  /*0c20*/  MOV R6, UR8 ;  /* 0x0000000800067c02 */ /* 0x000fc80008000f00 */
[----:B------:R-:W-:Y:S02]  /*0c30*/  IMAD.U32 R7, RZ, RZ, UR9 ;  /* 0x00000009ff077e24 */ /* 0x000fe4000f8e00ff */
[----:B--2---:R-:W-:-:S05]  /*0c40*/  @!P1 FADD R5, R5, R10 ;  /* 0x0000000a05059221 */ /* 0x004fca0000000000 */
[----:B------:R1:W-:Y:S04]  /*0c50*/  @!P1 STG.E desc[UR10][R2.64], R5 ;  /* 0x0000000502009986 */ /* 0x0003e8000c10190a */
[----:B------:R-:W2:Y:S01]  /*0c60*/  LDG.E R7, desc[UR10][R6.64] ;  /* 0x0000000a06077981 */ /* 0x000ea2000c1e1900 */
[----:B------:R-:W-:Y:S02]  /*0c70*/  MOV R8, UR4 ;  /* 0x0000000400087c02 */ /* 0x000fe40008000f00 */
[----:B--2---:R-:W-:-:S13]  /*0c80*/  ISETP.NE.AND P1, PT, R7, R0, PT ;  /* 0x000000000700720c */ /* 0x004fda0003f25270 */
[----:B------:R-:W2:Y:S01]  /*0c90*/  @!P1 LDC.64 R10, c[0x0][0x3b0] ;  /* 0x0000ec00ff0a9b82 */ /* 0x000ea20000000a00 */
[----:B------:R-:W-:-:S07]  /*0ca0*/  @!P1 IMAD.MOV.U32 R9, RZ, RZ, RZ ;  /* 0x000000ffff099224 */ /* 0x000fce00078e00ff */
[----:B------:R-:W3:Y:S01]  /*0cb0*/  @!P1 LDC.64 R14, c[0x0][0x380] ;  /* 0x0000e000ff0e9b82 */ /* 0x000ee20000000a00 */
[----:B--2---:R-:W-:-:S04]  /*0cc0*/  @!P1 IMAD.WIDE.U32 R8, R10, UR14, R8 ;  /* 0x0000000e0a089c25 */ /* 0x004fc8000f8e0008 */
[----:B------:R-:W-:Y:S01]  /*0cd0*/  @!P1 IMAD R9, R11, UR14, R9 ;  /* 0x0000000e0b099c24 */ /* 0x000fe2000f8e0209 */
[----:B---3--:R-:W-:-:S04]  /*0ce0*/  @!P1 LEA R10, P2, R8, R14, 0x2 ;  /* 0x0000000e080a9211 */ /* 0x008fc800078410ff */
[----:B------:R-:W-:-:S05]  /*0cf0*/  @!P1 LEA.HI.X R11, R8, R15, R9, 0x2, P2 ;  /* 0x0000000f080b9211 */ /* 0x000fca00010f1409 */
[----:B------:R-:W1:Y:S01]  /*0d00*/  @!P1 LDG.E R10, desc[UR10][R10.64] ;  /* 0x0000000a0a0a9981 */ /* 0x000e62000c1e1900 */
        /* <DEDUP_REMOVED lines=10> */
[----:B-1----:R-:W-:-:S05]  /*0db0*/  @!P1 FADD R5, R5, R10 ;  /* 0x0000000a05059221 */ /* 0x002fca0000000000 */
        /* <DEDUP_REMOVED lines=35> */
[----:B------:R-:W-:Y:S01]  /*0ff0*/  UIADD3 UR6, UPT, UPT, UR6, 0x4, URZ ;  /* 0x0000000406067890 */ /* 0x000fe2000fffe0ff */
[----:B------:R-:W-:Y:S01]  /*1000*/  UMOV UR7, URZ ;  /* 0x000000ff00077c82 */ /* 0x000fe20008000000 */
[----:B-1----:R-:W-:-:S05]  /*1010*/  @!P1 FADD R5, R5, R10 ;  /* 0x0000000a05059221 */ /* 0x002fca0000000000 */
[----:B------:R1:W-:Y:S05]  /*1020*/  @!P1 STG.E desc[UR10][R2.64], R5 ;  /* 0x0000000502009986 */ /* 0x0003ea000c10190a */
.L_x_44:
[----:B------:R-:W-:Y:S05]  /*1030*/  @!P0 EXIT ;  /* 0x000000000000894d */ /* 0x000fea0003800000 */
[----:B------:R-:W-:Y:S02]  /*1040*/  ISETP.NE.U32.AND P1, PT, R12, 0x1, PT ;  /* 0x000000010c00780c */ /* 0x000fe40003f25070 */
[----:B------:R-:W-:Y:S02]  /*1050*/  LOP3.LUT R4, R4, 0x1, RZ, 0xc0, !PT ;  /* 0x0000000104047812 */ /* 0x000fe400078ec0ff */
[----:B------:R-:W-:Y:S02]  /*1060*/  ISETP.NE.AND.EX P1, PT, RZ, RZ, PT, P1 ;  /* 0x000000ffff00720c */ /* 0x000fe40003f25310 */
[----:B------:R-:W-:-:S04]  /*1070*/  ISETP.NE.U32.AND P0, PT, R4, 0x1, PT ;  /* 0x000000010400780c */ /* 0x000fc80003f05070 */
[----:B------:R-:W-:-:S07]  /*1080*/  ISETP.NE.U32.AND.EX P0, PT, RZ, RZ, PT, P0 ;  /* 0x000000ffff00720c */ /* 0x000fce0003f05100 */
[----:B------:R-:W-:Y:S06]  /*1090*/  @!P1 BRA `(.L_x_45) ;  /* 0x0000000000b49947 */ /* 0x000fec0003800000 */
[----:B------:R-:W3:Y:S02]  /*10a0*/  LDCU.64 UR12, c[0x0][0x390] ;  /* 0x00007200ff0c77ac */ /* 0x000ee40008000a00 */
[----:B---3--:R-:W-:-:S04]  /*10b0*/  ULEA UR8, UP0, UR6, UR12, 0x2 ;  /* 0x0000000c06087291 */ /* 0x008fc8000f8010ff */
[----:B------:R-:W-:Y:S02]  /*10c0*/  ULEA.HI.X UR9, UR6, UR13, UR7, 0x2, UP0 ;  /* 0x0000000d06097291 */ /* 0x000fe400080f1407 */
[----:B------:R-:W-:-:S04]  /*10d0*/  MOV R6, UR8 ;  /* 0x0000000800067c02 */ /* 0x000fc80008000f00 */
[----:B------:R-:W-:-:S06]  /*10e0*/  IMAD.U32 R7, RZ, RZ, UR9 ;  /* 0x00000009ff077e24 */ /* 0x000fcc000f8e00ff */
[----:B------:R-:W3:Y:S01]  /*10f0*/  LDG.E R7, desc[UR10][R6.64] ;  /* 0x0000000a06077981 */ /* 0x000ee2000c1e1900 */
[----:B------:R-:W-:Y:S02]  /*1100*/  MOV R8, UR4 ;  /* 0x0000000400087c02 */ /* 0x000fe40008000f00 */
[----:B---3--:R-:W-:-:S13]  /*1110*/  ISETP.NE.AND P1, PT, R7, R0, PT ;  /* 0x000000000700720c */ /* 0x008fda0003f25270 */
[----:B------:R-:W3:Y:S01]  /*1120*/  @!P1 LDC.64 R10, c[0x0][0x3b0] ;  /* 0x0000ec00ff0a9b82 */ /* 0x000ee20000000a00 */
[----:B------:R-:W-:-:S07]  /*1130*/  @!P1 IMAD.MOV.U32 R9, RZ, RZ, RZ ;  /* 0x000000ffff099224 */ /* 0x000fce00078e00ff */
[----:B------:R-:W4:Y:S01]  /*1140*/  @!P1 LDC.64 R12, c[0x0][0x380] ;  /* 0x0000e000ff0c9b82 */ /* 0x000f220000000a00 */
[C---:B---3--:R-:W-:Y:S02]  /*1150*/  @!P1 IMAD R4, R10.reuse, UR7, RZ ;  /* 0x000000070a049c24 */ /* 0x048fe4000f8e02ff */
[----:B------:R-:W-:-:S04]  /*1160*/  @!P1 IMAD.WIDE.U32 R8, R10, UR6, R8 ;  /* 0x000000060a089c25 */ /* 0x000fc8000f8e0008 */
[----:B------:R-:W-:Y:S01]  /*1170*/  @!P1 IMAD R11, R11, UR6, R4 ;  /* 0x000000060b0b9c24 */ /* 0x000fe2000f8e0204 */
[----:B----4-:R-:W-:-:S04]  /*1180*/  @!P1 LEA R10, P2, R8, R12, 0x2 ;  /* 0x0000000c080a9211 */ /* 0x010fc800078410ff */
[----:B------:R-:W-:-:S04]  /*1190*/  @!P1 IADD3 R11, PT, PT, R9, R11, RZ ;  /* 0x0000000b090b9210 */ /* 0x000fc80007ffe0ff */
        /* <DEDUP_REMOVED lines=10> */
[----:B------:R-:W-:-:S04]  /*1240*/  IMAD.U32 R6, RZ, RZ, UR7 ;  /* 0x00000007ff067e24 */ /* 0x000fc8000f8e00ff */
[----:B------:R-:W-:Y:S01]  /*1250*/  MOV R7, UR8 ;  /* 0x0000000800077c02 */ /* 0x000fe20008000f00 */
[----:B-12---:R-:W-:-:S05]  /*1260*/  @!P1 FADD R5, R5, R10 ;  /* 0x0000000a05059221 */ /* 0x006fca0000000000 */
[----:B------:R1:W-:Y:S04]  /*1270*/  @!P1 STG.E desc[UR10][R2.64], R5 ;  /* 0x0000000502009986 */ /* 0x0003e8000c10190a */
[----:B------:R-:W2:Y:S01]  /*1280*/  LDG.E R7, desc[UR10][R6.64] ;  /* 0x0000000a06077981 */ /* 0x000ea2000c1e1900 */
[----:B------:R-:W-:Y:S01]  /*1290*/  IMAD.U32 R8, RZ, RZ, UR4 ;  /* 0x00000004ff087e24 */ /* 0x000fe2000f8e00ff */
[----:B--2---:R-:W-:-:S13]  /*12a0*/  ISETP.NE.AND P1, PT, R7, R0, PT ;  /* 0x000000000700720c */ /* 0x004fda0003f25270 */
[----:B------:R-:W2:Y:S01]  /*12b0*/  @!P1 LDC.64 R10, c[0x0][0x3b0] ;  /* 0x0000ec00ff0a9b82 */ /* 0x000ea20000000a00 */
[----:B------:R-:W-:-:S07]  /*12c0*/  @!P1 MOV R9, RZ ;  /* 0x000000ff00099202 */ /* 0x000fce0000000f00 */
        /* <DEDUP_REMOVED lines=10> */
.L_x_45:
[----:B------:R-:W-:Y:S05]  /*1370*/  @P0 EXIT ;  /* 0x000000000000094d */ /* 0x000fea0003800000 */
[----:B------:R-:W4:Y:S02]  /*1380*/  LDCU.64 UR8, c[0x0][0x390] ;  /* 0x00007200ff0877ac */ /* 0x000f240008000a00 */
[----:B----4-:R-:W-:-:S04]  /*1390*/  ULEA UR8, UP0, UR6, UR8, 0x2 ;  /* 0x0000000806087291 */ /* 0x010fc8000f8010ff */
[----:B------:R-:W-:Y:S02]  /*13a0*/  ULEA.HI.X UR9, UR6, UR9, UR7, 0x2, UP0 ;  /* 0x0000000906097291 */ /* 0x000fe400080f1407 */
[----:B------:R-:W-:-:S04]  /*13b0*/  IMAD.U32 R6, RZ, RZ, UR8 ;  /* 0x00000008ff067e24 */ /* 0x000fc8000f8e00ff */
[----:B------:R-:W-:-:S06]  /*13c0*/  MOV R7, UR9 ;  /* 0x0000000900077c02 */ /* 0x000fcc0008000f00 */
[----:B------:R-:W4:Y:S02]  /*13d0*/  LDG.E R7, desc[UR10][R6.64] ;  /* 0x0000000a06077981 */ /* 0x000f24000c1e1900 */
[----:B----4-:R-:W-:-:S13]  /*13e0*/  ISETP.NE.AND P0, PT, R7, R0, PT ;  /* 0x000000000700720c */ /* 0x010fda0003f05270 */
[----:B------:R-:W-:Y:S05]  /*13f0*/  @P0 EXIT ;  /* 0x000000000000094d */ /* 0x000fea0003800000 */
[----:B------:R-:W4:Y:S01]  /*1400*/  LDCU.64 UR14, c[0x0][0x3b0] ;  /* 0x00007600ff0e77ac */ /* 0x000f220008000a00 */
[----:B------:R-:W5:Y:S01]  /*1410*/  LDCU.64 UR16, c[0x0][0x380] ;  /* 0x00007000ff1077ac */ /* 0x000f620008000a00 */
[----:B------:R-:W-:Y:S01]  /*1420*/  UMOV UR5, URZ ;  /* 0x000000ff00057c82 */ /* 0x000fe20008000000 */
[----:B----4-:R-:W-:Y:S02]  /*1430*/  UIMAD UR12, UR7, UR14, URZ ;  /* 0x0000000e070c72a4 */ /* 0x010fe4000f8e02ff */
[----:B------:R-:W-:Y:S02]  /*1440*/  UIMAD.WIDE.U32 UR8, UR6, UR14, UR4 ;  /* 0x0000000e060872a5 */ /* 0x000fe4000f8e0004 */
[----:B------:R-:W-:Y:S02]  /*1450*/  UIMAD UR12, UR6, UR15, UR12 ;  /* 0x0000000f060c72a4 */ /* 0x000fe4000f8e020c */
[----:B-----5:R-:W-:Y:S02]  /*1460*/  ULEA UR5, UP0, UR8, UR16, 0x2 ;  /* 0x0000001008057291 */ /* 0x020fe4000f8010ff */
[----:B------:R-:W-:-:S04]  /*1470*/  UIADD3 UR9, UPT, UPT, UR9, UR12, URZ ;  /* 0x0000000c09097290 */ /* 0x000fc8000fffe0ff */
[----:B------:R-:W-:Y:S01]  /*1480*/  ULEA.HI.X UR8, UR8, UR17, UR9, 0x2, UP0 ;  /* 0x0000001108087291 */ /* 0x000fe200080f1409 */
[----:B------:R-:W-:-:S05]  /*1490*/  IMAD.U32 R6, RZ, RZ, UR5 ;  /* 0x00000005ff067e24 */ /* 0x000fca000f8e00ff */
[----:B------:R-:W-:-:S05]  /*14a0*/  MOV R7, UR8 ;  /* 0x0000000800077c02 */ /* 0x000fca0008000f00 */
[----:B------:R-:W1:Y:S02]  /*14b0*/  LDG.E R6, desc[UR10][R6.64] ;  /* 0x0000000a06067981 */ /* 0x000e64000c1e1900 */
[----:B-123--:R-:W-:-:S05]  /*14c0*/  FADD R5, R6, R5 ;  /* 0x0000000506057221 */ /* 0x00efca0000000000 */
[----:B------:R-:W-:Y:S01]  /*14d0*/  STG.E desc[UR10][R2.64], R5 ;  /* 0x0000000502007986 */ /* 0x000fe2000c10190a */
[----:B------:R-:W-:Y:S05]  /*14e0*/  EXIT ;  /* 0x000000000000794d */ /* 0x000fea0003800000 */
.L_x_46:
        /* <DEDUP_REMOVED lines=9> */
.L_x_148:


//--------------------- .text._Z16d_getClusterSizePKiPi13mtxDimensions --------------------------
	.section	.text._Z16d_getClusterSizePKiPi13mtxDimensions,"ax",@progbits
	.align	128
        .global         _Z16d_getClusterSizePKiPi13mtxDimensions
        .type           _Z16d_getClusterSizePKiPi13mtxDimensions,@function
        .size           _Z16d_getClusterSizePKiPi13mtxDimensions,(.L_x_149 - _Z16d_getClusterSizePKiPi13mtxDimensions)
        .other          _Z16d_getClusterSizePKiPi13mtxDimensions,@"STO_CUDA_ENTRY STV_DEFAULT"
_Z16d_getClusterSizePKiPi13mtxDimensions:
.text._Z16d_getClusterSizePKiPi13mtxDimensions:
[----:B------:R-:W-:Y:S08]  /*0000*/  LDC R1, c[0x0][0x37c] ;  /* 0x0000df00ff017b82 */ /* 0x000ff00000000800 */
[----:B------:R-:W0:Y:S08]  /*0010*/  LDC.64 R2, c[0x0][0x390] ;  /* 0x0000e400ff027b82 */ /* 0x000e300000000a00 */
[----:B------:R-:W1:Y:S01]  /*0020*/  LDC R0, c[0x0][0x3b0] ;  /* 0x0000ec00ff007b82 */ /* 0x000e620000000800 */
[----:B0-----:R-:W-:-:S04]  /*0030*/  ISETP.GE.U32.AND P0, PT, R2, 0x1, PT ;  /* 0x000000010200780c */ /* 0x001fc80003f06070 */
[----:B------:R-:W-:-:S04]  /*0040*/  ISETP.GE.AND.EX P0, PT, R3, RZ, PT, P0 ;  /* 0x000000ff0300720c */ /* 0x000fc80003f06300 */
[----:B-1----:R-:W-:-:S13]  /*0050*/  ISETP.LT.OR P0, PT, R0, 0x1, !P0 ;  /* 0x000000010000780c */ /* 0x002fda0004701670 */
[----:B------:R-:W-:Y:S05]  /*0060*/  @P0 EXIT ;  /* 0x000000000000094d */ /* 0x000fea0003800000 */
[----:B------:R-:W0:Y:S01]  /*0070*/  LDCU.64 UR4, c[0x0][0x380] ;  /* 0x00007000ff0477ac */ /* 0x000e220008000a00 */
[C---:B------:R-:W-:Y:S01]  /*0080*/  LOP3.LUT R14, R2.reuse, 0xf, RZ, 0xc0, !PT ;  /* 0x0000000f020e7812 */ /* 0x040fe200078ec0ff */
[----:B------:R-:W-:Y:S01]  /*0090*/  IMAD.MOV.U32 R6, RZ, RZ, RZ ;  /* 0x000000ffff067224 */ /* 0x000fe200078e00ff */
[----:B------:R-:W-:Y:S01]  /*00a0*/  LOP3.LUT R15, R2, 0x7, RZ, 0xc0, !PT ;  /* 0x00000007020f7812 */ /* 0x000fe200078ec0ff */
[----:B------:R-:W1:Y:S01]  /*00b0*/  LDCU.64 UR6, c[0x0][0x358] ;  /* 0x00006b00ff0677ac */ /* 0x000e620008000a00 */
[----:B------:R-:W-:Y:S02]  /*00c0*/  IADD3 R4, P2, PT, R14, -0x1, RZ ;  /* 0xffffffff0e047810 */ /* 0x000fe40007f5e0ff */
[----:B------:R-:W-:Y:S02]  /*00d0*/  IADD3 R0, P3, PT, R15, -0x1, RZ ;  /* 0xffffffff0f007810 */ /* 0x000fe40007f7e0ff */
[----:B------:R-:W-:Y:S01]  /*00e0*/  ISETP.GE.U32.AND P0, PT, R4, 0x7, PT ;  /* 0x000000070400780c */ /* 0x000fe20003f06070 */
[----:B------:R-:W-:Y:S01]  /*00f0*/  IMAD.X R4, RZ, RZ, -0x1, P2 ;  /* 0xffffffffff047424 */ /* 0x000fe200010e06ff */
[----:B------:R-:W-:Y:S01]  /*0100*/  ISETP.GE.U32.AND P1, PT, R0, 0x3, PT ;  /* 0x000000030000780c */ /* 0x000fe20003f26070 */
[----:B------:R-:W-:Y:S01]  /*0110*/  IMAD.X R0, RZ, RZ, -0x1, P3 ;  /* 0xffffffffff007424 */ /* 0x000fe200018e06ff */
[----:B------:R-:W-:-:S02]  /*0120*/  LOP3.LUT R5, R2, 0x3, RZ, 0xc0, !PT ;  /* 0x0000000302057812 */ /* 0x000fc400078ec0ff */
[----:B------:R-:W-:Y:S02]  /*0130*/  ISETP.GE.U32.AND.EX P0, PT, R4, RZ, PT, P0 ;  /* 0x000000ff0400720c */ /* 0x000fe40003f06100 */
[----:B------:R-:W-:Y:S01]  /*0140*/  ISETP.GE.U32.AND.EX P1, PT, R0, RZ, PT, P1 ;  /* 0x000000ff0000720c */ /* 0x000fe20003f26110 */
[----:B0-----:R-:W-:Y:S01]  /*0150*/  UIADD3 UR4, UP0, UPT, UR4, 0x20, URZ ;  /* 0x0000002004047890 */ /* 0x001fe2000ff1e0ff */
[----:B------:R-:W-:Y:S02]  /*0160*/  LOP3.LUT R0, R3, 0x7fffffff, RZ, 0xc0, !PT ;  /* 0x7fffffff03007812 */ /* 0x000fe400078ec0ff */
[----:B------:R-:W-:Y:S01]  /*0170*/  LOP3.LUT R4, R2, 0xfffffff0, RZ, 0xc0, !PT ;  /* 0xfffffff002047812 */ /* 0x000fe200078ec0ff */
[----:B-1----:R-:W-:-:S12]  /*0180*/  UIADD3.X UR5, UPT, UPT, URZ, UR5, URZ, UP0, !UPT ;  /* 0x00000005ff057290 */ /* 0x002fd800087fe4ff */
.L_x_56:
[----:B0-----:R-:W0:Y:S01]  /*0190*/  LDCU.64 UR8, c[0x0][0x390] ;  /* 0x00007200ff0877ac */ /* 0x001e220008000a00 */
[----:B-1----:R-:W1:Y:S01]  /*01a0*/  LDC.64 R2, c[0x0][0x388] ;  /* 0x0000e200ff027b82 */ /* 0x002e620000000a00 */
[----:B------:R-:W-:Y:S02]  /*01b0*/  IMAD.MOV.U32 R7, RZ, RZ, RZ ;  /* 0x000000ffff077224 */ /* 0x000fe400078e00ff */
[----:B------:R-:W-:Y:S01]  /*01c0*/  IMAD.MOV.U32 R8, RZ, RZ, RZ ;  /* 0x000000ffff087224 */ /* 0x000fe200078e00ff */
[----:B0-----:R-:W-:-:S04]  /*01d0*/  UISETP.GE.U32.AND UP0, UPT, UR8, 0x10, UPT ;  /* 0x000000100800788c */ /* 0x001fc8000bf06070 */
[----:B------:R-:W-:Y:S01]  /*01e0*/  UISETP.GE.U32.AND.EX UP0, UPT, UR9, URZ, UPT, UP0 ;  /* 0x000000ff0900728c */ /* 0x000fe2000bf06100 */
[----:B-1----:R-:W-:-:S08]  /*01f0*/  IMAD.WIDE.U32 R2, R6, 0x4, R2 ;  /* 0x0000000406027825 */ /* 0x002fd000078e0002 */
[----:B------:R-:W-:Y:S05]  /*0200*/  BRA.U !UP0, `(.L_x_47) ;  /* 0x0000000508747547 */ /* 0x000fea000b800000 */
[----:B------:R-:W-:Y:S02]  /*0210*/  IMAD.U32 R8, RZ, RZ, UR4 ;  /* 0x00000004ff087e24 */ /* 0x000fe4000f8e00ff */
[----:B------:R-:W-:Y:S02]  /*0220*/  IMAD.U32 R9, RZ, RZ, UR5 ;  /* 0x00000005ff097e24 */ /* 0x000fe4000f8e00ff */
[----:B------:R-:W-:Y:S02]  /*0230*/  IMAD.MOV.U32 R10, RZ, RZ, R4 ;  /* 0x000000ffff0a7224 */ /* 0x000fe400078e0004 */
[----:B------:R-:W-:-:S07]  /*0240*/  IMAD.MOV.U32 R7, RZ, RZ, R0 ;  /* 0x000000ffff077224 */ /* 0x000fce00078e0000 */
.L_x_48:
[----:B------:R-:W2:Y:S02]  /*0250*/  LDG.E R11, desc[UR6][R8.64+-0x20] ;  /* 0xffffe006080b7981 */ /* 0x000ea4000c1e1900 */
[----:B--2---:R-:W-:-:S13]  /*0260*/  ISETP.NE.AND P2, PT, R11, R6, PT ;  /* 0x000000060b00720c */ /* 0x004fda0003f45270 */
[----:B------:R-:W2:Y:S02]  /*0270*/  @!P2 LDG.E R11, desc[UR6][R2.64] ;  /* 0x00000006020ba981 */ /* 0x000ea4000c1e1900 */
[----:B--2---:R-:W-:-:S05]  /*0280*/  @!P2 VIADD R11, R11, 0x1 ;  /* 0x000000010b0ba836 */ /* 0x004fca0000000000 */
[----:B------:R0:W-:Y:S04]  /*0290*/  @!P2 STG.E desc[UR6][R2.64], R11 ;  /* 0x0000000b0200a986 */ /* 0x0001e8000c101906 */
        /* <DEDUP_REMOVED lines=10> */
[----:B0-----:R-:W3:Y:S02]  /*0340*/  LDG.E R11, desc[UR6][R8.64+-0x14] ;  /* 0xffffec06080b7981 */ /* 0x001ee4000c1e1900 */
[----:B---3--:R-:W-:-:S13]  /*0350*/  ISETP.NE.AND P2, PT, R11, R6, PT ;  /* 0x000000060b00720c */ /* 0x008fda0003f45270 */
[----:B------:R-:W3:Y:S02]  /*0360*/  @!P2 LDG.E R11, desc[UR6][R2.64] ;  /* 0x00000006020ba981 */ /* 0x000ee4000c1e1900 */
[----:B---3--:R-:W-:-:S05]  /*0370*/  @!P2 VIADD R11, R11, 0x1 ;  /* 0x000000010b0ba836 */ /* 0x008fca0000000000 */
[----:B------:R0:W-:Y:S04]  /*0380*/  @!P2 STG.E desc[UR6][R2.64], R11 ;  /* 0x0000000b0200a986 */ /* 0x0001e8000c101906 */
[----:B-1----:R-:W3:Y:S02]  /*0390*/  LDG.E R13, desc[UR6][R8.64+-0x10] ;  /* 0xfffff006080d7981 */ /* 0x002ee4000c1e1900 */
[----:B---3--:R-:W-:-:S13]  /*03a0*/  ISETP.NE.AND P2, PT, R13, R6, PT ;  /* 0x000000060d00720c */ /* 0x008fda0003f45270 */
[----:B------:R-:W3:Y:S02]  /*03b0*/  @!P2 LDG.E R13, desc[UR6][R2.64] ;  /* 0x00000006020da981 */ /* 0x000ee4000c1e1900 */
[----:B---3--:R-:W-:-:S05]  /*03c0*/  @!P2 VIADD R13, R13, 0x1 ;  /* 0x000000010d0da836 */ /* 0x008fca0000000000 */
[----:B------:R1:W-:Y:S04]  /*03d0*/  @!P2 STG.E desc[UR6][R2.64], R13 ;  /* 0x0000000d0200a986 */ /* 0x0003e8000c101906 */
[----:B--2---:R-:W2:Y:S02]  /*03e0*/  LDG.E R17, desc[UR6][R8.64+-0xc] ;  /* 0xfffff40608117981 */ /* 0x004ea4000c1e1900 */
        /* <DEDUP_REMOVED lines=49> */
[----:B0-----:R-:W2:Y:S02]  /*0700*/  LDG.E R11, desc[UR6][R8.64+0x1c] ;  /* 0x00001c06080b7981 */ /* 0x001ea4000c1e1900 */
[----:B--2---:R-:W-:-:S13]  /*0710*/  ISETP.NE.AND P2, PT, R11, R6, PT ;  /* 0x000000060b00720c */ /* 0x004fda0003f45270 */
[----:B------:R-:W2:Y:S01]  /*0720*/  @!P2 LDG.E R11, desc[UR6][R2.64] ;  /* 0x00000006020ba981 */ /* 0x000ea2000c1e1900 */
[----:B------:R-:W-:-:S05]  /*0730*/  IADD3 R8, P3, PT, R8, 0x40, RZ ;  /* 0x0000004008087810 */ /* 0x000fca0007f7e0ff */
[----:B------:R-:W-:Y:S02]  /*0740*/  IMAD.X R9, RZ, RZ, R9, P3 ;  /* 0x000000ffff097224 */ /* 0x000fe400018e0609 */
[----:B--2---:R-:W-:-:S05]  /*0750*/  @!P2 VIADD R11, R11, 0x1 ;  /* 0x000000010b0ba836 */ /* 0x004fca0000000000 */
[----:B------:R1:W-:Y:S01]  /*0760*/  @!P2 STG.E desc[UR6][R2.64], R11 ;  /* 0x0000000b0200a986 */ /* 0x0003e2000c101906 */
[----:B------:R-:W-:-:S04]  /*0770*/  IADD3 R10, P2, PT, R10, -0x10, RZ ;  /* 0xfffffff00a0a7810 */ /* 0x000fc80007f5e0ff */
[----:B------:R-:W-:Y:S02]  /*0780*/  IADD3.X R7, PT, PT, R7, -0x1, RZ, P2, !PT ;  /* 0xffffffff07077810 */ /* 0x000fe400017fe4ff */
[----:B------:R-:W-:-:S04]  /*0790*/  ISETP.NE.U32.AND P2, PT, R10, RZ, PT ;  /* 0x000000ff0a00720c */ /* 0x000fc80003f45070 */
[----:B------:R-:W-:-:S13]  /*07a0*/  ISETP.NE.AND.EX P2, PT, R7, RZ, PT, P2 ;  /* 0x000000ff0700720c */ /* 0x000fda0003f45320 */
[----:B-1----:R-:W-:Y:S05]  /*07b0*/  @P2 BRA `(.L_x_48) ;  /* 0xfffffff800a42947 */ /* 0x002fea000383ffff */
[----:B------:R-:W-:Y:S02]  /*07c0*/  IMAD.MOV.U32 R7, RZ, RZ, R4 ;  /* 0x000000ffff077224 */ /* 0x000fe400078e0004 */
[----:B------:R-:W-:-:S07]  /*07d0*/  IMAD.MOV.U32 R8, RZ, RZ, R0 ;  /* 0x000000ffff087224 */ /* 0x000fce00078e0000 */
.L_x_47:
[----:B------:R-:W-:-:S04]  /*07e0*/  ISETP.NE.U32.AND P2, PT, R14, RZ, PT ;  /* 0x000000ff0e00720c */ /* 0x000fc80003f45070 */
[----:B------:R-:W-:-:S13]  /*07f0*/  ISETP.NE.AND.EX P2, PT, RZ, RZ, PT, P2 ;  /* 0x000000ffff00720c */ /* 0x000fda0003f45320 */
[----:B------:R-:W-:Y:S05]  /*0800*/  @!P2 BRA `(.L_x_49) ;  /* 0x0000000800e4a947 */ /* 0x000fea0003800000 */
[----:B------:R-:W-:Y:S05]  /*0810*/  @!P0 BRA `(.L_x_50) ;  /* 0x0000000400688947 */ /* 0x000fea0003800000 */
[----:B------:R-:W0:Y:S01]  /*0820*/  LDCU.64 UR8, c[0x0][0x380] ;  /* 0x00007000ff0877ac */ /* 0x000e220008000a00 */
[C---:B------:R-:W-:Y:S01]  /*0830*/  IMAD.SHL.U32 R9, R7.reuse, 0x4, RZ ;  /* 0x0000000407097824 */ /* 0x040fe200078e00ff */
[----:B------:R-:W-:-:S04]  /*0840*/  SHF.L.U64.HI R8, R7, 0x2, R8 ;  /* 0x0000000207087819 */ /* 0x000fc80000010208 */
[----:B0-----:R-:W-:-:S04]  /*0850*/  IADD3 R10, P2, PT, R9, UR8, RZ ;  /* 0x00000008090a7c10 */ /* 0x001fc8000ff5e0ff */
[----:B------:R-:W-:-:S06]  /*0860*/  IADD3.X R11, PT, PT, R8, UR9, RZ, P2, !PT ;  /* 0x00000009080b7c10 */ /* 0x000fcc00097fe4ff */
[----:B------:R-:W2:Y:S01]  /*0870*/  LDG.E R11, desc[UR6][R10.64] ;  /* 0x000000060a0b7981 */ /* 0x000ea2000c1e1900 */
[----:B------:R-:W-:Y:S02]  /*0880*/  IADD3 R12, P3, PT, R9, 0x4, RZ ;  /* 0x00000004090c7810 */ /* 0x000fe40007f7e0ff */
[----:B--2---:R-:W-:-:S13]  /*0890*/  ISETP.NE.AND P2, PT, R11, R6, PT ;  /* 0x000000060b00720c */ /* 0x004fda0003f45270 */
[----:B------:R-:W2:Y:S01]  /*08a0*/  @!P2 LDG.E R17, desc[UR6][R2.64] ;  /* 0x000000060211a981 */ /* 0x000ea2000c1e1900 */
[----:B------:R-:W-:Y:S01]  /*08b0*/  IMAD.X R13, RZ, RZ, R8, P3 ;  /* 0x000000ffff0d7224 */ /* 0x000fe200018e0608 */
[----:B------:R-:W-:-:S04]  /*08c0*/  LOP3.LUT R12, R12, 0xfffffffc, RZ, 0xc0, !PT ;  /* 0xfffffffc0c0c7812 */ /* 0x000fc800078ec0ff */
[----:B------:R-:W-:Y:S02]  /*08d0*/  LOP3.LUT R13, R13, 0x3, RZ, 0xc0, !PT ;  /* 0x000000030d0d7812 */ /* 0x000fe400078ec0ff */
[----:B------:R-:W-:-:S04]  /*08e0*/  IADD3 R12, P3, PT, R12, UR8, RZ ;  /* 0x000000080c0c7c10 */ /* 0x000fc8000ff7e0ff */
[----:B------:R-:W-:Y:S01]  /*08f0*/  IADD3.X R13, PT, PT, R13, UR9, RZ, P3, !PT ;  /* 0x000000090d0d7c10 */ /* 0x000fe20009ffe4ff */
[----:B--2---:R-:W-:-:S05]  /*0900*/  @!P2 VIADD R17, R17, 0x1 ;  /* 0x000000011111a836 */ /* 0x004fca0000000000 */
[----:B------:R0:W-:Y:S04]  /*0910*/  @!P2 STG.E desc[UR6][R2.64], R17 ;  /* 0x000000110200a986 */ /* 0x0001e8000c101906 */
        /* <DEDUP_REMOVED lines=14> */
[----:B0-----:R-:W2:Y:S01]  /*0a00*/  @!P2 LDG.E R17, desc[UR6][R2.64] ;  /* 0x000000060211a981 */ /* 0x001ea2000c1e1900 */
        /* <DEDUP_REMOVED lines=10> */
[----:B-1----:R-:W2:Y:S01]  /*0ab0*/  @!P2 LDG.E R19, desc[UR6][R2.64] ;  /* 0x000000060213a981 */ /* 0x002ea2000c1e1900 */
        /* <DEDUP_REMOVED lines=40> */
[----:B------:R-:W2:Y:S02]  /*0d40*/  LDG.E R9, desc[UR6][R8.64] ;  /* 0x0000000608097981 */ /* 0x000ea4000c1e1900 */
[----:B--2---:R-:W-:-:S13]  /*0d50*/  ISETP.NE.AND P2, PT, R9, R6, PT ;  /* 0x000000060900720c */ /* 0x004fda0003f45270 */
[----:B0-----:R-:W-:Y:S05]  /*0d60*/  @P2 BRA `(.L_x_51) ;  /* 0x00000000000c2947 */ /* 0x001fea0003800000 */
[----:B------:R-:W2:Y:S02]  /*0d70*/  LDG.E R9, desc[UR6][R2.64] ;  /* 0x0000000602097981 */ /* 0x000ea4000c1e1900 */
[----:B--2---:R-:W-:-:S05]  /*0d80*/  VIADD R9, R9, 0x1 ;  /* 0x0000000109097836 */ /* 0x004fca0000000000 */
[----:B------:R0:W-:Y:S02]  /*0d90*/  STG.E desc[UR6][R2.64], R9 ;  /* 0x0000000902007986 */ /* 0x0001e4000c101906 */
.L_x_51:
[----:B------:R-:W-:Y:S02]  /*0da0*/  VIADD R7, R7, 0x8 ;  /* 0x0000000807077836 */ /* 0x000fe40000000000 */
[----:B------:R-:W-:-:S07]  /*0db0*/  IMAD.MOV.U32 R8, RZ, RZ, RZ ;  /* 0x000000ffff087224 */ /* 0x000fce00078e00ff */
.L_x_50:
[----:B------:R-:W-:-:S04]  /*0dc0*/  ISETP.NE.U32.AND P2, PT, R15, RZ, PT ;  /* 0x000000ff0f00720c */ /* 0x000fc80003f45070 */
[----:B------:R-:W-:-:S13]  /*0dd0*/  ISETP.NE.AND.EX P2, PT, RZ, RZ, PT, P2 ;  /* 0x000000ffff00720c */ /* 0x000fda0003f45320 */
[----:B------:R-:W-:Y:S05]  /*0de0*/  @!P2 BRA `(.L_x_49) ;  /* 0x00000004006ca947 */ /* 0x000fea0003800000 */
[----:B------:R-:W-:Y:S05]  /*0df0*/  @!P1 BRA `(.L_x_52) ;  /* 0x0000000000b89947 */ /* 0x000fea0003800000 */
[----:B------:R-:W1:Y:S01]  /*0e00*/  LDCU.64 UR8, c[0x0][0x380] ;  /* 0x00007000ff0877ac */ /* 0x000e620008000a00 */
[C---:B0-----:R-:W-:Y:S01]  /*0e10*/  IMAD.SHL.U32 R9, R7.reuse, 0x4, RZ ;  /* 0x0000000407097824 */ /* 0x041fe200078e00ff */
[----:B------:R-:W-:-:S04]  /*0e20*/  SHF.L.U64.HI R8, R7, 0x2, R8 ;  /* 0x0000000207087819 */ /* 0x000fc80000010208 */
[----:B-1----:R-:W-:-:S04]  /*0e30*/  IADD3 R10, P2, PT, R9, UR8, RZ ;  /* 0x00000008090a7c10 */ /* 0x002fc8000ff5e0ff */
        /* <DEDUP_REMOVED lines=40> */
.L_x_53:
[----:B------:R-:W-:Y:S02]  /*10c0*/  VIADD R7, R7, 0x4 ;  /* 0x0000000407077836 */ /* 0x000fe40000000000 */
[----:B------:R-:W-:-:S07]  /*10d0*/  IMAD.MOV.U32 R8, RZ, RZ, RZ ;  /* 0x000000ffff087224 */ /* 0x000fce00078e00ff */
.L_x_52:
[----:B------:R-:W-:-:S04]  /*10e0*/  ISETP.NE.U32.AND P2, PT, R5, RZ, PT ;  /* 0x000000ff0500720c */ /* 0x000fc80003f45070 */
[----:B------:R-:W-:-:S13]  /*10f0*/  ISETP.NE.AND.EX P2, PT, RZ, RZ, PT, P2 ;  /* 0x000000ffff00720c */ /* 0x000fda0003f45320 */
[----:B------:R-:W-:Y:S05]  /*1100*/  @!P2 BRA `(.L_x_49) ;  /* 0x0000000000a4a947 */ /* 0x000fea0003800000 */
[----:B------:R-:W1:Y:S01]  /*1110*/  LDCU.64 UR8, c[0x0][0x380] ;  /* 0x00007000ff0877ac */ /* 0x000e620008000a00 */
[C---:B------:R-:W-:Y:S01]  /*1120*/  IMAD.SHL.U32 R11, R7.reuse, 0x4, RZ ;  /* 0x00000004070b7824 */ /* 0x040fe200078e00ff */
[----:B------:R-:W-:-:S04]  /*1130*/  SHF.L.U64.HI R10, R7, 0x2, R8 ;  /* 0x00000002070a7819 */ /* 0x000fc80000010208 */
[----:B-1----:R-:W-:-:S04]  /*1140*/  IADD3 R8, P2, PT, R11, UR8, RZ ;  /* 0x000000080b087c10 */ /* 0x002fc8000ff5e0ff */
[----:B0-----:R-:W-:-:S06]  /*1150*/  IADD3.X R9, PT, PT, R10, UR9, RZ, P2, !PT ;  /* 0x000000090a097c10 */ /* 0x001fcc00097fe4ff */
[----:B------:R-:W2:Y:S01]  /*1160*/  LDG.E R9, desc[UR6][R8.64] ;  /* 0x0000000608097981 */ /* 0x000ea2000c1e1900 */
[----:B------:R-:W-:-:S04]  /*1170*/  ISETP.NE.U32.AND P2, PT, R5, 0x1, PT ;  /* 0x000000010500780c */ /* 0x000fc80003f45070 */
[----:B------:R-:W-:Y:S02]  /*1180*/  ISETP.NE.AND.EX P2, PT, RZ, RZ, PT, P2 ;  /* 0x000000ffff00720c */ /* 0x000fe40003f45320 */
[----:B--2---:R-:W-:-:S13]  /*1190*/  ISETP.NE.AND P3, PT, R9, R6, PT ;  /* 0x000000060900720c */ /* 0x004fda0003f65270 */
[----:B------:R-:W-:Y:S05]  /*11a0*/  @P3 BRA `(.L_x_54) ;  /* 0x00000000000c3947 */ /* 0x000fea0003800000 */
[----:B------:R-:W2:Y:S02]  /*11b0*/  LDG.E R7, desc[UR6][R2.64] ;  /* 0x0000000602077981 */ /* 0x000ea4000c1e1900 */
[----:B--2---:R-:W-:-:S05]  /*11c0*/  VIADD R7, R7, 0x1 ;  /* 0x0000000107077836 */ /* 0x004fca0000000000 */
[----:B------:R0:W-:Y:S02]  /*11d0*/  STG.E desc[UR6][R2.64], R7 ;  /* 0x0000000702007986 */ /* 0x0001e4000c101906 */
.L_x_54:
[----:B------:R-:W-:Y:S05]  /*11e0*/  @!P2 BRA `(.L_x_49) ;  /* 0x00000000006ca947 */ /* 0x000fea0003800000 */
[----:B------:R-:W-:-:S04]  /*11f0*/  IADD3 R8, P2, PT, R11, 0x4, RZ ;  /* 0x000000040b087810 */ /* 0x000fc80007f5e0ff */
[----:B------:R-:W-:Y:S01]  /*1200*/  LOP3.LUT R8, R8, 0xfffffffc, RZ, 0xc0, !PT ;  /* 0xfffffffc08087812 */ /* 0x000fe200078ec0ff */
[----:B0-----:R-:W-:-:S03]  /*1210*/  IMAD.X R7, RZ, RZ, R10, P2 ;  /* 0x000000ffff077224 */ /* 0x001fc600010e060a */
[----:B------:R-:W-:Y:S02]  /*1220*/  IADD3 R8, P2, PT, R8, UR8, RZ ;  /* 0x0000000808087c10 */ /* 0x000fe4000ff5e0ff */
[----:B------:R-:W-:-:S04]  /*1230*/  LOP3.LUT R7, R7, 0x3, RZ, 0xc0, !PT ;  /* 0x0000000307077812 */ /* 0x000fc800078ec0ff */
[----:B------:R-:W-:-:S06]  /*1240*/  IADD3.X R9, PT, PT, R7, UR9, RZ, P2, !PT ;  /* 0x0000000907097c10 */ /* 0x000fcc00097fe4ff */
        /* <DEDUP_REMOVED lines=8> */
.L_x_55:
[----:B------:R-:W-:Y:S05]  /*12d0*/  @!P2 BRA `(.L_x_49) ;  /* 0x000000000030a947 */ /* 0x000fea0003800000 */
[----:B------:R-:W-:-:S04]  /*12e0*/  IADD3 R8, P2, PT, R11, 0x8, RZ ;  /* 0x000000080b087810 */ /* 0x000fc80007f5e0ff */
[----:B------:R-:W-:Y:S01]  /*12f0*/  LOP3.LUT R8, R8, 0xfffffffc, RZ, 0xc0, !PT ;  /* 0xfffffffc08087812 */ /* 0x000fe200078ec0ff */
[----:B0-----:R-:W-:-:S03]  /*1300*/  IMAD.X R7, RZ, RZ, R10, P2 ;  /* 0x000000ffff077224 */ /* 0x001fc600010e060a */
[----:B------:R-:W-:Y:S02]  /*1310*/  IADD3 R8, P2, PT, R8, UR8, RZ ;  /* 0x0000000808087c10 */ /* 0x000fe4000ff5e0ff */
[----:B------:R-:W-:-:S04]  /*1320*/  LOP3.LUT R7, R7, 0x3, RZ, 0xc0, !PT ;  /* 0x0000000307077812 */ /* 0x000fc800078ec0ff */
[----:B------:R-:W-:-:S06]  /*1330*/  IADD3.X R9, PT, PT, R7, UR9, RZ, P2, !PT ;  /* 0x0000000907097c10 */ /* 0x000fcc00097fe4ff */
[----:B------:R-:W2:Y:S02]  /*1340*/  LDG.E R9, desc[UR6][R8.64] ;  /* 0x0000000608097981 */ /* 0x000ea4000c1e1900 */
[----:B--2---:R-:W-:-:S13]  /*1350*/  ISETP.NE.AND P2, PT, R9, R6, PT ;  /* 0x000000060900720c */ /* 0x004fda0003f45270 */
[----:B------:R-:W-:Y:S05]  /*1360*/  @P2 BRA `(.L_x_49) ;  /* 0x00000000000c2947 */ /* 0x000fea0003800000 */
[----:B------:R-:W2:Y:S02]  /*1370*/  LDG.E R7, desc[UR6][R2.64] ;  /* 0x0000000602077981 */ /* 0x000ea4000c1e1900 */
[----:B--2---:R-:W-:-:S05]  /*1380*/  VIADD R7, R7, 0x1 ;  /* 0x0000000107077836 */ /* 0x004fca0000000000 */
[----:B------:R1:W-:Y:S02]  /*1390*/  STG.E desc[UR6][R2.64], R7 ;  /* 0x0000000702007986 */ /* 0x0003e4000c101906 */
.L_x_49:
[----:B------:R-:W2:Y:S01]  /*13a0*/  LDCU UR8, c[0x0][0x3b0] ;  /* 0x00007600ff0877ac */ /* 0x000ea20008000800 */
[----:B------:R-:W-:-:S05]  /*13b0*/  VIADD R6, R6, 0x1 ;  /* 0x0000000106067836 */ /* 0x000fca0000000000 */
[----:B--2---:R-:W-:-:S13]  /*13c0*/  ISETP.NE.AND P2, PT, R6, UR8, PT ;  /* 0x0000000806007c0c */ /* 0x004fda000bf45270 */
[----:B------:R-:W-:Y:S05]  /*13d0*/  @P2 BRA `(.L_x_56) ;  /* 0xffffffec006c2947 */ /* 0x000fea000383ffff */
[----:B------:R-:W-:Y:S05]  /*13e0*/  EXIT ;  /* 0x000000000000794d */ /* 0x000fea0003800000 */
.L_x_57:
        /* <DEDUP_REMOVED lines=9> */
.L_x_149:


//--------------------- .text._Z20d_findNearestClusterPKfPfPi13mtxDimensions --------------------------
	.section	.text._Z20d_findNearestClusterPKfPfPi13mtxDimensions,"ax",@progbits
	.align	128
        .global         _Z20d_findNearestClusterPKfPfPi13mtxDimensions
        .type           _Z20d_findNearestClusterPKfPfPi13mtxDimensions,@function
        .size           _Z20d_findNearestClusterPKfPfPi13mtxDimensions,(.L_x_150 - _Z20d_findNearestClusterPKfPfPi13mtxDimensions)
        .other          _Z20d_findNearestClusterPKfPfPi13mtxDimensions,@"STO_CUDA_ENTRY STV_DEFAULT"
_Z20d_findNearestClusterPKfPfPi13mtxDimensions:
.text._Z20d_findNearestClusterPKfPfPi13mtxDimensions:
[----:B------:R-:W-:Y:S01]  /*0000*/  LDC R1, c[0x0][0x37c] ;  /* 0x0000df00ff017b82 */ /* 0x000fe20000000800 */
[----:B------:R-:W0:Y:S07]  /*0010*/  S2R R3, SR_TID.X ;  /* 0x0000000000037919 */ /* 0x000e2e0000002100 */
[----:B------:R-:W0:Y:S01]  /*0020*/  S2UR UR4, SR_CTAID.X ;  /* 0x00000000000479c3 */ /* 0x000e220000002500 */
[----:B------:R-:W1:Y:S07]  /*0030*/  LDCU.64 UR6, c[0x0][0x398] ;  /* 0x00007300ff0677ac */ /* 0x000e6e0008000a00 */
[----:B------:R-:W0:Y:S02]  /*0040*/  LDC R0, c[0x0][0x360] ;  /* 0x0000d800ff007b82 */ /* 0x000e240000000800 */
[----:B0-----:R-:W-:-:S05]  /*0050*/  IMAD R0, R0, UR4, R3 ;  /* 0x0000000400007c24 */ /* 0x001fca000f8e0203 */
[----:B-1----:R-:W-:Y:S02]  /*0060*/  ISETP.GE.U32.AND P0, PT, R0, UR6, PT ;  /* 0x0000000600007c0c */ /* 0x002fe4000bf06070 */
[----:B------:R-:W-:-:S04]  /*0070*/  SHF.R.S32.HI R5, RZ, 0x1f, R0 ;  /* 0x0000001fff057819 */ /* 0x000fc80000011400 */
[----:B------:R-:W-:-:S13]  /*0080*/  ISETP.GE.AND.EX P0, PT, R5, UR7, PT, P0 ;  /* 0x0000000705007c0c */ /* 0x000fda000bf06300 */
[----:B------:R-:W-:Y:S05]  /*0090*/  @P0 EXIT ;  /* 0x000000000000094d */ /* 0x000fea0003800000 */
[----:B------:R-:W0:Y:S01]  /*00a0*/  LDCU UR10, c[0x0][0x3b8] ;  /* 0x00007700ff0a77ac */ /* 0x000e220008000800 */
[----:B------:R-:W-:Y:S01]  /*00b0*/  IMAD.MOV.U32 R7, RZ, RZ, RZ ;  /* 0x000000ffff077224 */ /* 0x000fe200078e00ff */
[----:B------:R-:W1:Y:S01]  /*00c0*/  LDCU.64 UR8, c[0x0][0x358] ;  /* 0x00006b00ff0877ac */ /* 0x000e620008000a00 */
[----:B0-----:R-:W-:-:S09]  /*00d0*/  UISETP.GE.AND UP0, UPT, UR10, 0x1, UPT ;  /* 0x000000010a00788c */ /* 0x001fd2000bf06270 */
[----:B-1----:R-:W-:Y:S05]  /*00e0*/  BRA.U !UP0, `(.L_x_58) ;  /* 0x0000000908a07547 */ /* 0x002fea000b800000 */
[----:B------:R-:W-:Y:S02]  /*00f0*/  UISETP.GE.U32.AND UP1, UPT, UR10, 0x10, UPT ;  /* 0x000000100a00788c */ /* 0x000fe4000bf26070 */
[----:B------:R-:W-:Y:S01]  /*0100*/  IMAD R9, R0, UR10, RZ ;  /* 0x0000000a00097c24 */ /* 0x000fe2000f8e02ff */
[----:B------:R-:W-:Y:S01]  /*0110*/  ULOP3.LUT UR6, UR10, 0xf, URZ, 0xc0, !UPT ;  /* 0x0000000f0a067892 */ /* 0x000fe2000f8ec0ff */
[----:B------:R-:W-:Y:S02]  /*0120*/  IMAD.MOV.U32 R6, RZ, RZ, 0x7f7fffff ;  /* 0x7f7fffffff067424 */ /* 0x000fe400078e00ff */
[----:B------:R-:W-:Y:S01]  /*0130*/  IMAD.MOV.U32 R4, RZ, RZ, RZ ;  /* 0x000000ffff047224 */ /* 0x000fe200078e00ff */
[----:B------:R-:W-:Y:S01]  /*0140*/  UISETP.NE.AND UP0, UPT, UR6, URZ, UPT ;  /* 0x000000ff0600728c */ /* 0x000fe2000bf05270 */
[----:B------:R-:W-:Y:S01]  /*0150*/  IMAD.MOV.U32 R7, RZ, RZ, RZ ;  /* 0x000000ffff077224 */ /* 0x000fe200078e00ff */
[----:B------:R-:W-:Y:S09]  /*0160*/  BRA.U !UP1, `(.L_x_59) ;  /* 0x0000000509407547 */ /* 0x000ff2000b800000 */
[----:B------:R-:W0:Y:S01]  /*0170*/  LDCU.64 UR4, c[0x0][0x380] ;  /* 0x00007000ff0477ac */ /* 0x000e220008000a00 */
[----:B------:R-:W-:Y:S02]  /*0180*/  IMAD.MOV.U32 R6, RZ, RZ, 0x7f7fffff ;  /* 0x7f7fffffff067424 */ /* 0x000fe400078e00ff */
[----:B------:R-:W-:Y:S01]  /*0190*/  IMAD.MOV.U32 R8, RZ, RZ, RZ ;  /* 0x000000ffff087224 */ /* 0x000fe200078e00ff */
[----:B------:R-:W-:Y:S01]  /*01a0*/  ULOP3.LUT UR7, UR10, 0x7ffffff0, URZ, 0xc0, !UPT ;  /* 0x7ffffff00a077892 */ /* 0x000fe2000f8ec0ff */
[----:B------:R-:W-:Y:S02]  /*01b0*/  IMAD.MOV.U32 R10, RZ, RZ, R9 ;  /* 0x000000ffff0a7224 */ /* 0x000fe400078e0009 */
[----:B------:R-:W-:-:S03]  /*01c0*/  IMAD.MOV.U32 R7, RZ, RZ, RZ ;  /* 0x000000ffff077224 */ /* 0x000fc600078e00ff */
[----:B------:R-:W-:Y:S01]  /*01d0*/  IMAD.U32 R4, RZ, RZ, UR7 ;  /* 0x00000007ff047e24 */ /* 0x000fe2000f8e00ff */
[----:B0-----:R-:W-:-:S04]  /*01e0*/  UIADD3 UR4, UP1, UPT, UR4, 0x20, URZ ;  /* 0x0000002004047890 */ /* 0x001fc8000ff3e0ff */
[----:B------:R-:W-:-:S12]  /*01f0*/  UIADD3.X UR5, UPT, UPT, URZ, UR5, URZ, UP1, !UPT ;  /* 0x00000005ff057290 */ /* 0x000fd80008ffe4ff */
.L_x_60:
[----:B------:R-:W-:Y:S02]  /*0200*/  IMAD.U32 R2, RZ, RZ, UR4 ;  /* 0x00000004ff027e24 */ /* 0x000fe4000f8e00ff */
[----:B------:R-:W-:Y:S02]  /*0210*/  IMAD.U32 R3, RZ, RZ, UR5 ;  /* 0x00000005ff037e24 */ /* 0x000fe4000f8e00ff */
[----:B------:R-:W-:-:S05]  /*0220*/  IMAD.WIDE R2, R10, 0x4, R2 ;  /* 0x000000040a027825 */ /* 0x000fca00078e0202 */
[----:B------:R-:W2:Y:S04]  /*0230*/  LDG.E R23, desc[UR8][R2.64+-0x20] ;  /* 0xffffe00802177981 */ /* 0x000ea8000c1e1900 */
[----:B------:R-:W3:Y:S04]  /*0240*/  LDG.E R25, desc[UR8][R2.64+-0x1c] ;  /* 0xffffe40802197981 */ /* 0x000ee8000c1e1900 */
[----:B------:R-:W4:Y:S04]  /*0250*/  LDG.E R27, desc[UR8][R2.64+-0x18] ;  /* 0xffffe808021b7981 */ /* 0x000f28000c1e1900 */
[----:B------:R-:W5:Y:S04]  /*0260*/  LDG.E R29, desc[UR8][R2.64+-0x14] ;  /* 0xffffec08021d7981 */ /* 0x000f68000c1e1900 */
        /* <DEDUP_REMOVED lines=11> */
[----:B------:R-:W5:Y:S01]  /*0320*/  LDG.E R22, desc[UR8][R2.64+0x1c] ;  /* 0x00001c0802167981 */ /* 0x000f62000c1e1900 */
[----:B------:R-:W-:Y:S01]  /*0330*/  VIADD R10, R10, 0x10 ;  /* 0x000000100a0a7836 */ /* 0x000fe20000000000 */
[----:B--2---:R-:W-:-:S04]  /*0340*/  FSETP.GT.AND P3, PT, R6, R23, PT ;  /* 0x000000170600720b */ /* 0x004fc80003f64000 */
[----:B------:R-:W-:Y:S02]  /*0350*/  FSEL R6, R23, R6, P3 ;  /* 0x0000000617067208 */ /* 0x000fe40001800000 */
[----:B------:R-:W-:Y:S02]  /*0360*/  SEL R7, R8, R7, P3 ;  /* 0x0000000708077207 */ /* 0x000fe40001800000 */
[----:B---3--:R-:W-:-:S04]  /*0370*/  FSETP.GT.AND P4, PT, R6, R25, PT ;  /* 0x000000190600720b */ /* 0x008fc80003f84000 */
[----:B------:R-:W-:-:S04]  /*0380*/  FSEL R6, R25, R6, P4 ;  /* 0x0000000619067208 */ /* 0x000fc80002000000 */
[----:B----4-:R-:W-:-:S04]  /*0390*/  FSETP.GT.AND P5, PT, R6, R27, PT ;  /* 0x0000001b0600720b */ /* 0x010fc80003fa4000 */
[----:B------:R-:W-:Y:S01]  /*03a0*/  FSEL R6, R27, R6, P5 ;  /* 0x000000061b067208 */ /* 0x000fe20002800000 */
[----:B------:R-:W-:-:S03]  /*03b0*/  @P4 VIADD R7, R8, 0x1 ;  /* 0x0000000108074836 */ /* 0x000fc60000000000 */
[----:B-----5:R-:W-:-:S04]  /*03c0*/  FSETP.GT.AND P6, PT, R6, R29, PT ;  /* 0x0000001d0600720b */ /* 0x020fc80003fc4000 */
[----:B------:R-:W-:Y:S01]  /*03d0*/  FSEL R6, R29, R6, P6 ;  /* 0x000000061d067208 */ /* 0x000fe20003000000 */
[----:B------:R-:W-:-:S03]  /*03e0*/  @P5 VIADD R7, R8, 0x2 ;  /* 0x0000000208075836 */ /* 0x000fc60000000000 */
[----:B------:R-:W-:-:S04]  /*03f0*/  FSETP.GT.AND P0, PT, R6, R21, PT ;  /* 0x000000150600720b */ /* 0x000fc80003f04000 */
        /* <DEDUP_REMOVED lines=34> */
[----:B------:R-:W-:-:S08]  /*0620*/  @P3 VIADD R7, R8, 0xe ;  /* 0x0000000e08073836 */ /* 0x000fd00000000000 */
[C---:B------:R-:W-:Y:S02]  /*0630*/  @P0 VIADD R7, R8.reuse, 0xf ;  /* 0x0000000f08070836 */ /* 0x040fe40000000000 */
[----:B------:R-:W-:-:S05]  /*0640*/  VIADD R8, R8, 0x10 ;  /* 0x0000001008087836 */ /* 0x000fca0000000000 */
[----:B------:R-:W-:-:S13]  /*0650*/  ISETP.NE.AND P1, PT, R8, R4, PT ;  /* 0x000000040800720c */ /* 0x000fda0003f25270 */
[----:B------:R-:W-:Y:S05]  /*0660*/  @P1 BRA `(.L_x_60) ;  /* 0xfffffff800e41947 */ /* 0x000fea000383ffff */
.L_x_59:
[----:B------:R-:W-:Y:S05]  /*0670*/  BRA.U !UP0, `(.L_x_58) ;  /* 0x00000005083c7547 */ /* 0x000fea000b800000 */
[----:B------:R-:W-:Y:S02]  /*0680*/  UISETP.GE.U32.AND UP0, UPT, UR6, 0x8, UPT ;  /* 0x000000080600788c */ /* 0x000fe4000bf06070 */
[----:B------:R-:W-:-:S04]  /*0690*/  ULOP3.LUT UR5, UR10, 0x7, URZ, 0xc0, !UPT ;  /* 0x000000070a057892 */ /* 0x000fc8000f8ec0ff */
[----:B------:R-:W-:-:S03]  /*06a0*/  UISETP.NE.AND UP1, UPT, UR5, URZ, UPT ;  /* 0x000000ff0500728c */ /* 0x000fc6000bf25270 */
[----:B------:R-:W-:Y:S08]  /*06b0*/  BRA.U !UP0, `(.L_x_61) ;  /* 0x0000000108907547 */ /* 0x000ff0000b800000 */
[----:B------:R-:W0:Y:S01]  /*06c0*/  LDC.64 R2, c[0x0][0x380] ;  /* 0x0000e000ff027b82 */ /* 0x000e220000000a00 */
[----:B------:R-:W-:-:S04]  /*06d0*/  IMAD.IADD R11, R9, 0x1, R4 ;  /* 0x00000001090b7824 */ /* 0x000fc800078e0204 */
[----:B0-----:R-:W-:-:S05]  /*06e0*/  IMAD.WIDE R2, R11, 0x4, R2 ;  /* 0x000000040b027825 */ /* 0x001fca00078e0202 */
[----:B------:R-:W2:Y:S04]  /*06f0*/  LDG.E R11, desc[UR8][R2.64] ;  /* 0x00000008020b7981 */ /* 0x000ea8000c1e1900 */
[----:B------:R-:W3:Y:S04]  /*0700*/  LDG.E R13, desc[UR8][R2.64+0x4] ;  /* 0x00000408020d7981 */ /* 0x000ee8000c1e1900 */
[----:B------:R-:W4:Y:S04]  /*0710*/  LDG.E R15, desc[UR8][R2.64+0x8] ;  /* 0x00000808020f7981 */ /* 0x000f28000c1e1900 */
[----:B------:R-:W5:Y:S04]  /*0720*/  LDG.E R17, desc[UR8][R2.64+0xc] ;  /* 0x00000c0802117981 */ /* 0x000f68000c1e1900 */
[----:B------:R-:W5:Y:S04]  /*0730*/  LDG.E R19, desc[UR8][R2.64+0x10] ;  /* 0x0000100802137981 */ /* 0x000f68000c1e1900 */
[----:B------:R-:W5:Y:S04]  /*0740*/  LDG.E R21, desc[UR8][R2.64+0x14] ;  /* 0x0000140802157981 */ /* 0x000f68000c1e1900 */
[----:B------:R-:W5:Y:S04]  /*0750*/  LDG.E R23, desc[UR8][R2.64+0x18] ;  /* 0x0000180802177981 */ /* 0x000f68000c1e1900 */
[----:B------:R-:W5:Y:S01]  /*0760*/  LDG.E R25, desc[UR8][R2.64+0x1c] ;  /* 0x00001c0802197981 */ /* 0x000f62000c1e1900 */
        /* <DEDUP_REMOVED lines=24> */
[----:B------:R-:W-:-:S07]  /*08f0*/  VIADD R4, R4, 0x8 ;  /* 0x0000000804047836 */ /* 0x000fce0000000000 */
.L_x_61:
        /* <DEDUP_REMOVED lines=22> */
[----:B------:R-:W-:-:S08]  /*0a60*/  @P2 VIADD R7, R4, 0x2 ;  /* 0x0000000204072836 */ /* 0x000fd00000000000 */
[C---:B------:R-:W-:Y:S02]  /*0a70*/  @P3 VIADD R7, R4.reuse, 0x3 ;  /* 0x0000000304073836 */ /* 0x040fe40000000000 */
[----:B------:R-:W-:-:S07]  /*0a80*/  VIADD R4, R4, 0x4 ;  /* 0x0000000404047836 */ /* 0x000fce0000000000 */
.L_x_62:
[----:B------:R-:W-:Y:S05]  /*0a90*/  BRA.U !UP1, `(.L_x_58) ;  /* 0x0000000109347547 */ /* 0x000fea000b800000 */
[----:B------:R-:W0:Y:S01]  /*0aa0*/  LDC.64 R10, c[0x0][0x380] ;  /* 0x0000e000ff0a7b82 */ /* 0x000e220000000a00 */
[----:B------:R-:W-:Y:S01]  /*0ab0*/  IMAD.IADD R9, R9, 0x1, R4 ;  /* 0x0000000109097824 */ /* 0x000fe200078e0204 */
[----:B------:R-:W-:-:S12]  /*0ac0*/  UIADD3 UR4, UPT, UPT, -UR4, URZ, URZ ;  /* 0x000000ff04047290 */ /* 0x000fd8000fffe1ff */
.L_x_63:
[----:B0-----:R-:W-:-:S06]  /*0ad0*/  IMAD.WIDE R2, R9, 0x4, R10 ;  /* 0x0000000409027825 */ /* 0x001fcc00078e020a */
[----:B------:R-:W2:Y:S01]  /*0ae0*/  LDG.E R3, desc[UR8][R2.64] ;  /* 0x0000000802037981 */ /* 0x000ea2000c1e1900 */
[----:B------:R-:W-:Y:S01]  /*0af0*/  UIADD3 UR4, UPT, UPT, UR4, 0x1, URZ ;  /* 0x0000000104047890 */ /* 0x000fe2000fffe0ff */
[----:B------:R-:W-:-:S03]  /*0b00*/  VIADD R9, R9, 0x1 ;  /* 0x0000000109097836 */ /* 0x000fc60000000000 */
[----:B------:R-:W-:Y:S01]  /*0b10*/  UISETP.NE.AND UP0, UPT, UR4, URZ, UPT ;  /* 0x000000ff0400728c */ /* 0x000fe2000bf05270 */
[----:B--2---:R-:W-:-:S04]  /*0b20*/  FSETP.GT.AND P0, PT, R6, R3, PT ;  /* 0x000000030600720b */ /* 0x004fc80003f04000 */
[C---:B------:R-:W-:Y:S01]  /*0b30*/  SEL R7, R4.reuse, R7, P0 ;  /* 0x0000000704077207 */ /* 0x040fe20000000000 */
[----:B------:R-:W-:Y:S01]  /*0b40*/  VIADD R4, R4, 0x1 ;  /* 0x0000000104047836 */ /* 0x000fe20000000000 */
[----:B------:R-:W-:Y:S02]  /*0b50*/  FSEL R6, R3, R6, P0 ;  /* 0x0000000603067208 */ /* 0x000fe40000000000 */
[----:B------:R-:W-:Y:S05]  /*0b60*/  BRA.U UP0, `(.L_x_63) ;  /* 0xfffffffd00d87547 */ /* 0x000fea000b83ffff */
.L_x_58:
[----:B------:R-:W0:Y:S01]  /*0b70*/  LDC.64 R2, c[0x0][0x388] ;  /* 0x0000e200ff027b82 */ /* 0x000e220000000a00 */
[----:B------:R-:W1:Y:S01]  /*0b80*/  LDCU.64 UR4, c[0x0][0x390] ;  /* 0x00007200ff0477ac */ /* 0x000e620008000a00 */
[C---:B------:R-:W-:Y:S02]  /*0b90*/  IMAD R9, R0.reuse, UR10, R7 ;  /* 0x0000000a00097c24 */ /* 0x040fe4000f8e0207 */
[----:B------:R-:W-:Y:S01]  /*0ba0*/  IMAD.MOV.U32 R11, RZ, RZ, 0x3f800000 ;  /* 0x3f800000ff0b7424 */ /* 0x000fe200078e00ff */
[----:B-1----:R-:W-:-:S04]  /*0bb0*/  LEA R4, P0, R0, UR4, 0x2 ;  /* 0x0000000400047c11 */ /* 0x002fc8000f8010ff */
[----:B------:R-:W-:Y:S01]  /*0bc0*/  LEA.HI.X R5, R0, UR5, R5, 0x2, P0 ;  /* 0x0000000500057c11 */ /* 0x000fe200080f1405 */
[----:B0-----:R-:W-:-:S05]  /*0bd0*/  IMAD.WIDE R2, R9, 0x4, R2 ;  /* 0x0000000409027825 */ /* 0x001fca00078e0202 */
[----:B------:R-:W-:Y:S04]  /*0be0*/  STG.E desc[UR8][R2.64], R11 ;  /* 0x0000000b02007986 */ /* 0x000fe8000c101908 */
[----:B------:R-:W-:Y:S01]  /*0bf0*/  STG.E desc[UR8][R4.64], R7 ;  /* 0x0000000704007986 */ /* 0x000fe2000c101908 */
[----:B------:R-:W-:Y:S05]  /*0c00*/  EXIT ;  /* 0x000000000000794d */ /* 0x000fea0003800000 */
.L_x_64:
        /* <DEDUP_REMOVED lines=15> */
.L_x_150:


//--------------------- .text._Z27d_initializeDistanceWeightsPfPKfS1_13mtxDimensionsf --------------------------
	.section	.text._Z27d_initializeDistanceWeightsPfPKfS1_13mtxDimensionsf,"ax",@progbits
	.align	128
        .global         _Z27d_initializeDistanceWeightsPfPKfS1_13mtxDimensionsf
        .type           _Z27d_initializeDistanceWeightsPfPKfS1_13mtxDimensionsf,@function
        .size           _Z27d_initializeDistanceWeightsPfPKfS1_13mtxDimensionsf,(.L_x_151 - _Z27d_initializeDistanceWeightsPfPKfS1_13mtxDimensionsf)
        .other          _Z27d_initializeDistanceWeightsPfPKfS1_13mtxDimensionsf,@"STO_CUDA_ENTRY STV_DEFAULT"
_Z27d_initializeDistanceWeightsPfPKfS1_13mtxDimensionsf:
.text._Z27d_initializeDistanceWeightsPfPKfS1_13mtxDimensionsf:
[----:B------:R-:W-:Y:S01]  /*0000*/  LDC R1, c[0x0][0x37c] ;  /* 0x0000df00ff017b82 */ /* 0x000fe20000000800 */
[----:B------:R-:W0:Y:S07]  /*0010*/  S2R R0, SR_TID.X ;  /* 0x0000000000007919 */ /* 0x000e2e0000002100 */
[----:B------:R-:W0:Y:S01]  /*0020*/  LDC.64 R2, c[0x0][0x388] ;  /* 0x0000e200ff027b82 */ /* 0x000e220000000a00 */
[----:B------:R-:W1:Y:S01]  /*0030*/  LDCU.64 UR6, c[0x0][0x358] ;  /* 0x00006b00ff0677ac */ /* 0x000e620008000a00 */
[----:B0-----:R-:W-:-:S06]  /*0040*/  IMAD.WIDE.U32 R2, R0, 0x4, R2 ;  /* 0x0000000400027825 */ /* 0x001fcc00078e0002 */
[----:B-1----:R-:W2:Y:S01]  /*0050*/  LDG.E R2, desc[UR6][R2.64] ;  /* 0x0000000602027981 */ /* 0x002ea2000c1e1900 */
[----:B------:R-:W-:Y:S01]  /*0060*/  HFMA2 R9, -RZ, RZ, 0.771484375, 0.21533203125 ;  /* 0x3a2c32e4ff097431 */ /* 0x000fe200000001ff */
[----:B------:R-:W-:Y:S01]  /*0070*/  BSSY.RECONVERGENT B0, `(.L_x_65) ;  /* 0x000005a000007945 */ /* 0x000fe20003800200 */
[C---:B--2---:R-:W-:Y:S01]  /*0080*/  FMUL R5, |R2|.reuse, 16777216 ;  /* 0x4b80000002057820 */ /* 0x044fe20000400200 */
[----:B------:R-:W-:-:S04]  /*0090*/  FSETP.GEU.AND P0, PT, |R2|, 1.175494350822287508e-38, PT ;  /* 0x008000000200780b */ /* 0x000fc80003f0e200 */
[----:B------:R-:W-:Y:S02]  /*00a0*/  FSEL R5, R5, |R2|, !P0 ;  /* 0x4000000205057208 */ /* 0x000fe40004000000 */
[----:B------:R-:W-:Y:S02]  /*00b0*/  FSEL R3, RZ, -24, P0 ;  /* 0xc1c00000ff037808 */ /* 0x000fe40000000000 */
[----:B------:R-:W-:-:S04]  /*00c0*/  IADD3 R4, PT, PT, R5, -0x3f3504f3, RZ ;  /* 0xc0cafb0d05047810 */ /* 0x000fc80007ffe0ff */
[----:B------:R-:W-:-:S04]  /*00d0*/  LOP3.LUT R4, R4, 0xff800000, RZ, 0xc0, !PT ;  /* 0xff80000004047812 */ /* 0x000fc800078ec0ff */
[-C--:B------:R-:W-:Y:S02]  /*00e0*/  IADD3 R5, PT, PT, R5, -R4.reuse, RZ ;  /* 0x8000000405057210 */ /* 0x080fe40007ffe0ff */
[----:B------:R-:W-:-:S03]  /*00f0*/  I2FP.F32.S32 R4, R4 ;  /* 0x0000000400047245 */ /* 0x000fc60000201400 */
[C---:B------:R-:W-:Y:S01]  /*0100*/  FADD R6, R5.reuse, 1 ;  /* 0x3f80000005067421 */ /* 0x040fe20000000000 */
[----:B------:R-:W-:Y:S01]  /*0110*/  FADD R5, R5, -1 ;  /* 0xbf80000005057421 */ /* 0x000fe20000000000 */
[----:B------:R-:W-:-:S03]  /*0120*/  FFMA R3, R4, 1.1920928955078125e-07, R3 ;  /* 0x3400000004037823 */ /* 0x000fc60000000003 */
[----:B------:R-:W-:Y:S01]  /*0130*/  FADD R7, R5, R5 ;  /* 0x0000000505077221 */ /* 0x000fe20000000000 */
[----:B------:R-:W0:Y:S03]  /*0140*/  MUFU.RCP R6, R6 ;  /* 0x0000000600067308 */ /* 0x000e260000001000 */
[----:B0-----:R-:W-:-:S04]  /*0150*/  FMUL R8, R6, R7 ;  /* 0x0000000706087220 */ /* 0x001fc80000400000 */
[----:B------:R-:W-:Y:S01]  /*0160*/  FADD R7, R5, -R8 ;  /* 0x8000000805077221 */ /* 0x000fe20000000000 */
[CC--:B------:R-:W-:Y:S01]  /*0170*/  FMUL R4, R8.reuse, R8.reuse ;  /* 0x0000000808047220 */ /* 0x0c0fe20000400000 */
[----:B------:R-:W-:Y:S02]  /*0180*/  FFMA R12, R8, 1.4426950216293334961, R3 ;  /* 0x3fb8aa3b080c7823 */ /* 0x000fe40000000003 */
[----:B------:R-:W-:Y:S01]  /*0190*/  FADD R10, R7, R7 ;  /* 0x00000007070a7221 */ /* 0x000fe20000000000 */
[C---:B------:R-:W-:Y:S01]  /*01a0*/  FFMA R7, R4.reuse, R9, 0.0032181653659790754318 ;  /* 0x3b52e7db04077423 */ /* 0x040fe20000000009 */
[----:B------:R-:W-:Y:S02]  /*01b0*/  FADD R9, R3, -R12 ;  /* 0x8000000c03097221 */ /* 0x000fe40000000000 */
[----:B------:R-:W-:Y:S01]  /*01c0*/  FFMA R5, R5, -R8, R10 ;  /* 0x8000000805057223 */ /* 0x000fe2000000000a */
[----:B------:R-:W-:Y:S01]  /*01d0*/  FFMA R7, R4, R7, 0.018033718690276145935 ;  /* 0x3c93bb7304077423 */ /* 0x000fe20000000007 */
[----:B------:R-:W0:Y:S02]  /*01e0*/  LDC R3, c[0x0][0x3c0] ;  /* 0x0000f000ff037b82 */ /* 0x000e240000000800 */
[----:B------:R-:W-:Y:S01]  /*01f0*/  FMUL R5, R6, R5 ;  /* 0x0000000506057220 */ /* 0x000fe20000400000 */
[----:B------:R-:W-:Y:S01]  /*0200*/  FFMA R6, R8, 1.4426950216293334961, R9 ;  /* 0x3fb8aa3b08067823 */ /* 0x000fe20000000009 */
[----:B------:R-:W-:-:S03]  /*0210*/  FFMA R7, R4, R7, 0.12022458761930465698 ;  /* 0x3df6384f04077423 */ /* 0x000fc60000000007 */
[----:B------:R-:W-:Y:S01]  /*0220*/  FFMA R9, R5, 1.4426950216293334961, R6 ;  /* 0x3fb8aa3b05097823 */ /* 0x000fe20000000006 */
[----:B------:R-:W-:-:S03]  /*0230*/  FMUL R7, R4, R7 ;  /* 0x0000000704077220 */ /* 0x000fc60000400000 */
[----:B------:R-:W-:Y:S01]  /*0240*/  FFMA R4, R8, 1.9251366722983220825e-08, R9 ;  /* 0x32a55e3408047823 */ /* 0x000fe20000000009 */
[----:B------:R-:W-:Y:S01]  /*0250*/  FMUL R6, R7, 3 ;  /* 0x4040000007067820 */ /* 0x000fe20000400000 */
[----:B------:R-:W-:-:S03]  /*0260*/  MOV R9, 0x391fcb8e ;  /* 0x391fcb8e00097802 */ /* 0x000fc60000000f00 */
[----:B------:R-:W-:-:S04]  /*0270*/  FFMA R4, R5, R6, R4 ;  /* 0x0000000605047223 */ /* 0x000fc80000000004 */
[----:B------:R-:W-:-:S04]  /*0280*/  FFMA R7, R8, R7, R4 ;  /* 0x0000000708077223 */ /* 0x000fc80000000004 */
[----:B------:R-:W-:-:S04]  /*0290*/  FADD R4, R12, R7 ;  /* 0x000000070c047221 */ /* 0x000fc80000000000 */
[----:B0-----:R-:W-:Y:S01]  /*02a0*/  FMUL R5, R4, R3 ;  /* 0x0000000304057220 */ /* 0x001fe20000400000 */
[----:B------:R-:W-:-:S03]  /*02b0*/  FADD R12, -R12, R4 ;  /* 0x000000040c0c7221 */ /* 0x000fc60000000100 */
[----:B------:R-:W0:Y:S01]  /*02c0*/  FRND R6, R5 ;  /* 0x0000000500067307 */ /* 0x000e220000201000 */
[----:B------:R-:W-:Y:S01]  /*02d0*/  FADD R12, R7, -R12 ;  /* 0x8000000c070c7221 */ /* 0x000fe20000000000 */
[-C--:B------:R-:W-:Y:S01]  /*02e0*/  FFMA R7, R4, R3.reuse, -R5 ;  /* 0x0000000304077223 */ /* 0x080fe20000000805 */
[C---:B------:R-:W-:Y:S02]  /*02f0*/  FSETP.GT.AND P1, PT, |R5|.reuse, 152, PT ;  /* 0x431800000500780b */ /* 0x040fe40003f24200 */
[C---:B------:R-:W-:Y:S01]  /*0300*/  FSETP.GEU.AND P2, PT, R5.reuse, RZ, PT ;  /* 0x000000ff0500720b */ /* 0x040fe20003f4e000 */
[----:B------:R-:W-:Y:S02]  /*0310*/  FFMA R7, R12, R3, R7 ;  /* 0x000000030c077223 */ /* 0x000fe40000000007 */
[----:B------:R-:W1:Y:S01]  /*0320*/  F2I.NTZ R8, R5 ;  /* 0x0000000500087305 */ /* 0x000e620000203100 */
[----:B0-----:R-:W-:Y:S01]  /*0330*/  FADD R4, R5, -R6 ;  /* 0x8000000605047221 */ /* 0x001fe20000000000 */
[----:B------:R-:W-:-:S03]  /*0340*/  FSETP.GT.AND P0, PT, R6, RZ, PT ;  /* 0x000000ff0600720b */ /* 0x000fc60003f04000 */
[----:B------:R-:W-:-:S04]  /*0350*/  FADD R4, R7, R4 ;  /* 0x0000000407047221 */ /* 0x000fc80000000000 */
[----:B------:R-:W-:Y:S01]  /*0360*/  FFMA R7, R4, R9, 0.0013391353422775864601 ;  /* 0x3aaf85ed04077423 */ /* 0x000fe20000000009 */
[----:B------:R-:W-:Y:S02]  /*0370*/  SEL R9, RZ, 0x83000000, P0 ;  /* 0x83000000ff097807 */ /* 0x000fe40000000000 */
[----:B------:R-:W-:Y:S01]  /*0380*/  FSETP.NEU.AND P0, PT, R2, 1, PT ;  /* 0x3f8000000200780b */ /* 0x000fe20003f0d000 */
[C---:B------:R-:W-:Y:S01]  /*0390*/  FFMA R7, R4.reuse, R7, 0.0096188392490148544312 ;  /* 0x3c1d985604077423 */ /* 0x040fe20000000007 */
[----:B------:R-:W-:Y:S02]  /*03a0*/  IADD3 R6, PT, PT, R9, 0x7f000000, RZ ;  /* 0x7f00000009067810 */ /* 0x000fe40007ffe0ff */
[----:B------:R-:W-:Y:S01]  /*03b0*/  FSETP.EQ.OR P0, PT, R3, RZ, !P0 ;  /* 0x000000ff0300720b */ /* 0x000fe20004702400 */
[----:B------:R-:W-:Y:S01]  /*03c0*/  FFMA R7, R4, R7, 0.055503588169813156128 ;  /* 0x3d6357bb04077423 */ /* 0x000fe20000000007 */
[----:B-1----:R-:W-:-:S03]  /*03d0*/  LEA R9, R8, -R9, 0x17 ;  /* 0x8000000908097211 */ /* 0x002fc600078eb8ff */
[----:B------:R-:W-:-:S04]  /*03e0*/  FFMA R7, R4, R7, 0.24022644758224487305 ;  /* 0x3e75fdec04077423 */ /* 0x000fc80000000007 */
[----:B------:R-:W-:-:S04]  /*03f0*/  FFMA R7, R4, R7, 0.69314718246459960938 ;  /* 0x3f31721804077423 */ /* 0x000fc80000000007 */
[----:B------:R-:W-:-:S04]  /*0400*/  FFMA R7, R4, R7, 1 ;  /* 0x3f80000004077423 */ /* 0x000fc80000000007 */
[----:B------:R-:W-:Y:S01]  /*0410*/  FMUL R6, R7, R6 ;  /* 0x0000000607067220 */ /* 0x000fe20000400000 */
[----:B------:R-:W-:-:S03]  /*0420*/  HFMA2 R7, -RZ, RZ, 1.875, 0 ;  /* 0x3f800000ff077431 */ /* 0x000fc600000001ff */
[----:B------:R-:W-:Y:S01]  /*0430*/  FMUL R6, R6, R9 ;  /* 0x0000000906067220 */ /* 0x000fe20000400000 */
[----:B------:R-:W-:Y:S01]  /*0440*/  @P1 FSEL R6, RZ, +INF , !P2 ;  /* 0x7f800000ff061808 */ /* 0x000fe20005000000 */
[----:B------:R-:W-:Y:S06]  /*0450*/  @P0 BRA `(.L_x_66) ;  /* 0x00000000006c0947 */ /* 0x000fec0003800000 */
[----:B------:R-:W-:-:S04]  /*0460*/  FSETP.NAN.AND P0, PT, |R3|, |R3|, PT ;  /* 0x400000030300720b */ /* 0x000fc80003f08200 */
[----:B------:R-:W-:-:S13]  /*0470*/  FSETP.NUM.AND P0, PT, |R2|, |R2|, !P0 ;  /* 0x400000020200720b */ /* 0x000fda0004707200 */
[----:B------:R-:W-:Y:S01]  /*0480*/  @!P0 FADD R7, R2, R3 ;  /* 0x0000000302078221 */ /* 0x000fe20000000000 */
[----:B------:R-:W-:Y:S06]  /*0490*/  @!P0 BRA `(.L_x_66) ;  /* 0x00000000005c8947 */ /* 0x000fec0003800000 */
[----:B------:R-:W-:Y:S01]  /*04a0*/  FMUL R5, R3, 0.5 ;  /* 0x3f00000003057820 */ /* 0x000fe20000400000 */
[----:B------:R-:W-:-:S04]  /*04b0*/  FSETP.NEU.AND P0, PT, |R2|, +INF , PT ;  /* 0x7f8000000200780b */ /* 0x000fc80003f0d200 */
[----:B------:R-:W-:Y:S01]  /*04c0*/  FSETP.NEU.AND P0, PT, R2, RZ, P0 ;  /* 0x000000ff0200720b */ /* 0x000fe2000070d000 */
[----:B------:R-:W0:Y:S03]  /*04d0*/  FRND.TRUNC R5, R5 ;  /* 0x0000000500057307 */ /* 0x000e26000020d000 */
[----:B------:R-:W-:Y:S01]  /*04e0*/  FSETP.GEU.OR P1, PT, R3, RZ, P0 ;  /* 0x000000ff0300720b */ /* 0x000fe2000072e400 */
[----:B0-----:R-:W-:-:S04]  /*04f0*/  FADD R4, R5, R5 ;  /* 0x0000000505047221 */ /* 0x001fc80000000000 */
[----:B------:R-:W-:-:S04]  /*0500*/  FADD R8, -R4, R3 ;  /* 0x0000000304087221 */ /* 0x000fc80000000100 */
[----:B------:R-:W-:Y:S01]  /*0510*/  @!P0 FADD R4, R2, R2 ;  /* 0x0000000202048221 */ /* 0x000fe20000000000 */
[----:B------:R-:W-:-:S04]  /*0520*/  FSETP.NEU.AND P2, PT, |R8|, 1, !P0 ;  /* 0x3f8000000800780b */ /* 0x000fc8000474d200 */
[----:B------:R-:W-:-:S09]  /*0530*/  @!P1 LOP3.LUT R4, R4, 0x7f800000, RZ, 0x3c, !PT ;  /* 0x7f80000004049812 */ /* 0x000fd200078e3cff */
[----:B------:R-:W-:-:S04]  /*0540*/  @P2 LOP3.LUT R4, R4, 0x7fffffff, RZ, 0xc0, !PT ;  /* 0x7fffffff04042812 */ /* 0x000fc800078ec0ff */
[----:B------:R-:W-:Y:S01]  /*0550*/  @!P0 MOV R7, R4 ;  /* 0x0000000400078202 */ /* 0x000fe20000000f00 */
[----:B------:R-:W-:Y:S06]  /*0560*/  @!P0 BRA `(.L_x_66) ;  /* 0x0000000000288947 */ /* 0x000fec0003800000 */
[----:B------:R-:W-:Y:S02]  /*0570*/  FSETP.NEU.AND P0, PT, |R3|, +INF , PT ;  /* 0x7f8000000300780b */ /* 0x000fe40003f0d200 */
[----:B------:R-:W-:-:S13]  /*0580*/  FSETP.EQ.AND P1, PT, R2, -1, PT ;  /* 0xbf8000000200780b */ /* 0x000fda0003f22000 */
[----:B------:R-:W-:Y:S05]  /*0590*/  @!P0 BRA P1, `(.L_x_66) ;  /* 0x00000000001c8947 */ /* 0x000fea0000800000 */
[----:B------:R-:W-:Y:S02]  /*05a0*/  FSETP.GEU.AND P1, PT, R2, RZ, PT ;  /* 0x000000ff0200720b */ /* 0x000fe40003f2e000 */
[----:B------:R-:W-:-:S11]  /*05b0*/  MOV R7, R6 ;  /* 0x0000000600077202 */ /* 0x000fd60000000f00 */
[----:B------:R-:W0:Y:S01]  /*05c0*/  @!P1 FRND.FLOOR R2, R3 ;  /* 0x0000000300029307 */ /* 0x000e220000205000 */
[----:B------:R-:W-:Y:S02]  /*05d0*/  @!P1 FSETP.NEU.AND P2, PT, |R8|, 1, PT ;  /* 0x3f8000000800980b */ /* 0x000fe40003f4d200 */
[----:B0-----:R-:W-:Y:S02]  /*05e0*/  @!P1 FSETP.NEU.AND P0, PT, R2, R3, PT ;  /* 0x000000030200920b */ /* 0x001fe40003f0d000 */
[----:B------:R-:W-:-:S04]  /*05f0*/  @!P1 FSEL R2, R6, -R6, P2 ;  /* 0x8000000606029208 */ /* 0x000fc80001000000 */
[----:B------:R-:W-:-:S07]  /*0600*/  @!P1 FSEL R7, R2, +QNAN , !P0 ;  /* 0x7fffffff02079808 */ /* 0x000fce0004000000 */
.L_x_66:
[----:B------:R-:W-:Y:S05]  /*0610*/  BSYNC.RECONVERGENT B0 ;  /* 0x0000000000007941 */ /* 0x000fea0003800200 */
.L_x_65:
[----:B------:R-:W0:Y:S01]  /*0620*/  S2UR UR4, SR_CTAID.X ;  /* 0x00000000000479c3 */ /* 0x000e220000002500 */
[----:B------:R-:W-:-:S07]  /*0630*/  UMOV UR5, URZ ;  /* 0x000000ff00057c82 */ /* 0x000fce0008000000 */
[----:B------:R-:W0:Y:S08]  /*0640*/  LDC.64 R4, c[0x0][0x398] ;  /* 0x0000e600ff047b82 */ /* 0x000e300000000a00 */
[----:B------:R-:W1:Y:S01]  /*0650*/  LDC.64 R8, c[0x0][0x390] ;  /* 0x0000e400ff087b82 */ /* 0x000e620000000a00 */
[C---:B0-----:R-:W-:Y:S01]  /*0660*/  IMAD.WIDE.U32 R2, R0.reuse, R4, UR4 ;  /* 0x0000000400027e25 */ /* 0x041fe2000f8e0004 */
[----:B------:R-:W0:Y:S03]  /*0670*/  LDCU.64 UR4, c[0x0][0x380] ;  /* 0x00007000ff0477ac */ /* 0x000e260008000a00 */
[----:B------:R-:W-:Y:S01]  /*0680*/  IMAD R3, R0, R5, R3 ;  /* 0x0000000500037224 */ /* 0x000fe200078e0203 */
[----:B------:R-:W-:-:S04]  /*0690*/  SHF.L.U32 R5, R2, 0x2, RZ ;  /* 0x0000000202057819 */ /* 0x000fc800000006ff */
[----:B------:R-:W-:Y:S02]  /*06a0*/  SHF.L.U64.HI R0, R2, 0x2, R3 ;  /* 0x0000000202007819 */ /* 0x000fe40000010203 */
[----:B-1----:R-:W-:-:S04]  /*06b0*/  IADD3 R2, P0, PT, R5, R8, RZ ;  /* 0x0000000805027210 */ /* 0x002fc80007f1e0ff */
[----:B------:R-:W-:-:S05]  /*06c0*/  IADD3.X R3, PT, PT, R0, R9, RZ, P0, !PT ;  /* 0x0000000900037210 */ /* 0x000fca00007fe4ff */
[----:B------:R-:W2:Y:S01]  /*06d0*/  LDG.E R2, desc[UR6][R2.64] ;  /* 0x0000000602027981 */ /* 0x000ea2000c1e1900 */
[----:B0-----:R-:W-:-:S04]  /*06e0*/  IADD3 R4, P0, PT, R5, UR4, RZ ;  /* 0x0000000405047c10 */ /* 0x001fc8000ff1e0ff */
[----:B------:R-:W-:Y:S01]  /*06f0*/  IADD3.X R5, PT, PT, R0, UR5, RZ, P0, !PT ;  /* 0x0000000500057c10 */ /* 0x000fe200087fe4ff */
[----:B--2---:R-:W-:-:S05]  /*0700*/  FMUL R7, R2, R7 ;  /* 0x0000000702077220 */ /* 0x004fca0000400000 */
[----:B------:R-:W-:Y:S01]  /*0710*/  STG.E desc[UR6][R4.64], R7 ;  /* 0x0000000704007986 */ /* 0x000fe2000c101906 */
[----:B------:R-:W-:Y:S05]  /*0720*/  EXIT ;  /* 0x000000000000794d */ /* 0x000fea0003800000 */
.L_x_67:
        /* <DEDUP_REMOVED lines=13> */
.L_x_151:


//--------------------- .text._Z18d_getEuclideanDistPKfPfS1_13mtxDimensions --------------------------
	.section	.text._Z18d_getEuclideanDistPKfPfS1_13mtxDimensions,"ax",@progbits
	.align	128
        .global         _Z18d_getEuclideanDistPKfPfS1_13mtxDimensions
        .type           _Z18d_getEuclideanDistPKfPfS1_13mtxDimensions,@function
        .size           _Z18d_getEuclideanDistPKfPfS1_13mtxDimensions,(.L_x_143 - _Z18d_getEuclideanDistPKfPfS1_13mtxDimensions)
        .other          _Z18d_getEuclideanDistPKfPfS1_13mtxDimensions,@"STO_CUDA_ENTRY STV_DEFAULT"
_Z18d_getEuclideanDistPKfPfS1_13mtxDimensions:
.text._Z18d_getEuclideanDistPKfPfS1_13mtxDimensions:
[----:B------:R-:W-:Y:S01]  /*0000*/  LDC R1, c[0x0][0x37c] ;  /* 0x0000df00ff017b82 */ /* 0x000fe20000000800 */
[----:B------:R-:W0:Y:S01]  /*0010*/  LDCU.64 UR16, c[0x0][0x3b0] ;  /* 0x00007600ff1077ac */ /* 0x000e220008000a00 */
[----:B------:R-:W1:Y:S06]  /*0020*/  S2R R2, SR_TID.X ;  /* 0x0000000000027919 */ /* 0x000e6c0000002100 */
[----:B------:R-:W2:Y:S01]  /*0030*/  S2UR UR14, SR_CTAID.X ;  /* 0x00000000000e79c3 */ /* 0x000ea20000002500 */
[----:B------:R-:W-:Y:S01]  /*0040*/  HFMA2 R3, -RZ, RZ, 0, 0 ;  /* 0x00000000ff037431 */ /* 0x000fe200000001ff */
[----:B------:R-:W3:Y:S01]  /*0050*/  LDCU.64 UR12, c[0x0][0x358] ;  /* 0x00006b00ff0c77ac */ /* 0x000ee20008000a00 */
[----:B0-----:R-:W-:-:S04]  /*0060*/  UISETP.GE.U32.AND UP0, UPT, UR16, 0x1, UPT ;  /* 0x000000011000788c */ /* 0x001fc8000bf06070 */
[----:B------:R-:W-:-:S09]  /*0070*/  UISETP.GE.AND.EX UP0, UPT, UR17, URZ, UPT, UP0 ;  /* 0x000000ff1100728c */ /* 0x000fd2000bf06300 */
[----:B--23--:R-:W-:Y:S05]  /*0080*/  BRA.U !UP0, `(.L_x_68) ;  /* 0x00000005088c7547 */ /* 0x00cfea000b800000 */
[----:B------:R-:W0:Y:S01]  /*0090*/  LDCU.128 UR8, c[0x0][0x380] ;  /* 0x00007000ff0877ac */ /* 0x000e220008000c00 */
[C---:B-1----:R-:W-:Y:S01]  /*00a0*/  IMAD.WIDE.U32 R4, R2.reuse, UR16, RZ ;  /* 0x0000001002047c25 */ /* 0x042fe2000f8e00ff */
[----:B------:R-:W-:Y:S01]  /*00b0*/  MOV R3, RZ ;  /* 0x000000ff00037202 */ /* 0x000fe20000000f00 */
[----:B------:R-:W-:Y:S02]  /*00c0*/  UIMAD.WIDE.U32 UR4, UR14, UR16, URZ ;  /* 0x000000100e0472a5 */ /* 0x000fe4000f8e00ff */
[----:B------:R-:W-:Y:S01]  /*00d0*/  IMAD R5, R2, UR17, R5 ;  /* 0x0000001102057c24 */ /* 0x000fe2000f8e0205 */
[----:B------:R-:W1:Y:S01]  /*00e0*/  LDCU.64 UR18, c[0x0][0x3b0] ;  /* 0x00007600ff1277ac */ /* 0x000e620008000a00 */
[----:B------:R-:W-:-:S03]  /*00f0*/  UIMAD UR7, UR14, UR17, UR5 ;  /* 0x000000110e0772a4 */ /* 0x000fc6000f8e0205 */
[----:B------:R-:W-:Y:S01]  /*0100*/  UMOV UR5, URZ ;  /* 0x000000ff00057c82 */ /* 0x000fe20008000000 */
[----:B0-----:R-:W-:Y:S01]  /*0110*/  LEA R0, P0, R4, UR10, 0x2 ;  /* 0x0000000a04007c11 */ /* 0x001fe2000f8010ff */
[----:B------:R-:W-:-:S03]  /*0120*/  ULEA UR6, UP0, UR4, UR8, 0x2 ;  /* 0x0000000804067291 */ /* 0x000fc6000f8010ff */
[----:B------:R-:W-:Y:S01]  /*0130*/  LEA.HI.X R5, R4, UR11, R5, 0x2, P0 ;  /* 0x0000000b04057c11 */ /* 0x000fe200080f1405 */
[----:B------:R-:W-:-:S03]  /*0140*/  ULEA.HI.X UR7, UR4, UR9, UR7, 0x2, UP0 ;  /* 0x0000000904077291 */ /* 0x000fc600080f1407 */
[----:B-1----:R-:W-:-:S09]  /*0150*/  UMOV UR4, URZ ;  /* 0x000000ff00047c82 */ /* 0x002fd20008000000 */
.L_x_71:
[----:B------:R-:W-:Y:S02]  /*0160*/  MOV R6, UR6 ;  /* 0x0000000600067c02 */ /* 0x000fe40008000f00 */
[----:B------:R-:W-:Y:S02]  /*0170*/  MOV R7, UR7 ;  /* 0x0000000700077c02 */ /* 0x000fe40008000f00 */
[----:B------:R-:W-:-:S03]  /*0180*/  MOV R4, R0 ;  /* 0x0000000000047202 */ /* 0x000fc60000000f00 */
[----:B------:R-:W2:Y:S04]  /*0190*/  LDG.E R6, desc[UR12][R6.64] ;  /* 0x0000000c06067981 */ /* 0x000ea8000c1e1900 */
[----:B------:R-:W2:Y:S01]  /*01a0*/  LDG.E R9, desc[UR12][R4.64] ;  /* 0x0000000c04097981 */ /* 0x000ea2000c1e1900 */
[----:B------:R-:W-:-:S04]  /*01b0*/  UIADD3 UR4, UP0, UPT, UR4, 0x1, URZ ;  /* 0x0000000104047890 */ /* 0x000fc8000ff1e0ff */
[----:B------:R-:W-:Y:S02]  /*01c0*/  UIADD3.X UR5, UPT, UPT, URZ, UR5, URZ, UP0, !UPT ;  /* 0x00000005ff057290 */ /* 0x000fe400087fe4ff */
[----:B------:R-:W-:Y:S01]  /*01d0*/  UISETP.GE.U32.AND UP0, UPT, UR4, UR18, UPT ;  /* 0x000000120400728c */ /* 0x000fe2000bf06070 */
[----:B------:R-:W-:Y:S01]  /*01e0*/  BSSY.RECONVERGENT B0, `(.L_x_69) ;  /* 0x0000047000007945 */ /* 0x000fe20003800200 */
[----:B------:R-:W-:Y:S02]  /*01f0*/  HFMA2 R8, -RZ, RZ, 1.875, 0 ;  /* 0x3f800000ff087431 */ /* 0x000fe400000001ff */
[----:B------:R-:W-:Y:S01]  /*0200*/  UISETP.GE.AND.EX UP0, UPT, UR5, UR19, UPT, UP0 ;  /* 0x000000130500728c */ /* 0x000fe2000bf06300 */
[----:B--2---:R-:W-:-:S05]  /*0210*/  FADD R4, R6, -R9 ;  /* 0x8000000906047221 */ /* 0x004fca0000000000 */
[----:B------:R-:W-:-:S13]  /*0220*/  FSETP.NEU.AND P0, PT, R4, 1, PT ;  /* 0x3f8000000400780b */ /* 0x000fda0003f0d000 */
[----:B------:R-:W-:Y:S05]  /*0230*/  @!P0 BRA `(.L_x_70) ;  /* 0x0000000400048947 */ /* 0x000fea0003800000 */
[----:B------:R-:W-:-:S13]  /*0240*/  FSETP.NAN.AND P0, PT, |R4|, |R4|, PT ;  /* 0x400000040400720b */ /* 0x000fda0003f08200 */
[----:B------:R-:W-:Y:S01]  /*0250*/  @P0 FADD R8, R4, 2 ;  /* 0x4000000004080421 */ /* 0x000fe20000000000 */
[----:B------:R-:W-:Y:S06]  /*0260*/  @P0 BRA `(.L_x_70) ;  /* 0x0000000000f80947 */ /* 0x000fec0003800000 */
[C---:B------:R-:W-:Y:S01]  /*0270*/  FMUL R7, |R4|.reuse, 16777216 ;  /* 0x4b80000004077820 */ /* 0x040fe20000400200 */
[----:B------:R-:W-:Y:S02]  /*0280*/  FSETP.GEU.AND P0, PT, |R4|, 1.175494350822287508e-38, PT ;  /* 0x008000000400780b */ /* 0x000fe40003f0e200 */
[----:B------:R-:W-:Y:S02]  /*0290*/  MOV R14, 0x3a2c32e4 ;  /* 0x3a2c32e4000e7802 */ /* 0x000fe40000000f00 */
[----:B------:R-:W-:-:S04]  /*02a0*/  FSEL R7, R7, |R4|, !P0 ;  /* 0x4000000407077208 */ /* 0x000fc80004000000 */
[----:B------:R-:W-:-:S04]  /*02b0*/  IADD3 R6, PT, PT, R7, -0x3f3504f3, RZ ;  /* 0xc0cafb0d07067810 */ /* 0x000fc80007ffe0ff */
[----:B------:R-:W-:-:S04]  /*02c0*/  LOP3.LUT R6, R6, 0xff800000, RZ, 0xc0, !PT ;  /* 0xff80000006067812 */ /* 0x000fc800078ec0ff */
[-C--:B------:R-:W-:Y:S02]  /*02d0*/  IADD3 R7, PT, PT, R7, -R6.reuse, RZ ;  /* 0x8000000607077210 */ /* 0x080fe40007ffe0ff */
[----:B------:R-:W-:-:S03]  /*02e0*/  I2FP.F32.S32 R6, R6 ;  /* 0x0000000600067245 */ /* 0x000fc60000201400 */
[C---:B------:R-:W-:Y:S01]  /*02f0*/  FADD R9, R7.reuse, 1 ;  /* 0x3f80000007097421 */ /* 0x040fe20000000000 */
[----:B------:R-:W-:Y:S01]  /*0300*/  FADD R8, R7, -1 ;  /* 0xbf80000007087421 */ /* 0x000fe20000000000 */
[----:B------:R-:W-:Y:S02]  /*0310*/  FSEL R7, RZ, -24, P0 ;  /* 0xc1c00000ff077808 */ /* 0x000fe40000000000 */
[----:B------:R-:W-:Y:S01]  /*0320*/  FSETP.NEU.AND P0, PT, |R4|, +INF , PT ;  /* 0x7f8000000400780b */ /* 0x000fe20003f0d200 */
[----:B------:R-:W-:Y:S01]  /*0330*/  FADD R10, R8, R8 ;  /* 0x00000008080a7221 */ /* 0x000fe20000000000 */
[----:B------:R-:W0:Y:S01]  /*0340*/  MUFU.RCP R9, R9 ;  /* 0x0000000900097308 */ /* 0x000e220000001000 */
[----:B------:R-:W-:Y:S01]  /*0350*/  FFMA R7, R6, 1.1920928955078125e-07, R7 ;  /* 0x3400000006077823 */ /* 0x000fe20000000007 */
[----:B------:R-:W-:-:S13]  /*0360*/  FSETP.NEU.AND P0, PT, R4, RZ, P0 ;  /* 0x000000ff0400720b */ /* 0x000fda000070d000 */
[----:B------:R-:W-:Y:S01]  /*0370*/  @!P0 FADD R4, R4, R4 ;  /* 0x0000000404048221 */ /* 0x000fe20000000000 */
[----:B0-----:R-:W-:-:S04]  /*0380*/  FMUL R10, R9, R10 ;  /* 0x0000000a090a7220 */ /* 0x001fc80000400000 */
[----:B------:R-:W-:Y:S01]  /*0390*/  FADD R12, R8, -R10 ;  /* 0x8000000a080c7221 */ /* 0x000fe20000000000 */
[C---:B------:R-:W-:Y:S01]  /*03a0*/  FMUL R11, R10.reuse, R10 ;  /* 0x0000000a0a0b7220 */ /* 0x040fe20000400000 */
        /* <DEDUP_REMOVED lines=14> */
[----:B------:R-:W-:-:S04]  /*0490*/  FFMA R11, R10, R11, R8 ;  /* 0x0000000b0a0b7223 */ /* 0x000fc80000000008 */
[----:B------:R-:W-:-:S04]  /*04a0*/  FADD R7, R6, R11 ;  /* 0x0000000b06077221 */ /* 0x000fc80000000000 */
[----:B------:R-:W-:Y:S01]  /*04b0*/  FMUL R8, R7, 2 ;  /* 0x4000000007087820 */ /* 0x000fe20000400000 */
[----:B------:R-:W-:-:S03]  /*04c0*/  FADD R6, -R6, R7 ;  /* 0x0000000706067221 */ /* 0x000fc60000000100 */
[----:B------:R-:W0:Y:S01]  /*04d0*/  FRND R9, R8 ;  /* 0x0000000800097307 */ /* 0x000e220000201000 */
[----:B------:R-:W-:Y:S01]  /*04e0*/  FADD R6, R11, -R6 ;  /* 0x800000060b067221 */ /* 0x000fe20000000000 */
[----:B------:R-:W-:Y:S01]  /*04f0*/  FFMA R7, R7, 2, -R8 ;  /* 0x4000000007077823 */ /* 0x000fe20000000808 */
[----:B------:R-:W-:Y:S01]  /*0500*/  HFMA2 R11, -RZ, RZ, 0.64013671875, -15.109375 ;  /* 0x391fcb8eff0b7431 */ /* 0x000fe200000001ff */
[----:B------:R-:W-:Y:S02]  /*0510*/  FSETP.GT.AND P2, PT, |R8|, 152, PT ;  /* 0x431800000800780b */ /* 0x000fe40003f44200 */
[----:B------:R-:W-:Y:S02]  /*0520*/  FFMA R7, R6, 2, R7 ;  /* 0x4000000006077823 */ /* 0x000fe40000000007 */
[----:B------:R-:W1:Y:S01]  /*0530*/  F2I.NTZ R10, R8 ;  /* 0x00000008000a7305 */ /* 0x000e620000203100 */
[----:B0-----:R-:W-:Y:S01]  /*0540*/  FADD R6, R8, -R9 ;  /* 0x8000000908067221 */ /* 0x001fe20000000000 */
[----:B------:R-:W-:-:S03]  /*0550*/  FSETP.GT.AND P1, PT, R9, RZ, PT ;  /* 0x000000ff0900720b */ /* 0x000fc60003f24000 */
[----:B------:R-:W-:-:S04]  /*0560*/  FADD R6, R6, R7 ;  /* 0x0000000706067221 */ /* 0x000fc80000000000 */
[----:B------:R-:W-:-:S04]  /*0570*/  FFMA R7, R6, R11, 0.0013391353422775864601 ;  /* 0x3aaf85ed06077423 */ /* 0x000fc8000000000b */
[----:B------:R-:W-:-:S04]  /*0580*/  FFMA R7, R6, R7, 0.0096188392490148544312 ;  /* 0x3c1d985606077423 */ /* 0x000fc80000000007 */
[----:B------:R-:W-:-:S04]  /*0590*/  FFMA R7, R6, R7, 0.055503588169813156128 ;  /* 0x3d6357bb06077423 */ /* 0x000fc80000000007 */
[----:B------:R-:W-:Y:S01]  /*05a0*/  FFMA R9, R6, R7, 0.24022644758224487305 ;  /* 0x3e75fdec06097423 */ /* 0x000fe20000000007 */
[----:B------:R-:W-:Y:S02]  /*05b0*/  SEL R7, RZ, 0x83000000, P1 ;  /* 0x83000000ff077807 */ /* 0x000fe40000800000 */
[----:B------:R-:W-:Y:S01]  /*05c0*/  FSETP.GEU.AND P1, PT, R8, RZ, PT ;  /* 0x000000ff0800720b */ /* 0x000fe20003f2e000 */
[----:B------:R-:W-:Y:S01]  /*05d0*/  FFMA R11, R6, R9, 0.69314718246459960938 ;  /* 0x3f317218060b7423 */ /* 0x000fe20000000009 */
[----:B------:R-:W-:Y:S02]  /*05e0*/  IADD3 R9, PT, PT, R7, 0x7f000000, RZ ;  /* 0x7f00000007097810 */ /* 0x000fe40007ffe0ff */
[----:B-1----:R-:W-:Y:S01]  /*05f0*/  LEA R10, R10, -R7, 0x17 ;  /* 0x800000070a0a7211 */ /* 0x002fe200078eb8ff */
[----:B------:R-:W-:Y:S01]  /*0600*/  FFMA R6, R6, R11, 1 ;  /* 0x3f80000006067423 */ /* 0x000fe2000000000b */
[----:B------:R-:W-:-:S03]  /*0610*/  FSEL R8, RZ, +INF , !P1 ;  /* 0x7f800000ff087808 */ /* 0x000fc60004800000 */
[----:B------:R-:W-:-:S04]  /*0620*/  FMUL R9, R9, R6 ;  /* 0x0000000609097220 */ /* 0x000fc80000400000 */
[----:B------:R-:W-:Y:S01]  /*0630*/  @!P2 FMUL R8, R10, R9 ;  /* 0x000000090a08a220 */ /* 0x000fe20000400000 */
[----:B------:R-:W-:-:S07]  /*0640*/  @!P0 LOP3.LUT R8, R4, 0x7fffffff, RZ, 0xc0, !PT ;  /* 0x7fffffff04088812 */ /* 0x000fce00078ec0ff */
.L_x_70:
[----:B------:R-:W-:Y:S05]  /*0650*/  BSYNC.RECONVERGENT B0 ;  /* 0x0000000000007941 */ /* 0x000fea0003800200 */
.L_x_69:
[----:B------:R-:W-:Y:S01]  /*0660*/  IADD3 R0, P0, PT, R0, 0x4, RZ ;  /* 0x0000000400007810 */ /* 0x000fe20007f1e0ff */
[----:B------:R-:W-:Y:S01]  /*0670*/  UIADD3 UR6, UP1, UPT, UR6, 0x4, URZ ;  /* 0x0000000406067890 */ /* 0x000fe2000ff3e0ff */
[----:B------:R-:W-:Y:S02]  /*0680*/  FADD R3, R8, R3 ;  /* 0x0000000308037221 */ /* 0x000fe40000000000 */
[----:B------:R-:W-:Y:S01]  /*0690*/  IADD3.X R5, PT, PT, RZ, R5, RZ, P0, !PT ;  /* 0x00000005ff057210 */ /* 0x000fe200007fe4ff */
[----:B------:R-:W-:Y:S01]  /*06a0*/  UIADD3.X UR7, UPT, UPT, URZ, UR7, URZ, UP1, !UPT ;  /* 0x00000007ff077290 */ /* 0x000fe20008ffe4ff */
[----:B------:R-:W-:Y:S11]  /*06b0*/  BRA.U !UP0, `(.L_x_71) ;  /* 0xfffffff908a87547 */ /* 0x000ff6000b83ffff */
.L_x_68:
[----:B------:R-:W-:Y:S01]  /*06c0*/  IADD3 R0, PT, PT, R3, -0xd000000, RZ ;  /* 0xf300000003007810 */ /* 0x000fe20007ffe0ff */
[----:B------:R0:W2:Y:S01]  /*06d0*/  MUFU.RSQ R4, R3 ;  /* 0x0000000300047308 */ /* 0x0000a20000001400 */
[----:B------:R-:W-:Y:S02]  /*06e0*/  BSSY.RECONVERGENT B0, `(.L_x_72) ;  /* 0x000000c000007945 */ /* 0x000fe40003800200 */
[----:B------:R-:W-:-:S13]  /*06f0*/  ISETP.GT.U32.AND P0, PT, R0, 0x727fffff, PT ;  /* 0x727fffff0000780c */ /* 0x000fda0003f04070 */
[----:B0-----:R-:W-:Y:S05]  /*0700*/  @!P0 BRA `(.L_x_73) ;  /* 0x0000000000148947 */ /* 0x001fea0003800000 */
[----:B------:R-:W-:Y:S02]  /*0710*/  MOV R0, R3 ;  /* 0x0000000300007202 */ /* 0x000fe40000000f00 */
[----:B------:R-:W-:-:S07]  /*0720*/  MOV R8, 0x740 ;  /* 0x0000074000087802 */ /* 0x000fce0000000f00 */
[----:B-12---:R-:W-:Y:S05]  /*0730*/  CALL.REL.NOINC `($__internal_3_$__cuda_sm20_sqrt_rn_f32_slowpath) ;  /* 0x0000000000347944 */ /* 0x006fea0003c00000 */
[----:B------:R-:W-:Y:S01]  /*0740*/  MOV R7, R3 ;  /* 0x0000000300077202 */ /* 0x000fe20000000f00 */
[----:B------:R-:W-:Y:S06]  /*0750*/  BRA `(.L_x_74) ;  /* 0x0000000000107947 */ /* 0x000fec0003800000 */
.L_x_73:
[C---:B--2---:R-:W-:Y:S01]  /*0760*/  FMUL.FTZ R0, R4.reuse, R3 ;  /* 0x0000000304007220 */ /* 0x044fe20000410000 */
[----:B------:R-:W-:-:S03]  /*0770*/  FMUL.FTZ R7, R4, 0.5 ;  /* 0x3f00000004077820 */ /* 0x000fc60000410000 */
[----:B------:R-:W-:-:S04]  /*0780*/  FFMA R3, -R0, R0, R3 ;  /* 0x0000000000037223 */ /* 0x000fc80000000103 */
[----:B------:R-:W-:-:S07]  /*0790*/  FFMA R7, R3, R7, R0 ;  /* 0x0000000703077223 */ /* 0x000fce0000000000 */
.L_x_74:
[----:B------:R-:W-:Y:S05]  /*07a0*/  BSYNC.RECONVERGENT B0 ;  /* 0x0000000000007941 */ /* 0x000fea0003800200 */
.L_x_72:
[----:B------:R-:W1:Y:S08]  /*07b0*/  LDC R3, c[0x0][0x3b8] ;  /* 0x0000ee00ff037b82 */ /* 0x000e700000000800 */
[----:B------:R-:W0:Y:S01]  /*07c0*/  LDC.64 R4, c[0x0][0x390] ;  /* 0x0000e400ff047b82 */ /* 0x000e220000000a00 */
[----:B-1----:R-:W-:-:S04]  /*07d0*/  IMAD R3, R3, UR14, R2 ;  /* 0x0000000e03037c24 */ /* 0x002fc8000f8e0202 */
[----:B0-----:R-:W-:-:S05]  /*07e0*/  IMAD.WIDE R2, R3, 0x4, R4 ;  /* 0x0000000403027825 */ /* 0x001fca00078e0204 */
[----:B------:R-:W-:Y:S01]  /*07f0*/  STG.E desc[UR12][R2.64], R7 ;  /* 0x0000000702007986 */ /* 0x000fe2000c10190c */
[----:B------:R-:W-:Y:S05]  /*0800*/  EXIT ;  /* 0x000000000000794d */ /* 0x000fea0003800000 */
        .weak           $__internal_3_$__cuda_sm20_sqrt_rn_f32_slowpath
        .type           $__internal_3_$__cuda_sm20_sqrt_rn_f32_slowpath,@function
        .size           $__internal_3_$__cuda_sm20_sqrt_rn_f32_slowpath,(.L_x_143 - $__internal_3_$__cuda_sm20_sqrt_rn_f32_slowpath)
$__internal_3_$__cuda_sm20_sqrt_rn_f32_slowpath:
[----:B------:R-:W-:-:S13]  /*0810*/  LOP3.LUT P0, RZ, R0, 0x7fffffff, RZ, 0xc0, !PT ;  /* 0x7fffffff00ff7812 */ /* 0x000fda000780c0ff */
[----:B------:R-:W-:Y:S01]  /*0820*/  @!P0 MOV R3, R0 ;  /* 0x0000000000038202 */ /* 0x000fe20000000f00 */
[----:B------:R-:W-:Y:S06]  /*0830*/  @!P0 BRA `(.L_x_75) ;  /* 0x0000000000408947 */ /* 0x000fec0003800000 */
[----:B------:R-:W-:-:S13]  /*0840*/  FSETP.GEU.FTZ.AND P0, PT, R0, RZ, PT ;  /* 0x000000ff0000720b */ /* 0x000fda0003f1e000 */
[----:B------:R-:W-:Y:S01]  /*0850*/  @!P0 MOV R3, 0x7fffffff ;  /* 0x7fffffff00038802 */ /* 0x000fe20000000f00 */
[----:B------:R-:W-:Y:S06]  /*0860*/  @!P0 BRA `(.L_x_75) ;  /* 0x0000000000348947 */ /* 0x000fec0003800000 */
[----:B------:R-:W-:-:S13]  /*0870*/  FSETP.GTU.FTZ.AND P0, PT, |R0|, +INF , PT ;  /* 0x7f8000000000780b */ /* 0x000fda0003f1c200 */
[----:B------:R-:W-:Y:S01]  /*0880*/  @P0 FADD.FTZ R3, R0, 1 ;  /* 0x3f80000000030421 */ /* 0x000fe20000010000 */
[----:B------:R-:W-:Y:S06]  /*0890*/  @P0 BRA `(.L_x_75) ;  /* 0x0000000000280947 */ /* 0x000fec0003800000 */
[----:B------:R-:W-:-:S13]  /*08a0*/  FSETP.NEU.FTZ.AND P0, PT, |R0|, +INF , PT ;  /* 0x7f8000000000780b */ /* 0x000fda0003f1d200 */
[----:B------:R-:W-:-:S04]  /*08b0*/  @P0 FFMA R4, R0, 1.84467440737095516160e+19, RZ ;  /* 0x5f80000000040823 */ /* 0x000fc800000000ff */
[----:B------:R-:W0:Y:S02]  /*08c0*/  @P0 MUFU.RSQ R3, R4 ;  /* 0x0000000400030308 */ /* 0x000e240000001400 */
[----:B0-----:R-:W-:Y:S01]  /*08d0*/  @P0 FMUL.FTZ R5, R4, R3 ;  /* 0x0000000304050220 */ /* 0x001fe20000410000 */
[----:B------:R-:W-:Y:S01]  /*08e0*/  @P0 FMUL.FTZ R7, R3, 0.5 ;  /* 0x3f00000003070820 */ /* 0x000fe20000410000 */
[----:B------:R-:W-:Y:S02]  /*08f0*/  @!P0 MOV R3, R0 ;  /* 0x0000000000038202 */ /* 0x000fe40000000f00 */
[----:B------:R-:W-:-:S04]  /*0900*/  @P0 FADD.FTZ R6, -R5, -RZ ;  /* 0x800000ff05060221 */ /* 0x000fc80000010100 */
[----:B------:R-:W-:-:S04]  /*0910*/  @P0 FFMA R6, R5, R6, R4 ;  /* 0x0000000605060223 */ /* 0x000fc80000000004 */
[----:B------:R-:W-:-:S04]  /*0920*/  @P0 FFMA R6, R6, R7, R5 ;  /* 0x0000000706060223 */ /* 0x000fc80000000005 */
[----:B------:R-:W-:-:S07]  /*0930*/  @P0 FMUL.FTZ R3, R6, 2.3283064365386962891e-10 ;  /* 0x2f80000006030820 */ /* 0x000fce0000410000 */
.L_x_75:
[----:B------:R-:W-:Y:S01]  /*0940*/  HFMA2 R5, -RZ, RZ, 0, 0 ;  /* 0x00000000ff057431 */ /* 0x000fe200000001ff */
[----:B------:R-:W-:-:S04]  /*0950*/  MOV R4, R8 ;  /* 0x0000000800047202 */ /* 0x000fc80000000f00 */
[----:B------:R-:W-:Y:S05]  /*0960*/  RET.REL.NODEC R4 `(_Z18d_getEuclideanDistPKfPfS1_13mtxDimensions) ;  /* 0xfffffff404a47950 */ /* 0x000fea0003c3ffff */
.L_x_76:
        /* <DEDUP_REMOVED lines=9> */
.L_x_143:


//--------------------- .text._Z26d_initializeClusterWeightsPfS_l --------------------------
	.section	.text._Z26d_initializeClusterWeightsPfS_l,"ax",@progbits
	.align	128
        .global         _Z26d_initializeClusterWeightsPfS_l
        .type           _Z26d_initializeClusterWeightsPfS_l,@function
        .size           _Z26d_initializeClusterWeightsPfS_l,(.L_x_144 - _Z26d_initializeClusterWeightsPfS_l)
        .other          _Z26d_initializeClusterWeightsPfS_l,@"STO_CUDA_ENTRY STV_DEFAULT"
_Z26d_initializeClusterWeightsPfS_l:
.text._Z26d_initializeClusterWeightsPfS_l:
        /* <DEDUP_REMOVED lines=10> */
[----:B------:R-:W0:Y:S02]  /*00a0*/  LDCU.64 UR4, c[0x0][0x390] ;  /* 0x00007200ff0477ac */ /* 0x000e240008000a00 */
[----:B0-----:R-:W0:Y:S01]  /*00b0*/  I2F.S64 R0, UR4 ;  /* 0x0000000400007d12 */ /* 0x001e220008301400 */
[----:B------:R-:W1:Y:S01]  /*00c0*/  LDCU.64 UR4, c[0x0][0x358] ;  /* 0x00006b00ff0477ac */ /* 0x000e620008000a00 */
[----:B0-----:R-:W-:-:S05]  /*00d0*/  VIADD R4, R0, 0x1800000 ;  /* 0x0180000000047836 */ /* 0x001fca0000000000 */
[----:B------:R-:W-:-:S04]  /*00e0*/  LOP3.LUT R4, R4, 0x7f800000, RZ, 0xc0, !PT ;  /* 0x7f80000004047812 */ /* 0x000fc800078ec0ff */
[----:B------:R-:W-:-:S13]  /*00f0*/  ISETP.GT.U32.AND P0, PT, R4, 0x1ffffff, PT ;  /* 0x01ffffff0400780c */ /* 0x000fda0003f04070 */
[----:B-1----:R-:W-:Y:S05]  /*0100*/  @P0 BRA `(.L_x_77) ;  /* 0x00000000000c0947 */ /* 0x002fea0003800000 */
[----:B------:R-:W-:-:S07]  /*0110*/  MOV R4, 0x130 ;  /* 0x0000013000047802 */ /* 0x000fce0000000f00 */
[----:B------:R-:W-:Y:S05]  /*0120*/  CALL.REL.NOINC `($__internal_4_$__cuda_sm20_rcp_rn_f32_slowpath) ;  /* 0x00000000003c7944 */ /* 0x000fea0003c00000 */
[----:B------:R-:W-:Y:S05]  /*0130*/  BRA `(.L_x_78) ;  /* 0x0000000000107947 */ /* 0x000fea0003800000 */
.L_x_77:
[----:B------:R-:W0:Y:S02]  /*0140*/  MUFU.RCP R7, R0 ;  /* 0x0000000000077308 */ /* 0x000e240000001000 */
[----:B0-----:R-:W-:-:S04]  /*0150*/  FFMA R4, R0, R7, -1 ;  /* 0xbf80000000047423 */ /* 0x001fc80000000007 */
[----:B------:R-:W-:-:S04]  /*0160*/  FADD.FTZ R4, -R4, -RZ ;  /* 0x800000ff04047221 */ /* 0x000fc80000010100 */
[----:B------:R-:W-:-:S07]  /*0170*/  FFMA R7, R7, R4, R7 ;  /* 0x0000000407077223 */ /* 0x000fce0000000007 */
.L_x_78:
[----:B------:R-:W0:Y:S01]  /*0180*/  LDCU.128 UR8, c[0x0][0x380] ;  /* 0x00007000ff0877ac */ /* 0x000e220008000c00 */
[C---:B------:R-:W-:Y:S01]  /*0190*/  IMAD.SHL.U32 R4, R2.reuse, 0x4, RZ ;  /* 0x0000000402047824 */ /* 0x040fe200078e00ff */
[----:B------:R-:W-:-:S04]  /*01a0*/  SHF.L.U64.HI R0, R2, 0x2, R3 ;  /* 0x0000000202007819 */ /* 0x000fc80000010203 */
[C---:B0-----:R-:W-:Y:S02]  /*01b0*/  IADD3 R2, P0, PT, R4.reuse, UR8, RZ ;  /* 0x0000000804027c10 */ /* 0x041fe4000ff1e0ff */
[----:B------:R-:W-:Y:S02]  /*01c0*/  IADD3 R4, P1, PT, R4, UR10, RZ ;  /* 0x0000000a04047c10 */ /* 0x000fe4000ff3e0ff */
[C---:B------:R-:W-:Y:S02]  /*01d0*/  IADD3.X R3, PT, PT, R0.reuse, UR9, RZ, P0, !PT ;  /* 0x0000000900037c10 */ /* 0x040fe400087fe4ff */
[----:B------:R-:W-:-:S03]  /*01e0*/  IADD3.X R5, PT, PT, R0, UR11, RZ, P1, !PT ;  /* 0x0000000b00057c10 */ /* 0x000fc60008ffe4ff */
[----:B------:R-:W-:Y:S04]  /*01f0*/  STG.E desc[UR4][R2.64], R7 ;  /* 0x0000000702007986 */ /* 0x000fe8000c101904 */
[----:B------:R-:W-:Y:S01]  /*0200*/  STG.E desc[UR4][R4.64], R7 ;  /* 0x0000000704007986 */ /* 0x000fe2000c101904 */
[----:B------:R-:W-:Y:S05]  /*0210*/  EXIT ;  /* 0x000000000000794d */ /* 0x000fea0003800000 */
        .weak           $__internal_4_$__cuda_sm20_rcp_rn_f32_slowpath
        .type           $__internal_4_$__cuda_sm20_rcp_rn_f32_slowpath,@function
        .size           $__internal_4_$__cuda_sm20_rcp_rn_f32_slowpath,(.L_x_144 - $__internal_4_$__cuda_sm20_rcp_rn_f32_slowpath)
$__internal_4_$__cuda_sm20_rcp_rn_f32_slowpath:
        /* <DEDUP_REMOVED lines=9> */
[----:B---3--:R-:W2:Y:S02]  /*02b0*/  MUFU.RCP R5, R6 ;  /* 0x0000000600057308 */ /* 0x008ea40000001000 */
[----:B--2---:R-:W-:-:S04]  /*02c0*/  FFMA R0, R6, R5, -1 ;  /* 0xbf80000006007423 */ /* 0x004fc80000000005 */
[----:B------:R-:W-:-:S04]  /*02d0*/  FADD.FTZ R0, -R0, -RZ ;  /* 0x800000ff00007221 */ /* 0x000fc80000010100 */
[----:B------:R-:W-:-:S04]  /*02e0*/  FFMA R0, R5, R0, R5 ;  /* 0x0000000005007223 */ /* 0x000fc80000000005 */
[----:B------:R-:W-:Y:S01]  /*02f0*/  FFMA R5, R0, 1.84467440737095516160e+19, RZ ;  /* 0x5f80000000057823 */ /* 0x000fe200000000ff */
[----:B------:R-:W-:Y:S06]  /*0300*/  BRA `(.L_x_80) ;  /* 0x0000000000887947 */ /* 0x000fec0003800000 */
.L_x_79:
[----:B------:R-:W-:-:S05]  /*0310*/  VIADD R6, R5, 0xffffff03 ;  /* 0xffffff0305067836 */ /* 0x000fca0000000000 */
[----:B------:R-:W-:-:S13]  /*0320*/  ISETP.GT.U32.AND P0, PT, R6, 0x1, PT ;  /* 0x000000010600780c */ /* 0x000fda0003f04070 */
[----:B------:R-:W-:Y:S05]  /*0330*/  @P0 BRA `(.L_x_81) ;  /* 0x0000000000780947 */ /* 0x000fea0003800000 */
[----:B------:R-:W-:Y:S01]  /*0340*/  LOP3.LUT R7, R0, 0x7fffff, RZ, 0xc0, !PT ;  /* 0x007fffff00077812 */ /* 0x000fe200078ec0ff */
[----:B------:R-:W-:-:S03]  /*0350*/  IMAD.MOV.U32 R11, RZ, RZ, 0x3 ;  /* 0x00000003ff0b7424 */ /* 0x000fc600078e00ff */
[----:B------:R-:W-:Y:S02]  /*0360*/  LOP3.LUT R7, R7, 0x3f800000, RZ, 0xfc, !PT ;  /* 0x3f80000007077812 */ /* 0x000fe400078efcff */
[----:B------:R-:W-:Y:S02]  /*0370*/  SHF.L.U32 R12, R11, R6, RZ ;  /* 0x000000060b0c7219 */ /* 0x000fe400000006ff */
[----:B------:R-:W0:Y:S02]  /*0380*/  MUFU.RCP R8, R7 ;  /* 0x0000000700087308 */ /* 0x000e240000001000 */
        /* <DEDUP_REMOVED lines=21> */
[----:B------:R-:W-:-:S04]  /*04e0*/  @!P0 VIADD R5, R5, 0x1 ;  /* 0x0000000105058836 */ /* 0x000fc80000000000 */
[----:B------:R-:W-:-:S05]  /*04f0*/  @!P1 IMAD.SHL.U32 R5, R5, 0x2, RZ ;  /* 0x0000000205059824 */ /* 0x000fca00078e00ff */
[----:B------:R-:W-:Y:S01]  /*0500*/  LOP3.LUT R5, R5, 0x80000000, R0, 0xf8, !PT ;  /* 0x8000000005057812 */ /* 0x000fe200078ef800 */
[----:B------:R-:W-:Y:S06]  /*0510*/  BRA `(.L_x_80) ;  /* 0x0000000000047947 */ /* 0x000fec0003800000 */
.L_x_81:
[----:B------:R0:W1:Y:S02]  /*0520*/  MUFU.RCP R5, R0 ;  /* 0x0000000000057308 */ /* 0x0000640000001000 */
.L_x_80:
[----:B-1-3--:R-:W-:Y:S02]  /*0530*/  IMAD.MOV.U32 R7, RZ, RZ, R5 ;  /* 0x000000ffff077224 */ /* 0x00afe400078e0005 */
[----:B------:R-:W-:-:S04]  /*0540*/  IMAD.MOV.U32 R5, RZ, RZ, 0x0 ;  /* 0x00000000ff057424 */ /* 0x000fc800078e00ff */
[----:B0-2---:R-:W-:Y:S05]  /*0550*/  RET.REL.NODEC R4 `(_Z26d_initializeClusterWeightsPfS_l) ;  /* 0xfffffff804a87950 */ /* 0x005fea0003c3ffff */
.L_x_82:
        /* <DEDUP_REMOVED lines=10> */
.L_x_144:


//--------------------- .text._Z15d_subtractListsPfPKfS1_l --------------------------
	.section	.text._Z15d_subtractListsPfPKfS1_l,"ax",@progbits
	.align	128
        .global         _Z15d_subtractListsPfPKfS1_l
        .type           _Z15d_subtractListsPfPKfS1_l,@function
        .size           _Z15d_subtractListsPfPKfS1_l,(.L_x_154 - _Z15d_subtractListsPfPKfS1_l)
        .other          _Z15d_subtractListsPfPKfS1_l,@"STO_CUDA_ENTRY STV_DEFAULT"
_Z15d_subtractListsPfPKfS1_l:
.text._Z15d_subtractListsPfPKfS1_l:
        /* <DEDUP_REMOVED lines=10> */
[----:B------:R-:W0:Y:S01]  /*00a0*/  LDCU.64 UR6, c[0x0][0x390] ;  /* 0x00007200ff0677ac */ /* 0x000e220008000a00 */
[C---:B------:R-:W-:Y:S01]  /*00b0*/  IMAD.SHL.U32 R6, R0.reuse, 0x4, RZ ;  /* 0x0000000400067824 */ /* 0x040fe200078e00ff */
[----:B------:R-:W-:Y:S01]  /*00c0*/  SHF.L.U64.HI R0, R0, 0x2, R3 ;  /* 0x0000000200007819 */ /* 0x000fe20000010203 */
[----:B------:R-:W1:Y:S01]  /*00d0*/  LDCU.128 UR8, c[0x0][0x380] ;  /* 0x00007000ff0877ac */ /* 0x000e620008000c00 */
[----:B------:R-:W2:Y:S02]  /*00e0*/  LDCU.64 UR4, c[0x0][0x358] ;  /* 0x00006b00ff0477ac */ /* 0x000ea40008000a00 */
[C---:B0-----:R-:W-:Y:S02]  /*00f0*/  IADD3 R4, P1, PT, R6.reuse, UR6, RZ ;  /* 0x0000000606047c10 */ /* 0x041fe4000ff3e0ff */
[----:B-1----:R-:W-:Y:S02]  /*0100*/  IADD3 R2, P0, PT, R6, UR10, RZ ;  /* 0x0000000a06027c10 */ /* 0x002fe4000ff1e0ff */
[----:B------:R-:W-:-:S02]  /*0110*/  IADD3.X R5, PT, PT, R0, UR7, RZ, P1, !PT ;  /* 0x0000000700057c10 */ /* 0x000fc40008ffe4ff */
[----:B------:R-:W-:-:S04]  /*0120*/  IADD3.X R3, PT, PT, R0, UR11, RZ, P0, !PT ;  /* 0x0000000b00037c10 */ /* 0x000fc800087fe4ff */
[----:B--2---:R-:W2:Y:S04]  /*0130*/  LDG.E R5, desc[UR4][R4.64] ;  /* 0x0000000404057981 */ /* 0x004ea8000c1e1900 */
[----:B------:R-:W2:Y:S01]  /*0140*/  LDG.E R2, desc[UR4][R2.64] ;  /* 0x0000000402027981 */ /* 0x000ea2000c1e1900 */
[----:B------:R-:W-:-:S04]  /*0150*/  IADD3 R6, P0, PT, R6, UR8, RZ ;  /* 0x0000000806067c10 */ /* 0x000fc8000ff1e0ff */
[----:B------:R-:W-:Y:S01]  /*0160*/  IADD3.X R7, PT, PT, R0, UR9, RZ, P0, !PT ;  /* 0x0000000900077c10 */ /* 0x000fe200087fe4ff */
[----:B--2---:R-:W-:-:S05]  /*0170*/  FADD R9, R2, -R5 ;  /* 0x8000000502097221 */ /* 0x004fca0000000000 */
[----:B------:R-:W-:Y:S01]  /*0180*/  STG.E desc[UR4][R6.64], R9 ;  /* 0x0000000906007986 */ /* 0x000fe2000c101904 */
[----:B------:R-:W-:Y:S05]  /*0190*/  EXIT ;  /* 0x000000000000794d */ /* 0x000fea0003800000 */
.L_x_83:
        /* <DEDUP_REMOVED lines=14> */
.L_x_154:


//--------------------- .text._Z11d_solveWcssPfPiPKfS_f13mtxDimensions --------------------------
	.section	.text._Z11d_solveWcssPfPiPKfS_f13mtxDimensions,"ax",@progbits
	.align	128
        .global         _Z11d_solveWcssPfPiPKfS_f13mtxDimensions
        .type           _Z11d_solveWcssPfPiPKfS_f13mtxDimensions,@function
        .size           _Z11d_solveWcssPfPiPKfS_f13mtxDimensions,(.L_x_155 - _Z11d_solveWcssPfPiPKfS_f13mtxDimensions)
        .other          _Z11d_solveWcssPfPiPKfS_f13mtxDimensions,@"STO_CUDA_ENTRY STV_DEFAULT"
_Z11d_solveWcssPfPiPKfS_f13mtxDimensions:
.text._Z11d_solveWcssPfPiPKfS_f13mtxDimensions:
[----:B------:R-:W-:Y:S01]  /*0000*/  LDC R1, c[0x0][0x37c] ;  /* 0x0000df00ff017b82 */ /* 0x000fe20000000800 */
[----:B------:R-:W0:Y:S07]  /*0010*/  S2R R17, SR_TID.X ;  /* 0x0000000000117919 */ /* 0x000e2e0000002100 */
[----:B------:R-:W0:Y:S01]  /*0020*/  S2UR UR4, SR_CTAID.X ;  /* 0x00000000000479c3 */ /* 0x000e220000002500 */
[----:B------:R-:W1:Y:S01]  /*0030*/  LDCU.64 UR10, c[0x0][0x390] ;  /* 0x00007200ff0a77ac */ /* 0x000e620008000a00 */
[----:B------:R-:W2:Y:S06]  /*0040*/  LDCU.64 UR8, c[0x0][0x388] ;  /* 0x00007100ff0877ac */ /* 0x000eac0008000a00 */
[----:B------:R-:W0:Y:S08]  /*0050*/  LDC R16, c[0x0][0x360] ;  /* 0x0000d800ff107b82 */ /* 0x000e300000000800 */
[----:B------:R-:W3:Y:S08]  /*0060*/  LDC R22, c[0x0][0x3c8] ;  /* 0x0000f200ff167b82 */ /* 0x000ef00000000800 */
[----:B------:R-:W4:Y:S01]  /*0070*/  LDC.64 R18, c[0x0][0x3c0] ;  /* 0x0000f000ff127b82 */ /* 0x000f220000000a00 */
[----:B0-----:R-:W-:-:S05]  /*0080*/  IMAD R16, R16, UR4, R17 ;  /* 0x0000000410107c24 */ /* 0x001fca000f8e0211 */
[----:B------:R-:W-:Y:S02]  /*0090*/  SHF.R.S32.HI R17, RZ, 0x1f, R16 ;  /* 0x0000001fff117819 */ /* 0x000fe40000011410 */
[----:B---3--:R-:W-:Y:S02]  /*00a0*/  ISETP.GE.AND P0, PT, R22, 0x1, PT ;  /* 0x000000011600780c */ /* 0x008fe40003f06270 */
[----:B----4-:R-:W-:-:S04]  /*00b0*/  ISETP.GE.U32.AND P1, PT, R16, R18, PT ;  /* 0x000000121000720c */ /* 0x010fc80003f26070 */
[----:B------:R-:W-:-:S13]  /*00c0*/  ISETP.GE.OR.EX P0, PT, R17, R19, !P0, P1 ;  /* 0x000000131100720c */ /* 0x000fda0004706710 */
[----:B-12---:R-:W-:Y:S05]  /*00d0*/  @P0 EXIT ;  /* 0x000000000000094d */ /* 0x006fea0003800000 */
[----:B------:R-:W0:Y:S01]  /*00e0*/  LDCU.128 UR4, c[0x0][0x390] ;  /* 0x00007200ff0477ac */ /* 0x000e220008000c00 */
[C---:B------:R-:W-:Y:S01]  /*00f0*/  IMAD.SHL.U32 R21, R16.reuse, 0x4, RZ ;  /* 0x0000000410157824 */ /* 0x040fe200078e00ff */
[----:B------:R-:W-:Y:S01]  /*0100*/  SHF.L.U64.HI R20, R16, 0x2, R17 ;  /* 0x0000000210147819 */ /* 0x000fe20000010211 */
[----:B------:R-:W1:Y:S02]  /*0110*/  LDCU.64 UR12, c[0x0][0x358] ;  /* 0x00006b00ff0c77ac */ /* 0x000e640008000a00 */
[----:B------:R-:W-:Y:S02]  /*0120*/  IMAD.MOV.U32 R7, RZ, RZ, R21 ;  /* 0x000000ffff077224 */ /* 0x000fe400078e0015 */
[----:B------:R-:W-:Y:S01]  /*0130*/  IMAD.MOV.U32 R5, RZ, RZ, R20 ;  /* 0x000000ffff057224 */ /* 0x000fe200078e0014 */
[----:B0-----:R-:W-:Y:S01]  /*0140*/  UISETP.NE.U32.AND UP0, UPT, UR4, URZ, UPT ;  /* 0x000000ff0400728c */ /* 0x001fe2000bf05070 */
[----:B------:R-:W-:-:S03]  /*0150*/  IADD3 R14, P0, PT, R21, UR6, RZ ;  /* 0x00000006150e7c10 */ /* 0x000fc6000ff1e0ff */
[----:B------:R-:W-:Y:S01]  /*0160*/  UISETP.NE.AND.EX UP0, UPT, UR5, URZ, UPT, UP0 ;  /* 0x000000ff0500728c */ /* 0x000fe2000bf05300 */
[----:B------:R-:W-:-:S08]  /*0170*/  IADD3.X R15, PT, PT, R20, UR7, RZ, P0, !PT ;  /* 0x00000007140f7c10 */ /* 0x000fd000087fe4ff */
[----:B-1----:R-:W-:Y:S05]  /*0180*/  BRA.U UP0, `(.L_x_84) ;  /* 0x00000015002c7547 */ /* 0x002fea000b800000 */
[C---:B------:R-:W-:Y:S01]  /*0190*/  ISETP.GE.U32.AND P0, PT, R22.reuse, 0x4, PT ;  /* 0x000000041600780c */ /* 0x040fe20003f06070 */
[----:B------:R-:W-:Y:S01]  /*01a0*/  IMAD.MOV.U32 R7, RZ, RZ, RZ ;  /* 0x000000ffff077224 */ /* 0x000fe200078e00ff */
[----:B------:R-:W-:-:S11]  /*01b0*/  LOP3.LUT R6, R22, 0x3, RZ, 0xc0, !PT ;  /* 0x0000000316067812 */ /* 0x000fd600078ec0ff */
[----:B------:R-:W-:Y:S05]  /*01c0*/  @!P0 BRA `(.L_x_85) ;  /* 0x0000001000948947 */ /* 0x000fea0003800000 */
[----:B------:R-:W0:Y:S01]  /*01d0*/  LDC.64 R12, c[0x0][0x380] ;  /* 0x0000e000ff0c7b82 */ /* 0x000e220000000a00 */
[----:B------:R-:W-:Y:S01]  /*01e0*/  IMAD.WIDE.U32 R2, R18, 0x4, RZ ;  /* 0x0000000412027825 */ /* 0x000fe200078e00ff */
[----:B------:R-:W-:Y:S02]  /*01f0*/  SHF.L.U32 R0, R19, 0x2, RZ ;  /* 0x0000000213007819 */ /* 0x000fe400000006ff */
[----:B------:R-:W-:-:S04]  /*0200*/  LOP3.LUT R7, R22, 0x7ffffffc, RZ, 0xc0, !PT ;  /* 0x7ffffffc16077812 */ /* 0x000fc800078ec0ff */
[----:B------:R-:W1:Y:S08]  /*0210*/  LDC.64 R8, c[0x0][0x388] ;  /* 0x0000e200ff087b82 */ /* 0x000e700000000a00 */
[----:B------:R-:W2:Y:S01]  /*0220*/  LDC.64 R10, c[0x0][0x380] ;  /* 0x0000e000ff0a7b82 */ /* 0x000ea20000000a00 */
[-C--:B0-----:R-:W-:Y:S02]  /*0230*/  IADD3 R5, P1, PT, R2, R12.reuse, RZ ;  /* 0x0000000c02057210 */ /* 0x081fe40007f3e0ff */
[----:B------:R-:W-:-:S02]  /*0240*/  LEA R4, P0, R18, R12, 0x3 ;  /* 0x0000000c12047211 */ /* 0x000fc400078018ff */
[----:B------:R-:W-:Y:S01]  /*0250*/  IADD3.X R3, PT, PT, R13, R3, R0, P1, !PT ;  /* 0x000000030d037210 */ /* 0x000fe20000ffe400 */
[----:B------:R-:W-:Y:S01]  /*0260*/  IMAD.MOV R0, RZ, RZ, -R7 ;  /* 0x000000ffff007224 */ /* 0x000fe200078e0a07 */
[--C-:B------:R-:W-:Y:S01]  /*0270*/  LEA.HI.X R2, R18, R13, R19.reuse, 0x3, P0 ;  /* 0x0000000d12027211 */ /* 0x100fe200000f1c13 */
[----:B------:R-:W-:Y:S01]  /*0280*/  IMAD R13, R19, 0xc, RZ ;  /* 0x0000000c130d7824 */ /* 0x000fe200078e02ff */
[----:B-1----:R-:W-:Y:S02]  /*0290*/  IADD3 R22, P1, PT, R8, 0x8, RZ ;  /* 0x0000000808167810 */ /* 0x002fe40007f3e0ff */
[----:B------:R-:W-:Y:S02]  /*02a0*/  ISETP.GE.AND P0, PT, R0, RZ, PT ;  /* 0x000000ff0000720c */ /* 0x000fe40003f06270 */
[----:B------:R-:W-:Y:S01]  /*02b0*/  SHF.L.U64.HI R19, R18, 0x4, R19 ;  /* 0x0000000412137819 */ /* 0x000fe20000010213 */
[----:B------:R-:W-:Y:S02]  /*02c0*/  IMAD.X R23, RZ, RZ, R9, P1 ;  /* 0x000000ffff177224 */ /* 0x000fe400008e0609 */
[----:B------:R-:W-:-:S02]  /*02d0*/  IMAD.MOV.U32 R9, RZ, RZ, R21 ;  /* 0x000000ffff097224 */ /* 0x000fc400078e0015 */
[----:B--2---:R-:W-:-:S04]  /*02e0*/  IMAD.WIDE.U32 R10, R18, 0xc, R10 ;  /* 0x0000000c120a7825 */ /* 0x004fc800078e000a */
[----:B------:R-:W-:Y:S01]  /*02f0*/  IMAD.SHL.U32 R18, R18, 0x10, RZ ;  /* 0x0000001012127824 */ /* 0x000fe200078e00ff */
[----:B------:R-:W-:Y:S01]  /*0300*/  IADD3 R8, PT, PT, R11, R13, RZ ;  /* 0x0000000d0b087210 */ /* 0x000fe20007ffe0ff */
[----:B------:R-:W-:Y:S06]  /*0310*/  @P0 BRA `(.L_x_86) ;  /* 0x0000000c00a00947 */ /* 0x000fec0003800000 */
[----:B------:R-:W-:Y:S01]  /*0320*/  IMAD.MOV R12, RZ, RZ, -R0 ;  /* 0x000000ffff0c7224 */ /* 0x000fe200078e0a00 */
[----:B------:R-:W-:-:S04]  /*0330*/  PLOP3.LUT P0, PT, PT, PT, PT, 0x80, 0x8 ;  /* 0x000000000008781c */ /* 0x000fc80003f0f070 */
[----:B------:R-:W-:-:S13]  /*0340*/  ISETP.GT.AND P1, PT, R12, 0xc, PT ;  /* 0x0000000c0c00780c */ /* 0x000fda0003f24270 */
[----:B------:R-:W-:Y:S05]  /*0350*/  @!P1 BRA `(.L_x_87) ;  /* 0x0000000800489947 */ /* 0x000fea0003800000 */
[----:B------:R-:W-:-:S13]  /*0360*/  PLOP3.LUT P0, PT, PT, PT, PT, 0x8, 0x80 ;  /* 0x000000000080781c */ /* 0x000fda0003f0e170 */
.L_x_88:
[----:B------:R-:W2:Y:S02]  /*0370*/  LDG.E R12, desc[UR12][R22.64+-0x8] ;  /* 0xfffff80c160c7981 */ /* 0x000ea4000c1e1900 */
[----:B--2---:R-:W-:-:S13]  /*0380*/  ISETP.GE.AND P1, PT, R12, 0x2, PT ;  /* 0x000000020c00780c */ /* 0x004fda0003f26270 */
[----:B------:R-:W0:Y:S01]  /*0390*/  @P1 LDC.64 R12, c[0x0][0x380] ;  /* 0x0000e000ff0c1b82 */ /* 0x000e220000000a00 */
[----:B------:R-:W2:Y:S01]  /*03a0*/  @P1 LDG.E R21, desc[UR12][R14.64] ;  /* 0x0000000c0e151981 */ /* 0x000ea2000c1e1900 */
[----:B0-----:R-:W-:-:S05]  /*03b0*/  @P1 IADD3 R12, P2, PT, R9, R12, RZ ;  /* 0x0000000c090c1210 */ /* 0x001fca0007f5e0ff */
[----:B------:R-:W-:-:S05]  /*03c0*/  @P1 IMAD.X R13, R20, 0x1, R13, P2 ;  /* 0x00000001140d1824 */ /* 0x000fca00010e060d */
[----:B------:R-:W2:Y:S02]  /*03d0*/  @P1 LDG.E R12, desc[UR12][R12.64] ;  /* 0x0000000c0c0c1981 */ /* 0x000ea4000c1e1900 */
[----:B--2---:R-:W-:-:S05]  /*03e0*/  @P1 FADD R21, R12, R21 ;  /* 0x000000150c151221 */ /* 0x004fca0000000000 */
[----:B------:R0:W-:Y:S04]  /*03f0*/  @P1 STG.E desc[UR12][R14.64], R21 ;  /* 0x000000150e001986 */ /* 0x0001e8000c10190c */
[----:B------:R-:W2:Y:S02]  /*0400*/  LDG.E R24, desc[UR12][R22.64+-0x4] ;  /* 0xfffffc0c16187981 */ /* 0x000ea4000c1e1900 */
[----:B--2---:R-:W-:-:S13]  /*0410*/  ISETP.GE.AND P1, PT, R24, 0x2, PT ;  /* 0x000000021800780c */ /* 0x004fda0003f26270 */
[----:B------:R-:W-:Y:S01]  /*0420*/  @P1 IADD3 R24, P2, PT, R9, R5, RZ ;  /* 0x0000000509181210 */ /* 0x000fe20007f5e0ff */
[----:B------:R-:W2:Y:S04]  /*0430*/  @P1 LDG.E R27, desc[UR12][R14.64] ;  /* 0x0000000c0e1b1981 */ /* 0x000ea8000c1e1900 */
[----:B------:R-:W-:-:S05]  /*0440*/  @P1 IMAD.X R25, R20, 0x1, R3, P2 ;  /* 0x0000000114191824 */ /* 0x000fca00010e0603 */
[----:B------:R-:W2:Y:S02]  /*0450*/  @P1 LDG.E R24, desc[UR12][R24.64] ;  /* 0x0000000c18181981 */ /* 0x000ea4000c1e1900 */
[----:B--2---:R-:W-:-:S05]  /*0460*/  @P1 FADD R27, R24, R27 ;  /* 0x0000001b181b1221 */ /* 0x004fca0000000000 */
[----:B------:R1:W-:Y:S04]  /*0470*/  @P1 STG.E desc[UR12][R14.64], R27 ;  /* 0x0000001b0e001986 */ /* 0x0003e8000c10190c */
[----:B------:R-:W2:Y:S02]  /*0480*/  LDG.E R12, desc[UR12][R22.64] ;  /* 0x0000000c160c7981 */ /* 0x000ea4000c1e1900 */
[----:B--2---:R-:W-:-:S13]  /*0490*/  ISETP.GE.AND P1, PT, R12, 0x2, PT ;  /* 0x000000020c00780c */ /* 0x004fda0003f26270 */
[----:B------:R-:W-:Y:S01]  /*04a0*/  @P1 IADD3 R12, P2, PT, R9, R4, RZ ;  /* 0x00000004090c1210 */ /* 0x000fe20007f5e0ff */
[----:B0-----:R-:W2:Y:S04]  /*04b0*/  @P1 LDG.E R21, desc[UR12][R14.64] ;  /* 0x0000000c0e151981 */ /* 0x001ea8000c1e1900 */
[----:B------:R-:W-:-:S05]  /*04c0*/  @P1 IMAD.X R13, R20, 0x1, R2, P2 ;  /* 0x00000001140d1824 */ /* 0x000fca00010e0602 */
[----:B------:R-:W2:Y:S02]  /*04d0*/  @P1 LDG.E R12, desc[UR12][R12.64] ;  /* 0x0000000c0c0c1981 */ /* 0x000ea4000c1e1900 */
[----:B--2---:R-:W-:-:S05]  /*04e0*/  @P1 FADD R21, R12, R21 ;  /* 0x000000150c151221 */ /* 0x004fca0000000000 */
[----:B------:R0:W-:Y:S04]  /*04f0*/  @P1 STG.E desc[UR12][R14.64], R21 ;  /* 0x000000150e001986 */ /* 0x0001e8000c10190c */
[----:B------:R-:W2:Y:S02]  /*0500*/  LDG.E R24, desc[UR12][R22.64+0x4] ;  /* 0x0000040c16187981 */ /* 0x000ea4000c1e1900 */
[----:B--2---:R-:W-:-:S13]  /*0510*/  ISETP.GE.AND P1, PT, R24, 0x2, PT ;  /* 0x000000021800780c */ /* 0x004fda0003f26270 */
[----:B------:R-:W-:Y:S01]  /*0520*/  @P1 IADD3 R24, P2, PT, R9, R10, RZ ;  /* 0x0000000a09181210 */ /* 0x000fe20007f5e0ff */
[----:B-1----:R-:W2:Y:S03]  /*0530*/  @P1 LDG.E R27, desc[UR12][R14.64] ;  /* 0x0000000c0e1b1981 */ /* 0x002ea6000c1e1900 */
[----:B------:R-:W-:-:S05]  /*0540*/  @P1 IADD3.X R25, PT, PT, R20, R8, RZ, P2, !PT ;  /* 0x0000000814191210 */ /* 0x000fca00017fe4ff */
[----:B------:R-:W2:Y:S02]  /*0550*/  @P1 LDG.E R24, desc[UR12][R24.64] ;  /* 0x0000000c18181981 */ /* 0x000ea4000c1e1900 */
[----:B--2---:R-:W-:-:S05]  /*0560*/  @P1 FADD R27, R24, R27 ;  /* 0x0000001b181b1221 */ /* 0x004fca0000000000 */
[----:B------:R1:W-:Y:S04]  /*0570*/  @P1 STG.E desc[UR12][R14.64], R27 ;  /* 0x0000001b0e001986 */ /* 0x0003e8000c10190c */
[----:B------:R-:W2:Y:S01]  /*0580*/  LDG.E R12, desc[UR12][R22.64+0x8] ;  /* 0x0000080c160c7981 */ /* 0x000ea2000c1e1900 */
[----:B------:R-:W-:-:S05]  /*0590*/  IADD3 R9, P2, PT, R9, R18, RZ ;  /* 0x0000001209097210 */ /* 0x000fca0007f5e0ff */
[----:B------:R-:W-:Y:S01]  /*05a0*/  IMAD.X R20, R20, 0x1, R19, P2 ;  /* 0x0000000114147824 */ /* 0x000fe200010e0613 */
[----:B--2---:R-:W-:-:S13]  /*05b0*/  ISETP.GE.AND P1, PT, R12, 0x2, PT ;  /* 0x000000020c00780c */ /* 0x004fda0003f26270 */
[----:B------:R-:W2:Y:S01]  /*05c0*/  @P1 LDC.64 R12, c[0x0][0x380] ;  /* 0x0000e000ff0c1b82 */ /* 0x000ea20000000a00 */
[----:B0-----:R-:W3:Y:S01]  /*05d0*/  @P1 LDG.E R21, desc[UR12][R14.64] ;  /* 0x0000000c0e151981 */ /* 0x001ee2000c1e1900 */
[----:B--2---:R-:W-:-:S05]  /*05e0*/  @P1 IADD3 R12, P2, PT, R9, R12, RZ ;  /* 0x0000000c090c1210 */ /* 0x004fca0007f5e0ff */
[----:B------:R-:W-:-:S05]  /*05f0*/  @P1 IMAD.X R13, R20, 0x1, R13, P2 ;  /* 0x00000001140d1824 */ /* 0x000fca00010e060d */
[----:B------:R-:W3:Y:S02]  /*0600*/  @P1 LDG.E R12, desc[UR12][R12.64] ;  /* 0x0000000c0c0c1981 */ /* 0x000ee4000c1e1900 */
[----:B---3--:R-:W-:-:S05]  /*0610*/  @P1 FADD R21, R12, R21 ;  /* 0x000000150c151221 */ /* 0x008fca0000000000 */
[----:B------:R0:W-:Y:S04]  /*0620*/  @P1 STG.E desc[UR12][R14.64], R21 ;  /* 0x000000150e001986 */ /* 0x0001e8000c10190c */
[----:B------:R-:W2:Y:S02]  /*0630*/  LDG.E R24, desc[UR12][R22.64+0xc] ;  /* 0x00000c0c16187981 */ /* 0x000ea4000c1e1900 */
[----:B--2---:R-:W-:-:S13]  /*0640*/  ISETP.GE.AND P1, PT, R24, 0x2, PT ;  /* 0x000000021800780c */ /* 0x004fda0003f26270 */
[----:B------:R-:W-:Y:S01]  /*0650*/  @P1 IADD3 R24, P2, PT, R9, R5, RZ ;  /* 0x0000000509181210 */ /* 0x000fe20007f5e0ff */
[----:B-1----:R-:W2:Y:S04]  /*0660*/  @P1 LDG.E R27, desc[UR12][R14.64] ;  /* 0x0000000c0e1b1981 */ /* 0x002ea8000c1e1900 */
        /* <DEDUP_REMOVED lines=69> */
[----:B------:R-:W2:Y:S04]  /*0ac0*/  @P1 LDG.E R29, desc[UR12][R14.64] ;  /* 0x0000000c0e1d1981 */ /* 0x000ea8000c1e1900 */
[----:B-1----:R-:W-:-:S05]  /*0ad0*/  @P1 IMAD.X R27, R20, 0x1, R3, P2 ;  /* 0x00000001141b1824 */ /* 0x002fca00010e0603 */
        /* <DEDUP_REMOVED lines=14> */
[----:B------:R-:W2:Y:S03]  /*0bc0*/  @P1 LDG.E R27, desc[UR12][R14.64] ;  /* 0x0000000c0e1b1981 */ /* 0x000ea6000c1e1900 */
[----:B------:R-:W-:-:S05]  /*0bd0*/  @P1 IADD3.X R13, PT, PT, R20, R8, RZ, P2, !PT ;  /* 0x00000008140d1210 */ /* 0x000fca00017fe4ff */
[----:B------:R-:W2:Y:S01]  /*0be0*/  @P1 LDG.E R12, desc[UR12][R12.64] ;  /* 0x0000000c0c0c1981 */ /* 0x000ea2000c1e1900 */
[----:B------:R-:W-:Y:S01]  /*0bf0*/  VIADD R0, R0, 0x10 ;  /* 0x0000001000007836 */ /* 0x000fe20000000000 */
[----:B------:R-:W-:Y:S02]  /*0c00*/  IADD3 R22, P3, PT, R22, 0x40, RZ ;  /* 0x0000004016167810 */ /* 0x000fe40007f7e0ff */
[----:B------:R-:W-:-:S03]  /*0c10*/  IADD3 R9, P2, PT, R9, R18, RZ ;  /* 0x0000001209097210 */ /* 0x000fc60007f5e0ff */
[----:B------:R-:W-:Y:S02]  /*0c20*/  IMAD.X R23, RZ, RZ, R23, P3 ;  /* 0x000000ffff177224 */ /* 0x000fe400018e0617 */
[----:B------:R-:W-:Y:S02]  /*0c30*/  IMAD.X R20, R20, 0x1, R19, P2 ;  /* 0x0000000114147824 */ /* 0x000fe400010e0613 */
[----:B--2---:R-:W-:-:S05]  /*0c40*/  @P1 FADD R27, R12, R27 ;  /* 0x0000001b0c1b1221 */ /* 0x004fca0000000000 */
[----:B------:R1:W-:Y:S01]  /*0c50*/  @P1 STG.E desc[UR12][R14.64], R27 ;  /* 0x0000001b0e001986 */ /* 0x0003e2000c10190c */
[----:B------:R-:W-:-:S13]  /*0c60*/  ISETP.GE.AND P1, PT, R0, -0xc, PT ;  /* 0xfffffff40000780c */ /* 0x000fda0003f26270 */
[----:B-1----:R-:W-:Y:S05]  /*0c70*/  @!P1 BRA `(.L_x_88) ;  /* 0xfffffff400bc9947 */ /* 0x002fea000383ffff */
.L_x_87:
[----:B------:R-:W-:-:S05]  /*0c80*/  IMAD.MOV R12, RZ, RZ, -R0 ;  /* 0x000000ffff0c7224 */ /* 0x000fca00078e0a00 */
[----:B------:R-:W-:-:S13]  /*0c90*/  ISETP.GT.AND P1, PT, R12, 0x4, PT ;  /* 0x000000040c00780c */ /* 0x000fda0003f24270 */
[----:B------:R-:W-:Y:S05]  /*0ca0*/  @!P1 BRA `(.L_x_89) ;  /* 0x0000000400349947 */ /* 0x000fea0003800000 */
[----:B------:R-:W2:Y:S02]  /*0cb0*/  LDG.E R12, desc[UR12][R22.64+-0x8] ;  /* 0xfffff80c160c7981 */ /* 0x000ea4000c1e1900 */
[----:B--2---:R-:W-:-:S13]  /*0cc0*/  ISETP.GE.AND P0, PT, R12, 0x2, PT ;  /* 0x000000020c00780c */ /* 0x004fda0003f06270 */
[----:B------:R-:W0:Y:S01]  /*0cd0*/  @P0 LDC.64 R12, c[0x0][0x380] ;  /* 0x0000e000ff0c0b82 */ /* 0x000e220000000a00 */
[----:B------:R-:W2:Y:S01]  /*0ce0*/  @P0 LDG.E R21, desc[UR12][R14.64] ;  /* 0x0000000c0e150981 */ /* 0x000ea2000c1e1900 */
[----:B0-----:R-:W-:-:S04]  /*0cf0*/  @P0 IADD3 R12, P1, PT, R9, R12, RZ ;  /* 0x0000000c090c0210 */ /* 0x001fc80007f3e0ff */
[----:B------:R-:W-:-:S05]  /*0d00*/  @P0 IADD3.X R13, PT, PT, R20, R13, RZ, P1, !PT ;  /* 0x0000000d140d0210 */ /* 0x000fca0000ffe4ff */
        /* <DEDUP_REMOVED lines=32> */
[----:B------:R-:W3:Y:S01]  /*0f10*/  @P0 LDG.E R25, desc[UR12][R14.64] ;  /* 0x0000000c0e190981 */ /* 0x000ee2000c1e1900 */
[----:B--2---:R-:W-:-:S04]  /*0f20*/  @P0 IADD3 R20, P1, PT, R9, R12, RZ ;  /* 0x0000000c09140210 */ /* 0x004fc80007f3e0ff */
[----:B0-----:R-:W-:-:S05]  /*0f30*/  @P0 IADD3.X R21, PT, PT, R26, R13, RZ, P1, !PT ;  /* 0x0000000d1a150210 */ /* 0x001fca0000ffe4ff */
[----:B------:R-:W3:Y:S01]  /*0f40*/  @P0 LDG.E R20, desc[UR12][R20.64] ;  /* 0x0000000c14140981 */ /* 0x000ee2000c1e1900 */
[----:B------:R-:W-:-:S05]  /*0f50*/  IADD3 R12, P1, PT, R22, 0x10, RZ ;  /* 0x00000010160c7810 */ /* 0x000fca0007f3e0ff */
[----:B------:R-:W-:Y:S02]  /*0f60*/  IMAD.X R13, RZ, RZ, R23, P1 ;  /* 0x000000ffff0d7224 */ /* 0x000fe400008e0617 */
[----:B---3--:R-:W-:-:S05]  /*0f70*/  @P0 FADD R25, R20, R25 ;  /* 0x0000001914190221 */ /* 0x008fca0000000000 */
[----:B------:R-:W-:Y:S04]  /*0f80*/  @P0 STG.E desc[UR12][R14.64], R25 ;  /* 0x000000190e000986 */ /* 0x000fe8000c10190c */
        /* <DEDUP_REMOVED lines=21> */
[----:B------:R-:W2:Y:S01]  /*10e0*/  @P0 LDG.E R24, desc[UR12][R24.64] ;  /* 0x0000000c18180981 */ /* 0x000ea2000c1e1900 */
[----:B------:R-:W-:Y:S02]  /*10f0*/  IADD3 R0, PT, PT, R0, 0x4, RZ ;  /* 0x0000000400007810 */ /* 0x000fe40007ffe0ff */
[----:B------:R-:W-:Y:S02]  /*1100*/  IADD3 R22, P2, PT, R12, 0x10, RZ ;  /* 0x000000100c167810 */ /* 0x000fe40007f5e0ff */
[----:B------:R-:W-:Y:S01]  /*1110*/  IADD3 R9, P1, PT, R9, R18, RZ ;  /* 0x0000001209097210 */ /* 0x000fe20007f3e0ff */
[----:B------:R-:W-:Y:S02]  /*1120*/  VIADD R0, R0, 0x4 ;  /* 0x0000000400007836 */ /* 0x000fe40000000000 */
[----:B------:R-:W-:Y:S02]  /*1130*/  IMAD.X R23, RZ, RZ, R13, P2 ;  /* 0x000000ffff177224 */ /* 0x000fe400010e060d */
[----:B------:R-:W-:-:S02]  /*1140*/  IMAD.X R20, R26, 0x1, R19, P1 ;  /* 0x000000011a147824 */ /* 0x000fc400008e0613 */
[----:B--2---:R-:W-:-:S05]  /*1150*/  @P0 FADD R27, R24, R27 ;  /* 0x0000001b181b0221 */ /* 0x004fca0000000000 */
[----:B------:R1:W-:Y:S01]  /*1160*/  @P0 STG.E desc[UR12][R14.64], R27 ;  /* 0x0000001b0e000986 */ /* 0x0003e2000c10190c */
[----:B------:R-:W-:-:S13]  /*1170*/  PLOP3.LUT P0, PT, PT, PT, PT, 0x8, 0x80 ;  /* 0x000000000080781c */ /* 0x000fda0003f0e170 */
.L_x_89:
[----:B------:R-:W-:-:S13]  /*1180*/  ISETP.NE.OR P0, PT, R0, RZ, P0 ;  /* 0x000000ff0000720c */ /* 0x000fda0000705670 */
[----:B------:R-:W-:Y:S05]  /*1190*/  @!P0 BRA `(.L_x_85) ;  /* 0x0000000000a08947 */ /* 0x000fea0003800000 */
.L_x_86:
        /* <DEDUP_REMOVED lines=17> */
[----:B------:R-:W3:Y:S02]  /*12b0*/  LDG.E R12, desc[UR12][R22.64] ;  /* 0x0000000c160c7981 */ /* 0x000ee4000c1e1900 */
[----:B---3--:R-:W-:-:S13]  /*12c0*/  ISETP.GE.AND P0, PT, R12, 0x2, PT ;  /* 0x000000020c00780c */ /* 0x008fda0003f06270 */
[----:B------:R-:W-:Y:S01]  /*12d0*/  @P0 IADD3 R24, P1, PT, R9, R4, RZ ;  /* 0x0000000409180210 */ /* 0x000fe20007f3e0ff */
[----:B0-----:R-:W3:Y:S04]  /*12e0*/  @P0 LDG.E R21, desc[UR12][R14.64] ;  /* 0x0000000c0e150981 */ /* 0x001ee8000c1e1900 */
[----:B------:R-:W-:-:S05]  /*12f0*/  @P0 IMAD.X R25, R20, 0x1, R2, P1 ;  /* 0x0000000114190824 */ /* 0x000fca00008e0602 */
[----:B------:R-:W3:Y:S02]  /*1300*/  @P0 LDG.E R24, desc[UR12][R24.64] ;  /* 0x0000000c18180981 */ /* 0x000ee4000c1e1900 */
[----:B---3--:R-:W-:-:S05]  /*1310*/  @P0 FADD R21, R24, R21 ;  /* 0x0000001518150221 */ /* 0x008fca0000000000 */
[----:B------:R2:W-:Y:S04]  /*1320*/  @P0 STG.E desc[UR12][R14.64], R21 ;  /* 0x000000150e000986 */ /* 0x0005e8000c10190c */
[----:B------:R-:W3:Y:S02]  /*1330*/  LDG.E R12, desc[UR12][R22.64+0x4] ;  /* 0x0000040c160c7981 */ /* 0x000ee4000c1e1900 */
[----:B---3--:R-:W-:-:S13]  /*1340*/  ISETP.GE.AND P0, PT, R12, 0x2, PT ;  /* 0x000000020c00780c */ /* 0x008fda0003f06270 */
[----:B------:R-:W-:Y:S01]  /*1350*/  @P0 IADD3 R12, P1, PT, R9, R10, RZ ;  /* 0x0000000a090c0210 */ /* 0x000fe20007f3e0ff */
[----:B------:R-:W3:Y:S04]  /*1360*/  @P0 LDG.E R27, desc[UR12][R14.64] ;  /* 0x0000000c0e1b0981 */ /* 0x000ee8000c1e1900 */
[----:B------:R-:W-:-:S05]  /*1370*/  @P0 IMAD.X R13, R20, 0x1, R8, P1 ;  /* 0x00000001140d0824 */ /* 0x000fca00008e0608 */
[----:B------:R-:W3:Y:S01]  /*1380*/  @P0 LDG.E R12, desc[UR12][R12.64] ;  /* 0x0000000c0c0c0981 */ /* 0x000ee2000c1e1900 */
[----:B------:R-:W-:Y:S01]  /*1390*/  VIADD R0, R0, 0x4 ;  /* 0x0000000400007836 */ /* 0x000fe20000000000 */
[----:B------:R-:W-:Y:S02]  /*13a0*/  IADD3 R22, P2, PT, R22, 0x10, RZ ;  /* 0x0000001016167810 */ /* 0x000fe40007f5e0ff */
[----:B------:R-:W-:-:S03]  /*13b0*/  IADD3 R9, P1, PT, R9, R18, RZ ;  /* 0x0000001209097210 */ /* 0x000fc60007f3e0ff */
[----:B------:R-:W-:Y:S01]  /*13c0*/  IMAD.X R23, RZ, RZ, R23, P2 ;  /* 0x000000ffff177224 */ /* 0x000fe200010e0617 */
[----:B------:R-:W-:Y:S01]  /*13d0*/  IADD3.X R20, PT, PT, R20, R19, RZ, P1, !PT ;  /* 0x0000001314147210 */ /* 0x000fe20000ffe4ff */
[----:B---3--:R-:W-:-:S05]  /*13e0*/  @P0 FADD R27, R12, R27 ;  /* 0x0000001b0c1b0221 */ /* 0x008fca0000000000 */
[----:B------:R2:W-:Y:S01]  /*13f0*/  @P0 STG.E desc[UR12][R14.64], R27 ;  /* 0x0000001b0e000986 */ /* 0x0005e2000c10190c */
[----:B------:R-:W-:-:S13]  /*1400*/  ISETP.NE.AND P0, PT, R0, RZ, PT ;  /* 0x000000ff0000720c */ /* 0x000fda0003f05270 */
[----:B--2---:R-:W-:Y:S05]  /*1410*/  @P0 BRA `(.L_x_86) ;  /* 0xfffffffc00600947 */ /* 0x004fea000383ffff */
.L_x_85:
[----:B------:R-:W-:-:S13]  /*1420*/  ISETP.NE.AND P0, PT, R6, RZ, PT ;  /* 0x000000ff0600720c */ /* 0x000fda0003f05270 */
[----:B------:R-:W-:Y:S05]  /*1430*/  @!P0 EXIT ;  /* 0x000000000000894d */ /* 0x000fea0003800000 */
[----:B------:R-:W0:Y:S01]  /*1440*/  LDC.64 R2, c[0x0][0x3c0] ;  /* 0x0000f000ff027b82 */ /* 0x000e220000000a00 */
[----:B------:R-:W2:Y:S01]  /*1450*/  LDCU.64 UR4, c[0x0][0x380] ;  /* 0x00007000ff0477ac */ /* 0x000ea20008000a00 */
[----:B------:R-:W-:-:S06]  /*1460*/  IMAD.MOV R6, RZ, RZ, -R6 ;  /* 0x000000ffff067224 */ /* 0x000fcc00078e0a06 */
[----:B------:R-:W3:Y:S01]  /*1470*/  LDC.64 R4, c[0x0][0x388] ;  /* 0x0000e200ff047b82 */ /* 0x000ee20000000a00 */
[----:B0-----:R-:W-:Y:S01]  /*1480*/  IMAD.WIDE.U32 R16, R7, R2, R16 ;  /* 0x0000000207107225 */ /* 0x001fe200078e0010 */
[----:B------:R-:W-:-:S03]  /*1490*/  SHF.L.U64.HI R10, R2, 0x2, R3 ;  /* 0x00000002020a7819 */ /* 0x000fc60000010203 */
[C---:B------:R-:W-:Y:S01]  /*14a0*/  IMAD R9, R7.reuse, R3, R17 ;  /* 0x0000000307097224 */ /* 0x040fe200078e0211 */
[----:B--2---:R-:W-:Y:S01]  /*14b0*/  LEA R11, P0, R16, UR4, 0x2 ;  /* 0x00000004100b7c11 */ /* 0x004fe2000f8010ff */
[----:B---3--:R-:W-:-:S03]  /*14c0*/  IMAD.WIDE.U32 R4, R7, 0x4, R4 ;  /* 0x0000000407047825 */ /* 0x008fc600078e0004 */
[----:B------:R-:W-:Y:S01]  /*14d0*/  LEA.HI.X R9, R16, UR5, R9, 0x2, P0 ;  /* 0x0000000510097c11 */ /* 0x000fe200080f1409 */
[----:B------:R-:W-:Y:S02]  /*14e0*/  IMAD.MOV.U32 R8, RZ, RZ, R4 ;  /* 0x000000ffff087224 */ /* 0x000fe400078e0004 */
[----:B------:R-:W-:-:S07]  /*14f0*/  IMAD.MOV.U32 R7, RZ, RZ, R5 ;  /* 0x000000ffff077224 */ /* 0x000fce00078e0005 */
.L_x_90:
[----:B------:R-:W-:Y:S01]  /*1500*/  IMAD.MOV.U32 R4, RZ, RZ, R8 ;  /* 0x000000ffff047224 */ /* 0x000fe200078e0008 */
[----:B------:R-:W-:-:S05]  /*1510*/  MOV R5, R7 ;  /* 0x0000000700057202 */ /* 0x000fca0000000f00 */
[----:B------:R-:W2:Y:S02]  /*1520*/  LDG.E R0, desc[UR12][R4.64] ;  /* 0x0000000c04007981 */ /* 0x000ea4000c1e1900 */
[----:B--2---:R-:W-:-:S13]  /*1530*/  ISETP.GE.AND P0, PT, R0, 0x2, PT ;  /* 0x000000020000780c */ /* 0x004fda0003f06270 */
[----:B------:R-:W-:Y:S01]  /*1540*/  @P0 IMAD.MOV.U32 R4, RZ, RZ, R11 ;  /* 0x000000ffff040224 */ /* 0x000fe200078e000b */
[----:B0-----:R-:W2:Y:S01]  /*1550*/  @P0 LDG.E R3, desc[UR12][R14.64] ;  /* 0x0000000c0e030981 */ /* 0x001ea2000c1e1900 */
[----:B------:R-:W-:-:S05]  /*1560*/  @P0 IMAD.MOV.U32 R5, RZ, RZ, R9 ;  /* 0x000000ffff050224 */ /* 0x000fca00078e0009 */
[----:B------:R-:W2:Y:S01]  /*1570*/  @P0 LDG.E R0, desc[UR12][R4.64] ;  /* 0x0000000c04000981 */ /* 0x000ea2000c1e1900 */
[----:B------:R-:W-:-:S05]  /*1580*/  VIADD R6, R6, 0x1 ;  /* 0x0000000106067836 */ /* 0x000fca0000000000 */
[----:B------:R-:W-:Y:S01]  /*1590*/  ISETP.NE.AND P1, PT, R6, RZ, PT ;  /* 0x000000ff0600720c */ /* 0x000fe20003f25270 */
[----:B--2---:R-:W-:Y:S01]  /*15a0*/  @P0 FADD R3, R0, R3 ;  /* 0x0000000300030221 */ /* 0x004fe20000000000 */
[----:B------:R-:W-:-:S04]  /*15b0*/  IADD3 R0, P2, PT, R8, 0x4, RZ ;  /* 0x0000000408007810 */ /* 0x000fc80007f5e0ff */
[----:B------:R0:W-:Y:S01]  /*15c0*/  @P0 STG.E desc[UR12][R14.64], R3 ;  /* 0x000000030e000986 */ /* 0x0001e2000c10190c */
[----:B------:R-:W-:Y:S01]  /*15d0*/  LEA R8, P0, R2, R11, 0x2 ;  /* 0x0000000b02087211 */ /* 0x000fe200078010ff */
[----:B------:R-:W-:-:S03]  /*15e0*/  IMAD.X R7, RZ, RZ, R7, P2 ;  /* 0x000000ffff077224 */ /* 0x000fc600010e0607 */
[----:B------:R-:W-:Y:S02]  /*15f0*/  IADD3.X R9, PT, PT, R9, R10, RZ, P0, !PT ;  /* 0x0000000a09097210 */ /* 0x000fe400007fe4ff */
[----:B------:R-:W-:Y:S07]  /*1600*/  @!P1 EXIT ;  /* 0x000000000000994d */ /* 0x000fee0003800000 */
[----:B------:R-:W-:Y:S02]  /*1610*/  IMAD.MOV.U32 R11, RZ, RZ, R8 ;  /* 0x000000ffff0b7224 */ /* 0x000fe400078e0008 */
[----:B------:R-:W-:Y:S01]  /*1620*/  IMAD.MOV.U32 R8, RZ, RZ, R0 ;  /* 0x000000ffff087224 */ /* 0x000fe200078e0000 */
[----:B------:R-:W-:Y:S06]  /*1630*/  BRA `(.L_x_90) ;  /* 0xfffffffc00b07947 */ /* 0x000fec000383ffff */
.L_x_84:
[----:B------:R-:W0:Y:S02]  /*1640*/  LDC R3, c[0x0][0x3a0] ;  /* 0x0000e800ff037b82 */ /* 0x000e240000000800 */
[----:B0-----:R-:W-:-:S13]  /*1650*/  FSETP.NEU.AND P0, PT, R3, RZ, PT ;  /* 0x000000ff0300720b */ /* 0x001fda0003f0d000 */
[----:B------:R-:W-:Y:S05]  /*1660*/  @P0 BRA `(.L_x_91) ;  /* 0x0000001400300947 */ /* 0x000fea0003800000 */
[C---:B------:R-:W-:Y:S01]  /*1670*/  ISETP.GE.U32.AND P0, PT, R22.reuse, 0x4, PT ;  /* 0x000000041600780c */ /* 0x040fe20003f06070 */
[----:B------:R-:W-:Y:S01]  /*1680*/  IMAD.MOV.U32 R2, RZ, RZ, RZ ;  /* 0x000000ffff027224 */ /* 0x000fe200078e00ff */
[----:B------:R-:W-:-:S11]  /*1690*/  LOP3.LUT R0, R22, 0x3, RZ, 0xc0, !PT ;  /* 0x0000000316007812 */ /* 0x000fd600078ec0ff */
[----:B------:R-:W-:Y:S05]  /*16a0*/  @!P0 BRA `(.L_x_92) ;  /* 0x0000001000908947 */ /* 0x000fea0003800000 */
[----:B------:R-:W0:Y:S01]  /*16b0*/  LDC.64 R20, c[0x0][0x380] ;  /* 0x0000e000ff147b82 */ /* 0x000e220000000a00 */
[----:B------:R-:W-:Y:S01]  /*16c0*/  IMAD.WIDE.U32 R8, R18, 0x4, RZ ;  /* 0x0000000412087825 */ /* 0x000fe200078e00ff */
[----:B------:R-:W-:-:S03]  /*16d0*/  LOP3.LUT R2, R22, 0x7ffffffc, RZ, 0xc0, !PT ;  /* 0x7ffffffc16027812 */ /* 0x000fc600078ec0ff */
[----:B------:R-:W-:Y:S02]  /*16e0*/  IMAD.SHL.U32 R4, R19, 0x4, RZ ;  /* 0x0000000413047824 */ /* 0x000fe400078e00ff */
[----:B------:R-:W-:Y:S01]  /*16f0*/  IMAD.SHL.U32 R22, R18, 0x10, RZ ;  /* 0x0000001012167824 */ /* 0x000fe200078e00ff */
[----:B------:R-:W1:Y:S08]  /*1700*/  LDC.64 R10, c[0x0][0x388] ;  /* 0x0000e200ff0a7b82 */ /* 0x000e700000000a00 */
[----:B------:R-:W2:Y:S01]  /*1710*/  LDC.64 R12, c[0x0][0x380] ;  /* 0x0000e000ff0c7b82 */ /* 0x000ea20000000a00 */
[----:B0-----:R-:W-:-:S02]  /*1720*/  IADD3 R3, P0, PT, R8, R20, RZ ;  /* 0x0000001408037210 */ /* 0x001fc40007f1e0ff */
[----:B------:R-:W-:Y:S02]  /*1730*/  IADD3 R8, PT, PT, -R2, RZ, RZ ;  /* 0x000000ff02087210 */ /* 0x000fe40007ffe1ff */
[----:B------:R-:W-:Y:S01]  /*1740*/  IADD3.X R4, PT, PT, R21, R9, R4, P0, !PT ;  /* 0x0000000915047210 */ /* 0x000fe200007fe404 */
[----:B------:R-:W-:Y:S01]  /*1750*/  IMAD R9, R19, 0xc, RZ ;  /* 0x0000000c13097824 */ /* 0x000fe200078e02ff */
[----:B------:R-:W-:Y:S02]  /*1760*/  ISETP.GE.AND P2, PT, R8, RZ, PT ;  /* 0x000000ff0800720c */ /* 0x000fe40003f46270 */
[----:B-1----:R-:W-:Y:S02]  /*1770*/  IADD3 R26, P1, PT, R10, 0x8, RZ ;  /* 0x000000080a1a7810 */ /* 0x002fe40007f3e0ff */
[C---:B------:R-:W-:Y:S02]  /*1780*/  LEA R6, P0, R18.reuse, R20, 0x3 ;  /* 0x0000001412067211 */ /* 0x040fe400078018ff */
[C---:B------:R-:W-:Y:S01]  /*1790*/  SHF.L.U64.HI R20, R18.reuse, 0x4, R19 ;  /* 0x0000000412147819 */ /* 0x040fe20000010213 */
[----:B------:R-:W-:Y:S01]  /*17a0*/  IMAD.X R27, RZ, RZ, R11, P1 ;  /* 0x000000ffff1b7224 */ /* 0x000fe200008e060b */
[C---:B------:R-:W-:Y:S01]  /*17b0*/  LEA.HI.X R10, R18.reuse, R21, R19, 0x3, P0 ;  /* 0x00000015120a7211 */ /* 0x040fe200000f1c13 */
[----:B--2---:R-:W-:-:S04]  /*17c0*/  IMAD.WIDE.U32 R12, R18, 0xc, R12 ;  /* 0x0000000c120c7825 */ /* 0x004fc800078e000c */
[----:B------:R-:W-:Y:S01]  /*17d0*/  IMAD.IADD R24, R13, 0x1, R9 ;  /* 0x000000010d187824 */ /* 0x000fe200078e0209 */
[----:B------:R-:W-:Y:S06]  /*17e0*/  @P2 BRA `(.L_x_93) ;  /* 0x0000000c00a02947 */ /* 0x000fec0003800000 */
[----:B------:R-:W-:Y:S01]  /*17f0*/  IMAD.MOV R9, RZ, RZ, -R8 ;  /* 0x000000ffff097224 */ /* 0x000fe200078e0a08 */
[----:B------:R-:W-:-:S04]  /*1800*/  PLOP3.LUT P0, PT, PT, PT, PT, 0x80, 0x8 ;  /* 0x000000000008781c */ /* 0x000fc80003f0f070 */
[----:B------:R-:W-:-:S13]  /*1810*/  ISETP.GT.AND P1, PT, R9, 0xc, PT ;  /* 0x0000000c0900780c */ /* 0x000fda0003f24270 */
[----:B------:R-:W-:Y:S05]  /*1820*/  @!P1 BRA `(.L_x_94) ;  /* 0x0000000800489947 */ /* 0x000fea0003800000 */
[----:B------:R-:W-:-:S13]  /*1830*/  PLOP3.LUT P0, PT, PT, PT, PT, 0x8, 0x80 ;  /* 0x000000000080781c */ /* 0x000fda0003f0e170 */
.L_x_95:
        /* <DEDUP_REMOVED lines=39> */
[----:B--2---:R-:W-:-:S04]  /*1ab0*/  @P1 IADD3 R18, P2, PT, R7, R18, RZ ;  /* 0x0000001207121210 */ /* 0x004fc80007f5e0ff */
[----:B------:R-:W-:-:S05]  /*1ac0*/  @P1 IADD3.X R19, PT, PT, R5, R19, RZ, P2, !PT ;  /* 0x0000001305131210 */ /* 0x000fca00017fe4ff */
[----:B------:R-:W3:Y:S02]  /*1ad0*/  @P1 LDG.E R18, desc[UR12][R18.64] ;  /* 0x0000000c12121981 */ /* 0x000ee4000c1e1900 */
[----:B---3--:R-:W-:-:S05]  /*1ae0*/  @P1 FADD R9, R18, R9 ;  /* 0x0000000912091221 */ /* 0x008fca0000000000 */
[----:B------:R0:W-:Y:S04]  /*1af0*/  @P1 STG.E desc[UR12][R14.64], R9 ;  /* 0x000000090e001986 */ /* 0x0001e8000c10190c */
[----:B-1----:R-:W2:Y:S02]  /*1b00*/  LDG.E R11, desc[UR12][R26.64+0xc] ;  /* 0x00000c0c1a0b7981 */ /* 0x002ea4000c1e1900 */
        /* <DEDUP_REMOVED lines=24> */
[----:B------:R-:W-:-:S04]  /*1c90*/  IADD3 R7, P2, PT, R7, R22, RZ ;  /* 0x0000001607077210 */ /* 0x000fc80007f5e0ff */
[----:B------:R-:W-:Y:S02]  /*1ca0*/  IADD3.X R5, PT, PT, R5, R20, RZ, P2, !PT ;  /* 0x0000001405057210 */ /* 0x000fe400017fe4ff */
        /* <DEDUP_REMOVED lines=54> */
[----:B0-----:R-:W2:Y:S03]  /*2010*/  @P1 LDG.E R9, desc[UR12][R14.64] ;  /* 0x0000000c0e091981 */ /* 0x001ea6000c1e1900 */
[----:B------:R-:W-:-:S05]  /*2020*/  @P1 IADD3.X R29, PT, PT, R5, R10, RZ, P2, !PT ;  /* 0x0000000a051d1210 */ /* 0x000fca00017fe4ff */
        /* <DEDUP_REMOVED lines=8> */
[----:B------:R-:W2:Y:S01]  /*20b0*/  @P1 LDG.E R18, desc[UR12][R18.64] ;  /* 0x0000000c12121981 */ /* 0x000ea2000c1e1900 */
[----:B------:R-:W-:Y:S01]  /*20c0*/  VIADD R8, R8, 0x10 ;  /* 0x0000001008087836 */ /* 0x000fe20000000000 */
[----:B------:R-:W-:Y:S02]  /*20d0*/  IADD3 R26, P3, PT, R26, 0x40, RZ ;  /* 0x000000401a1a7810 */ /* 0x000fe40007f7e0ff */
[----:B------:R-:W-:-:S03]  /*20e0*/  IADD3 R7, P2, PT, R7, R22, RZ ;  /* 0x0000001607077210 */ /* 0x000fc60007f5e0ff */
[----:B------:R-:W-:Y:S01]  /*20f0*/  IMAD.X R27, RZ, RZ, R27, P3 ;  /* 0x000000ffff1b7224 */ /* 0x000fe200018e061b */
[----:B------:R-:W-:Y:S01]  /*2100*/  IADD3.X R5, PT, PT, R5, R20, RZ, P2, !PT ;  /* 0x0000001405057210 */ /* 0x000fe200017fe4ff */
[----:B--2---:R-:W-:-:S05]  /*2110*/  @P1 FADD R11, R18, R11 ;  /* 0x0000000b120b1221 */ /* 0x004fca0000000000 */
[----:B------:R0:W-:Y:S01]  /*2120*/  @P1 STG.E desc[UR12][R14.64], R11 ;  /* 0x0000000b0e001986 */ /* 0x0001e2000c10190c */
[----:B------:R-:W-:-:S13]  /*2130*/  ISETP.GE.AND P1, PT, R8, -0xc, PT ;  /* 0xfffffff40800780c */ /* 0x000fda0003f26270 */
[----:B0-----:R-:W-:Y:S05]  /*2140*/  @!P1 BRA `(.L_x_95) ;  /* 0xfffffff400bc9947 */ /* 0x001fea000383ffff */
.L_x_94:
[----:B------:R-:W-:-:S05]  /*2150*/  IMAD.MOV R9, RZ, RZ, -R8 ;  /* 0x000000ffff097224 */ /* 0x000fca00078e0a08 */
[----:B------:R-:W-:-:S13]  /*2160*/  ISETP.GT.AND P1, PT, R9, 0x4, PT ;  /* 0x000000040900780c */ /* 0x000fda0003f24270 */
[----:B------:R-:W-:Y:S05]  /*2170*/  @!P1 BRA `(.L_x_96) ;  /* 0x0000000400349947 */ /* 0x000fea0003800000 */
        /* <DEDUP_REMOVED lines=39> */
[----:B--2---:R-:W-:-:S05]  /*23f0*/  @P0 IADD3 R18, P1, PT, R7, R18, RZ ;  /* 0x0000001207120210 */ /* 0x004fca0007f3e0ff */
[----:B------:R-:W-:-:S05]  /*2400*/  @P0 IMAD.X R19, R5, 0x1, R19, P1 ;  /* 0x0000000105130824 */ /* 0x000fca00008e0613 */
[----:B0-----:R0:W3:Y:S02]  /*2410*/  @P0 LDG.E R9, desc[UR12][R18.64] ;  /* 0x0000000c12090981 */ /* 0x0010e4000c1e1900 */
[----:B0-----:R-:W-:-:S04]  /*2420*/  IADD3 R18, P1, PT, R26, 0x10, RZ ;  /* 0x000000101a127810 */ /* 0x001fc80007f3e0ff */
[----:B------:R-:W-:Y:S01]  /*2430*/  IADD3.X R19, PT, PT, RZ, R27, RZ, P1, !PT ;  /* 0x0000001bff137210 */ /* 0x000fe20000ffe4ff */
        /* <DEDUP_REMOVED lines=33> */
.L_x_96:
[----:B------:R-:W-:-:S13]  /*2650*/  ISETP.NE.OR P0, PT, R8, RZ, P0 ;  /* 0x000000ff0800720c */ /* 0x000fda0000705670 */
[----:B------:R-:W-:Y:S05]  /*2660*/  @!P0 BRA `(.L_x_92) ;  /* 0x0000000000a08947 */ /* 0x000fea0003800000 */
.L_x_93:
[----:B0-----:R-:W2:Y:S02]  /*2670*/  LDG.E R9, desc[UR12][R26.64+-0x8] ;  /* 0xfffff80c1a097981 */ /* 0x001ea4000c1e1900 */
        /* <DEDUP_REMOVED lines=24> */
[----:B------:R-:W3:Y:S02]  /*2800*/  LDG.E R18, desc[UR12][R26.64+0x4] ;  /* 0x0000040c1a127981 */ /* 0x000ee4000c1e1900 */
[----:B---3--:R-:W-:-:S13]  /*2810*/  ISETP.GE.AND P0, PT, R18, 0x2, PT ;  /* 0x000000021200780c */ /* 0x008fda0003f06270 */
[----:B------:R-:W-:Y:S01]  /*2820*/  @P0 IADD3 R18, P1, PT, R7, R12, RZ ;  /* 0x0000000c07120210 */ /* 0x000fe20007f3e0ff */
[----:B-1----:R-:W3:Y:S04]  /*2830*/  @P0 LDG.E R11, desc[UR12][R14.64] ;  /* 0x0000000c0e0b0981 */ /* 0x002ee8000c1e1900 */
[----:B------:R-:W-:-:S05]  /*2840*/  @P0 IMAD.X R19, R5, 0x1, R24, P1 ;  /* 0x0000000105130824 */ /* 0x000fca00008e0618 */
[----:B------:R-:W3:Y:S01]  /*2850*/  @P0 LDG.E R18, desc[UR12][R18.64] ;  /* 0x0000000c12120981 */ /* 0x000ee2000c1e1900 */
[----:B------:R-:W-:Y:S02]  /*2860*/  IADD3 R8, PT, PT, R8, 0x4, RZ ;  /* 0x0000000408087810 */ /* 0x000fe40007ffe0ff */
[----:B------:R-:W-:Y:S02]  /*2870*/  IADD3 R26, P2, PT, R26, 0x10, RZ ;  /* 0x000000101a1a7810 */ /* 0x000fe40007f5e0ff */
[----:B------:R-:W-:-:S03]  /*2880*/  IADD3 R7, P1, PT, R7, R22, RZ ;  /* 0x0000001607077210 */ /* 0x000fc60007f3e0ff */
[----:B------:R-:W-:Y:S02]  /*2890*/  IMAD.X R27, RZ, RZ, R27, P2 ;  /* 0x000000ffff1b7224 */ /* 0x000fe400010e061b */
[----:B------:R-:W-:Y:S02]  /*28a0*/  IMAD.X R5, R5, 0x1, R20, P1 ;  /* 0x0000000105057824 */ /* 0x000fe400008e0614 */
[----:B---3--:R-:W-:-:S05]  /*28b0*/  @P0 FADD R11, R18, R11 ;  /* 0x0000000b120b0221 */ /* 0x008fca0000000000 */
[----:B------:R2:W-:Y:S01]  /*28c0*/  @P0 STG.E desc[UR12][R14.64], R11 ;  /* 0x0000000b0e000986 */ /* 0x0005e2000c10190c */
[----:B------:R-:W-:-:S13]  /*28d0*/  ISETP.NE.AND P0, PT, R8, RZ, PT ;  /* 0x000000ff0800720c */ /* 0x000fda0003f05270 */
[----:B--2---:R-:W-:Y:S05]  /*28e0*/  @P0 BRA `(.L_x_93) ;  /* 0xfffffffc00600947 */ /* 0x004fea000383ffff */
.L_x_92:
[----:B------:R-:W-:-:S13]  /*28f0*/  ISETP.NE.AND P0, PT, R0, RZ, PT ;  /* 0x000000ff0000720c */ /* 0x000fda0003f05270 */
[----:B------:R-:W-:Y:S05]  /*2900*/  @!P0 EXIT ;  /* 0x000000000000894d */ /* 0x000fea0003800000 */
[----:B------:R-:W1:Y:S01]  /*2910*/  LDC.64 R4, c[0x0][0x3c0] ;  /* 0x0000f000ff047b82 */ /* 0x000e620000000a00 */
[----:B------:R-:W2:Y:S01]  /*2920*/  LDCU.64 UR4, c[0x0][0x380] ;  /* 0x00007000ff0477ac */ /* 0x000ea20008000a00 */
[----:B0-----:R-:W-:Y:S01]  /*2930*/  MOV R9, R17 ;  /* 0x0000001100097202 */ /* 0x001fe20000000f00 */
[----:B------:R-:W-:Y:S02]  /*2940*/  IMAD.MOV.U32 R8, RZ, RZ, R16 ;  /* 0x000000ffff087224 */ /* 0x000fe400078e0010 */
[----:B------:R-:W-:-:S03]  /*2950*/  IMAD.MOV R0, RZ, RZ, -R0 ;  /* 0x000000ffff007224 */ /* 0x000fc600078e0a00 */
[----:B------:R-:W0:Y:S01]  /*2960*/  LDC.64 R6, c[0x0][0x388] ;  /* 0x0000e200ff067b82 */ /* 0x000e220000000a00 */
[----:B-1----:R-:W-:Y:S01]  /*2970*/  IMAD.WIDE.U32 R8, R2, R4, R8 ;  /* 0x0000000402087225 */ /* 0x002fe200078e0008 */
[----:B------:R-:W-:-:S03]  /*2980*/  SHF.L.U64.HI R13, R4, 0x2, R5 ;  /* 0x00000002040d7819 */ /* 0x000fc60000010205 */
[----:B------:R-:W-:Y:S01]  /*2990*/  IMAD R3, R2, R5, R9 ;  /* 0x0000000502037224 */ /* 0x000fe200078e0209 */
[----:B--2---:R-:W-:Y:S01]  /*29a0*/  LEA R11, P0, R8, UR4, 0x2 ;  /* 0x00000004080b7c11 */ /* 0x004fe2000f8010ff */
[----:B0-----:R-:W-:-:S03]  /*29b0*/  IMAD.WIDE.U32 R6, R2, 0x4, R6 ;  /* 0x0000000402067825 */ /* 0x001fc600078e0006 */
[----:B------:R-:W-:Y:S01]  /*29c0*/  LEA.HI.X R10, R8, UR5, R3, 0x2, P0 ;  /* 0x00000005080a7c11 */ /* 0x000fe200080f1403 */
[----:B------:R-:W-:-:S08]  /*29d0*/  IMAD.MOV.U32 R9, RZ, RZ, R6 ;  /* 0x000000ffff097224 */ /* 0x000fd000078e0006 */
.L_x_97:
[----:B------:R-:W-:Y:S01]  /*29e0*/  IMAD.MOV.U32 R2, RZ, RZ, R9 ;  /* 0x000000ffff027224 */ /* 0x000fe200078e0009 */
[----:B------:R-:W-:-:S05]  /*29f0*/  MOV R3, R7 ;  /* 0x0000000700037202 */ /* 0x000fca0000000f00 */
[----:B------:R-:W2:Y:S02]  /*2a00*/  LDG.E R2, desc[UR12][R2.64] ;  /* 0x0000000c02027981 */ /* 0x000ea4000c1e1900 */
[----:B--2---:R-:W-:-:S13]  /*2a10*/  ISETP.GE.AND P0, PT, R2, 0x2, PT ;  /* 0x000000020200780c */ /* 0x004fda0003f06270 */
[----:B------:R-:W-:Y:S01]  /*2a20*/  @P0 IMAD.MOV.U32 R2, RZ, RZ, R11 ;  /* 0x000000ffff020224 */ /* 0x000fe200078e000b */
[----:B------:R-:W2:Y:S01]  /*2a30*/  @P0 LDG.E R6, desc[UR12][R14.64] ;  /* 0x0000000c0e060981 */ /* 0x000ea2000c1e1900 */
[----:B------:R-:W-:-:S05]  /*2a40*/  @P0 IMAD.MOV.U32 R3, RZ, RZ, R10 ;  /* 0x000000ffff030224 */ /* 0x000fca00078e000a */
[----:B0-----:R-:W2:Y:S01]  /*2a50*/  @P0 LDG.E R5, desc[UR12][R2.64] ;  /* 0x0000000c02050981 */ /* 0x001ea2000c1e1900 */
[----:B------:R-:W-:-:S05]  /*2a60*/  VIADD R0, R0, 0x1 ;  /* 0x0000000100007836 */ /* 0x000fca0000000000 */
[----:B------:R-:W-:Y:S01]  /*2a70*/  ISETP.NE.AND P1, PT, R0, RZ, PT ;  /* 0x000000ff0000720c */ /* 0x000fe20003f25270 */
[----:B--2---:R-:W-:Y:S01]  /*2a80*/  @P0 FADD R5, R5, R6 ;  /* 0x0000000605050221 */ /* 0x004fe20000000000 */
[----:B------:R-:W-:-:S04]  /*2a90*/  IADD3 R6, P2, PT, R9, 0x4, RZ ;  /* 0x0000000409067810 */ /* 0x000fc80007f5e0ff */
[----:B------:R0:W-:Y:S01]  /*2aa0*/  @P0 STG.E desc[UR12][R14.64], R5 ;  /* 0x000000050e000986 */ /* 0x0001e2000c10190c */
[----:B------:R-:W-:Y:S02]  /*2ab0*/  LEA R8, P0, R4, R11, 0x2 ;  /* 0x0000000b04087211 */ /* 0x000fe400078010ff */
[----:B------:R-:W-:-:S03]  /*2ac0*/  IADD3.X R7, PT, PT, RZ, R7, RZ, P2, !PT ;  /* 0x00000007ff077210 */ /* 0x000fc600017fe4ff */
[----:B------:R-:W-:Y:S01]  /*2ad0*/  IMAD.X R9, R10, 0x1, R13, P0 ;  /* 0x000000010a097824 */ /* 0x000fe200000e060d */
[----:B------:R-:W-:Y:S07]  /*2ae0*/  @!P1 EXIT ;  /* 0x000000000000994d */ /* 0x000fee0003800000 */
[----:B------:R-:W-:Y:S01]  /*2af0*/  IMAD.MOV.U32 R10, RZ, RZ, R9 ;  /* 0x000000ffff0a7224 */ /* 0x000fe200078e0009 */
[----:B------:R-:W-:Y:S01]  /*2b00*/  MOV R9, R6 ;  /* 0x0000000600097202 */ /* 0x000fe20000000f00 */
[----:B------:R-:W-:Y:S01]  /*2b10*/  IMAD.MOV.U32 R11, RZ, RZ, R8 ;  /* 0x000000ffff0b7224 */ /* 0x000fe200078e0008 */
[----:B------:R-:W-:Y:S06]  /*2b20*/  BRA `(.L_x_97) ;  /* 0xfffffffc00ac7947 */ /* 0x000fec000383ffff */
.L_x_91:
[C---:B------:R-:W-:Y:S01]  /*2b30*/  FMUL R2, R3.reuse, 0.5 ;  /* 0x3f00000003027820 */ /* 0x040fe20000400000 */
[----:B------:R-:W-:Y:S01]  /*2b40*/  FSETP.GEU.AND P0, PT, R3, RZ, PT ;  /* 0x000000ff0300720b */ /* 0x000fe20003f0e000 */
[----:B------:R-:W-:Y:S08]  /*2b50*/  FRND.FLOOR R0, R3 ;  /* 0x0000000300007307 */ /* 0x000ff00000205000 */
[----:B------:R-:W0:Y:S02]  /*2b60*/  FRND.TRUNC R2, R2 ;  /* 0x0000000200027307 */ /* 0x000e24000020d000 */
[----:B0-----:R-:W-:-:S04]  /*2b70*/  FADD R4, R2, R2 ;  /* 0x0000000202047221 */ /* 0x001fc80000000000 */
[----:B------:R-:W-:Y:S01]  /*2b80*/  FADD R4, -R4, R3 ;  /* 0x0000000304047221 */ /* 0x000fe20000000100 */
[----:B------:R-:W-:Y:S06]  /*2b90*/  @!P0 BRA `(.L_x_98) ;  /* 0x0000000400c48947 */ /* 0x000fec0003800000 */
[----:B------:R-:W0:Y:S01]  /*2ba0*/  LDCU.64 UR4, c[0x0][0x380] ;  /* 0x00007000ff0477ac */ /* 0x000e220008000a00 */
[----:B------:R-:W1:Y:S01]  /*2bb0*/  LDC R9, c[0x0][0x3a0] ;  /* 0x0000e800ff097b82 */ /* 0x000e620000000800 */
[----:B------:R-:W-:-:S04]  /*2bc0*/  IMAD.WIDE.U32 R2, R18, 0x4, RZ ;  /* 0x0000000412027825 */ /* 0x000fc800078e00ff */
[----:B------:R-:W-:Y:S02]  /*2bd0*/  IMAD.SHL.U32 R19, R19, 0x4, RZ ;  /* 0x0000000413137824 */ /* 0x000fe400078e00ff */
[----:B------:R-:W-:Y:S02]  /*2be0*/  IMAD.MOV R22, RZ, RZ, -R22 ;  /* 0x000000ffff167224 */ /* 0x000fe400078e0a16 */
[----:B------:R-:W-:Y:S01]  /*2bf0*/  IMAD.IADD R6, R3, 0x1, R19 ;  /* 0x0000000103067824 */ /* 0x000fe200078e0213 */
[----:B0-----:R-:W-:-:S04]  /*2c00*/  IADD3 R7, P0, PT, R7, UR4, RZ ;  /* 0x0000000407077c10 */ /* 0x001fc8000ff1e0ff */
[----:B------:R-:W-:-:S09]  /*2c10*/  IADD3.X R5, PT, PT, R5, UR5, RZ, P0, !PT ;  /* 0x0000000505057c10 */ /* 0x000fd200087fe4ff */
.L_x_101:
[----:B------:R-:W-:Y:S01]  /*2c20*/  MOV R10, UR8 ;  /* 0x00000008000a7c02 */ /* 0x000fe20008000f00 */
[----:B0-----:R-:W-:-:S05]  /*2c30*/  IMAD.U32 R11, RZ, RZ, UR9 ;  /* 0x00000009ff0b7e24 */ /* 0x001fca000f8e00ff */
[----:B------:R-:W2:Y:S01]  /*2c40*/  LDG.E R10, desc[UR12][R10.64] ;  /* 0x0000000c0a0a7981 */ /* 0x000ea2000c1e1900 */
[----:B------:R-:W-:-:S05]  /*2c50*/  VIADD R22, R22, 0x1 ;  /* 0x0000000116167836 */ /* 0x000fca0000000000 */
[----:B------:R-:W-:Y:S02]  /*2c60*/  ISETP.NE.AND P1, PT, R22, RZ, PT ;  /* 0x000000ff1600720c */ /* 0x000fe40003f25270 */
[----:B--2---:R-:W-:-:S13]  /*2c70*/  ISETP.GE.AND P0, PT, R10, 0x2, PT ;  /* 0x000000020a00780c */ /* 0x004fda0003f06270 */
[----:B------:R-:W-:Y:S05]  /*2c80*/  @!P0 BRA `(.L_x_99) ;  /* 0x0000000400688947 */ /* 0x000fea0003800000 */
[----:B------:R-:W-:Y:S01]  /*2c90*/  IMAD.U32 R16, RZ, RZ, UR10 ;  /* 0x0000000aff107e24 */ /* 0x000fe2000f8e00ff */
[----:B------:R-:W-:-:S05]  /*2ca0*/  MOV R17, UR11 ;  /* 0x0000000b00117c02 */ /* 0x000fca0008000f00 */
[----:B------:R-:W2:Y:S01]  /*2cb0*/  LDG.E R8, desc[UR12][R16.64] ;  /* 0x0000000c10087981 */ /* 0x000ea2000c1e1900 */
[----:B------:R-:W-:Y:S02]  /*2cc0*/  IMAD.MOV.U32 R10, RZ, RZ, R7 ;  /* 0x000000ffff0a7224 */ /* 0x000fe400078e0007 */
[----:B------:R-:W-:-:S05]  /*2cd0*/  IMAD.MOV.U32 R11, RZ, RZ, R5 ;  /* 0x000000ffff0b7224 */ /* 0x000fca00078e0005 */
[----:B------:R0:W5:Y:S01]  /*2ce0*/  LDG.E R10, desc[UR12][R10.64] ;  /* 0x0000000c0a0a7981 */ /* 0x000162000c1e1900 */
[----:B------:R-:W-:Y:S02]  /*2cf0*/  IMAD.MOV.U32 R19, RZ, RZ, 0x3a2c32e4 ;  /* 0x3a2c32e4ff137424 */ /* 0x000fe400078e00ff */
[C---:B--2---:R-:W-:Y:S01]  /*2d00*/  FMUL R13, |R8|.reuse, 16777216 ;  /* 0x4b800000080d7820 */ /* 0x044fe20000400200 */
[C---:B------:R-:W-:Y:S02]  /*2d10*/  FSETP.GEU.AND P0, PT, |R8|.reuse, 1.175494350822287508e-38, PT ;  /* 0x008000000800780b */ /* 0x040fe40003f0e200 */
[----:B------:R-:W-:Y:S02]  /*2d20*/  FSETP.NEU.AND P3, PT, R8, 1, PT ;  /* 0x3f8000000800780b */ /* 0x000fe40003f6d000 */
[----:B------:R-:W-:-:S05]  /*2d30*/  FSEL R13, R13, |R8|, !P0 ;  /* 0x400000080d0d7208 */ /* 0x000fca0004000000 */
[----:B------:R-:W-:-:S05]  /*2d40*/  VIADD R12, R13, 0xc0cafb0d ;  /* 0xc0cafb0d0d0c7836 */ /* 0x000fca0000000000 */
[----:B------:R-:W-:-:S04]  /*2d50*/  LOP3.LUT R18, R12, 0xff800000, RZ, 0xc0, !PT ;  /* 0xff8000000c127812 */ /* 0x000fc800078ec0ff */
[-C--:B------:R-:W-:Y:S02]  /*2d60*/  IADD3 R13, PT, PT, R13, -R18.reuse, RZ ;  /* 0x800000120d0d7210 */ /* 0x080fe40007ffe0ff */
[----:B------:R-:W-:-:S03]  /*2d70*/  I2FP.F32.S32 R18, R18 ;  /* 0x0000001200127245 */ /* 0x000fc60000201400 */
[C---:B------:R-:W-:Y:S01]  /*2d80*/  FADD R12, R13.reuse, 1 ;  /* 0x3f8000000d0c7421 */ /* 0x040fe20000000000 */
[----:B------:R-:W-:Y:S01]  /*2d90*/  FADD R20, R13, -1 ;  /* 0xbf8000000d147421 */ /* 0x000fe20000000000 */
[----:B------:R-:W-:-:S03]  /*2da0*/  FSEL R13, RZ, -24, P0 ;  /* 0xc1c00000ff0d7808 */ /* 0x000fc60000000000 */
[----:B------:R-:W-:Y:S01]  /*2db0*/  FADD R17, R20, R20 ;  /* 0x0000001414117221 */ /* 0x000fe20000000000 */
[----:B------:R-:W0:Y:S01]  /*2dc0*/  MUFU.RCP R12, R12 ;  /* 0x0000000c000c7308 */ /* 0x000e220000001000 */
[----:B------:R-:W-:Y:S02]  /*2dd0*/  FFMA R18, R18, 1.1920928955078125e-07, R13 ;  /* 0x3400000012127823 */ /* 0x000fe4000000000d */
[----:B0-----:R-:W-:-:S04]  /*2de0*/  FMUL R11, R12, R17 ;  /* 0x000000110c0b7220 */ /* 0x001fc80000400000 */
[----:B------:R-:W-:Y:S01]  /*2df0*/  FADD R13, R20, -R11 ;  /* 0x8000000b140d7221 */ /* 0x000fe20000000000 */
[----:B------:R-:W-:-:S03]  /*2e00*/  FMUL R16, R11, R11 ;  /* 0x0000000b0b107220 */ /* 0x000fc60000400000 */
[----:B------:R-:W-:Y:S01]  /*2e10*/  FADD R17, R13, R13 ;  /* 0x0000000d0d117221 */ /* 0x000fe20000000000 */
[C---:B------:R-:W-:Y:S01]  /*2e20*/  FFMA R13, R11.reuse, 1.4426950216293334961, R18 ;  /* 0x3fb8aa3b0b0d7823 */ /* 0x040fe20000000012 */
[----:B------:R-:W-:Y:S02]  /*2e30*/  FFMA R19, R16, R19, 0.0032181653659790754318 ;  /* 0x3b52e7db10137423 */ /* 0x000fe40000000013 */
[----:B------:R-:W-:Y:S01]  /*2e40*/  FFMA R17, R20, -R11, R17 ;  /* 0x8000000b14117223 */ /* 0x000fe20000000011 */
[----:B------:R-:W-:Y:S01]  /*2e50*/  FADD R18, R18, -R13 ;  /* 0x8000000d12127221 */ /* 0x000fe20000000000 */
[----:B------:R-:W-:Y:S02]  /*2e60*/  FFMA R19, R16, R19, 0.018033718690276145935 ;  /* 0x3c93bb7310137423 */ /* 0x000fe40000000013 */
[----:B------:R-:W-:Y:S01]  /*2e70*/  FMUL R17, R12, R17 ;  /* 0x000000110c117220 */ /* 0x000fe20000400000 */
[----:B------:R-:W-:Y:S01]  /*2e80*/  FFMA R18, R11, 1.4426950216293334961, R18 ;  /* 0x3fb8aa3b0b127823 */ /* 0x000fe20000000012 */
[----:B------:R-:W-:-:S03]  /*2e90*/  FFMA R19, R16, R19, 0.12022458761930465698 ;  /* 0x3df6384f10137423 */ /* 0x000fc60000000013 */
[----:B------:R-:W-:Y:S01]  /*2ea0*/  FFMA R18, R17, 1.4426950216293334961, R18 ;  /* 0x3fb8aa3b11127823 */ /* 0x000fe20000000012 */
[----:B------:R-:W-:-:S03]  /*2eb0*/  FMUL R16, R16, R19 ;  /* 0x0000001310107220 */ /* 0x000fc60000400000 */
[----:B------:R-:W-:Y:S01]  /*2ec0*/  FFMA R18, R11, 1.9251366722983220825e-08, R18 ;  /* 0x32a55e340b127823 */ /* 0x000fe20000000012 */
[----:B------:R-:W-:-:S04]  /*2ed0*/  FMUL R12, R16, 3 ;  /* 0x40400000100c7820 */ /* 0x000fc80000400000 */
[----:B------:R-:W-:Y:S01]  /*2ee0*/  FFMA R17, R17, R12, R18 ;  /* 0x0000000c11117223 */ /* 0x000fe20000000012 */
[----:B------:R-:W-:-:S03]  /*2ef0*/  IMAD.MOV.U32 R18, RZ, RZ, 0x391fcb8e ;  /* 0x391fcb8eff127424 */ /* 0x000fc600078e00ff */
[----:B------:R-:W-:-:S04]  /*2f00*/  FFMA R16, R11, R16, R17 ;  /* 0x000000100b107223 */ /* 0x000fc80000000011 */
[----:B------:R-:W-:-:S04]  /*2f10*/  FADD R17, R13, R16 ;  /* 0x000000100d117221 */ /* 0x000fc80000000000 */
[----:B-1----:R-:W-:Y:S01]  /*2f20*/  FMUL R12, R17, R9 ;  /* 0x00000009110c7220 */ /* 0x002fe20000400000 */
[----:B------:R-:W-:-:S03]  /*2f30*/  FADD R13, -R13, R17 ;  /* 0x000000110d0d7221 */ /* 0x000fc60000000100 */
[----:B------:R-:W0:Y:S01]  /*2f40*/  FRND R11, R12 ;  /* 0x0000000c000b7307 */ /* 0x000e220000201000 */
[----:B------:R-:W-:Y:S01]  /*2f50*/  FADD R16, R16, -R13 ;  /* 0x8000000d10107221 */ /* 0x000fe20000000000 */
[----:B------:R-:W-:Y:S01]  /*2f60*/  FFMA R17, R17, R9, -R12 ;  /* 0x0000000911117223 */ /* 0x000fe2000000080c */
[----:B------:R-:W-:-:S03]  /*2f70*/  FSETP.GEU.AND P2, PT, R12, RZ, PT ;  /* 0x000000ff0c00720b */ /* 0x000fc60003f4e000 */
[----:B------:R-:W-:Y:S02]  /*2f80*/  FFMA R16, R16, R9, R17 ;  /* 0x0000000910107223 */ /* 0x000fe40000000011 */
[----:B------:R-:W1:Y:S01]  /*2f90*/  F2I.NTZ R17, R12 ;  /* 0x0000000c00117305 */ /* 0x000e620000203100 */
[----:B0-----:R-:W-:Y:S01]  /*2fa0*/  FADD R13, R12, -R11 ;  /* 0x8000000b0c0d7221 */ /* 0x001fe20000000000 */
[----:B------:R-:W-:-:S03]  /*2fb0*/  FSETP.GT.AND P0, PT, R11, RZ, PT ;  /* 0x000000ff0b00720b */ /* 0x000fc60003f04000 */
[----:B------:R-:W-:-:S04]  /*2fc0*/  FADD R13, R16, R13 ;  /* 0x0000000d100d7221 */ /* 0x000fc80000000000 */
[C---:B------:R-:W-:Y:S01]  /*2fd0*/  FFMA R16, R13.reuse, R18, 0.0013391353422775864601 ;  /* 0x3aaf85ed0d107423 */ /* 0x040fe20000000012 */
[----:B------:R-:W-:Y:S02]  /*2fe0*/  SEL R18, RZ, 0x83000000, P0 ;  /* 0x83000000ff127807 */ /* 0x000fe40000000000 */
[----:B------:R-:W-:Y:S01]  /*2ff0*/  FSETP.GT.AND P0, PT, |R12|, 152, PT ;  /* 0x431800000c00780b */ /* 0x000fe20003f04200 */
[----:B------:R-:W-:Y:S02]  /*3000*/  FFMA R16, R13, R16, 0.0096188392490148544312 ;  /* 0x3c1d98560d107423 */ /* 0x000fe40000000010 */
[----:B------:R-:W-:Y:S01]  /*3010*/  VIADD R11, R18, 0x7f000000 ;  /* 0x7f000000120b7836 */ /* 0x000fe20000000000 */
[----:B-1----:R-:W-:Y:S01]  /*3020*/  LEA R18, R17, -R18, 0x17 ;  /* 0x8000001211127211 */ /* 0x002fe200078eb8ff */
[----:B------:R-:W-:-:S04]  /*3030*/  FFMA R16, R13, R16, 0.055503588169813156128 ;  /* 0x3d6357bb0d107423 */ /* 0x000fc80000000010 */
[----:B------:R-:W-:-:S04]  /*3040*/  FFMA R16, R13, R16, 0.24022644758224487305 ;  /* 0x3e75fdec0d107423 */ /* 0x000fc80000000010 */
[----:B------:R-:W-:-:S04]  /*3050*/  FFMA R16, R13, R16, 0.69314718246459960938 ;  /* 0x3f3172180d107423 */ /* 0x000fc80000000010 */
[----:B------:R-:W-:-:S04]  /*3060*/  FFMA R16, R13, R16, 1 ;  /* 0x3f8000000d107423 */ /* 0x000fc80000000010 */
[----:B------:R-:W-:-:S04]  /*3070*/  FMUL R11, R16, R11 ;  /* 0x0000000b100b7220 */ /* 0x000fc80000400000 */
[----:B------:R-:W-:Y:S01]  /*3080*/  FMUL R18, R11, R18 ;  /* 0x000000120b127220 */ /* 0x000fe20000400000 */
[----:B------:R-:W-:Y:S01]  /*3090*/  IMAD.MOV.U32 R11, RZ, RZ, 0x3f800000 ;  /* 0x3f800000ff0b7424 */ /* 0x000fe200078e00ff */
[----:B------:R-:W-:Y:S01]  /*30a0*/  @P0 FSEL R18, RZ, +INF , !P2 ;  /* 0x7f800000ff120808 */ /* 0x000fe20005000000 */
[----:B------:R-:W-:Y:S06]  /*30b0*/  @!P3 BRA `(.L_x_100) ;  /* 0x000000000050b947 */ /* 0x000fec0003800000 */
[----:B------:R-:W-:-:S04]  /*30c0*/  FSETP.NAN.AND P0, PT, |R9|, |R9|, PT ;  /* 0x400000090900720b */ /* 0x000fc80003f08200 */
[----:B------:R-:W-:-:S13]  /*30d0*/  FSETP.NUM.AND P0, PT, |R8|, |R8|, !P0 ;  /* 0x400000080800720b */ /* 0x000fda0004707200 */
[----:B------:R-:W-:Y:S01]  /*30e0*/  @!P0 FADD R11, R8, R9 ;  /* 0x00000009080b8221 */ /* 0x000fe20000000000 */
[----:B------:R-:W-:Y:S06]  /*30f0*/  @!P0 BRA `(.L_x_100) ;  /* 0x0000000000408947 */ /* 0x000fec0003800000 */
[----:B------:R-:W-:-:S04]  /*3100*/  FSETP.NEU.AND P0, PT, |R8|, +INF , PT ;  /* 0x7f8000000800780b */ /* 0x000fc80003f0d200 */
[----:B------:R-:W-:-:S04]  /*3110*/  FSETP.NEU.AND P0, PT, R8, RZ, P0 ;  /* 0x000000ff0800720b */ /* 0x000fc8000070d000 */
[----:B------:R-:W-:-:S09]  /*3120*/  FSETP.NEU.AND P2, PT, |R4|, 1, !P0 ;  /* 0x3f8000000400780b */ /* 0x000fd2000474d200 */
[----:B------:R-:W-:-:S05]  /*3130*/  @!P0 FADD R12, R8, R8 ;  /* 0x00000008080c8221 */ /* 0x000fca0000000000 */
        /* <DEDUP_REMOVED lines=8> */
[----:B------:R-:W-:Y:S02]  /*31c0*/  @!P2 FSETP.NEU.AND P3, PT, |R4|, 1, PT ;  /* 0x3f8000000400a80b */ /* 0x000fe40003f6d200 */
[----:B------:R-:W-:Y:S02]  /*31d0*/  @!P2 FSETP.NEU.AND P0, PT, R0, R9, PT ;  /* 0x000000090000a20b */ /* 0x000fe40003f0d000 */
[----:B------:R-:W-:-:S04]  /*31e0*/  @!P2 FSEL R8, R18, -R18, P3 ;  /* 0x800000121208a208 */ /* 0x000fc80001800000 */
[----:B------:R-:W-:-:S07]  /*31f0*/  @!P2 FSEL R11, R8, +QNAN , !P0 ;  /* 0x7fffffff080ba808 */ /* 0x000fce0004000000 */
.L_x_100:
[----:B------:R-:W2:Y:S02]  /*3200*/  LDG.E R13, desc[UR12][R14.64] ;  /* 0x0000000c0e0d7981 */ /* 0x000ea4000c1e1900 */
[----:B--2--5:R-:W-:-:S05]  /*3210*/  FFMA R11, R10, R11, R13 ;  /* 0x0000000b0a0b7223 */ /* 0x024fca000000000d */
[----:B------:R0:W-:Y:S02]  /*3220*/  STG.E desc[UR12][R14.64], R11 ;  /* 0x0000000b0e007986 */ /* 0x0001e4000c10190c */
.L_x_99:
[----:B------:R-:W-:Y:S01]  /*3230*/  UIADD3 UR10, UP0, UPT, UR10, 0x4, URZ ;  /* 0x000000040a0a7890 */ /* 0x000fe2000ff1e0ff */
[----:B------:R-:W-:Y:S01]  /*3240*/  IADD3 R7, P0, PT, R7, R2, RZ ;  /* 0x0000000207077210 */ /* 0x000fe20007f1e0ff */
[----:B------:R-:W-:Y:S02]  /*3250*/  UIADD3 UR8, UP1, UPT, UR8, 0x4, URZ ;  /* 0x0000000408087890 */ /* 0x000fe4000ff3e0ff */
[----:B------:R-:W-:Y:S01]  /*3260*/  UIADD3.X UR11, UPT, UPT, URZ, UR11, URZ, UP0, !UPT ;  /* 0x0000000bff0b7290 */ /* 0x000fe200087fe4ff */
[----:B------:R-:W-:Y:S01]  /*3270*/  IADD3.X R5, PT, PT, R5, R6, RZ, P0, !PT ;  /* 0x0000000605057210 */ /* 0x000fe200007fe4ff */
[----:B------:R-:W-:Y:S01]  /*3280*/  UIADD3.X UR9, UPT, UPT, URZ, UR9, URZ, UP1, !UPT ;  /* 0x00000009ff097290 */ /* 0x000fe20008ffe4ff */
[----:B------:R-:W-:Y:S11]  /*3290*/  @P1 BRA `(.L_x_101) ;  /* 0xfffffff800601947 */ /* 0x000ff6000383ffff */
[----:B------:R-:W-:Y:S05]  /*32a0*/  EXIT ;  /* 0x000000000000794d */ /* 0x000fea0003800000 */
.L_x_98:
[----:B------:R-:W0:Y:S01]  /*32b0*/  LDCU.64 UR4, c[0x0][0x380] ;  /* 0x00007000ff0477ac */ /* 0x000e220008000a00 */
[----:B------:R-:W1:Y:S01]  /*32c0*/  LDC R3, c[0x0][0x3a0] ;  /* 0x0000e800ff037b82 */ /* 0x000e620000000800 */
[----:B------:R-:W-:Y:S01]  /*32d0*/  SHF.L.U64.HI R19, R18, 0x2, R19 ;  /* 0x0000000212137819 */ /* 0x000fe20000010213 */
[----:B------:R-:W-:Y:S01]  /*32e0*/  IMAD.MOV R22, RZ, RZ, -R22 ;  /* 0x000000ffff167224 */ /* 0x000fe200078e0a16 */
[----:B0-----:R-:W-:-:S04]  /*32f0*/  IADD3 R7, P0, PT, R7, UR4, RZ ;  /* 0x0000000407077c10 */ /* 0x001fc8000ff1e0ff */
[----:B------:R-:W-:-:S09]  /*3300*/  IADD3.X R2, PT, PT, R5, UR5, RZ, P0, !PT ;  /* 0x0000000505027c10 */ /* 0x000fd200087fe4ff */
.L_x_105:
[----:B------:R-:W-:Y:S02]  /*3310*/  IMAD.U32 R8, RZ, RZ, UR8 ;  /* 0x00000008ff087e24 */ /* 0x000fe4000f8e00ff */
[----:B------:R-:W-:-:S05]  /*3320*/  IMAD.U32 R9, RZ, RZ, UR9 ;  /* 0x00000009ff097e24 */ /* 0x000fca000f8e00ff */
[----:B------:R-:W2:Y:S02]  /*3330*/  LDG.E R8, desc[UR12][R8.64] ;  /* 0x0000000c08087981 */ /* 0x000ea4000c1e1900 */
[----:B--2---:R-:W-:-:S13]  /*3340*/  ISETP.GE.AND P0, PT, R8, 0x2, PT ;  /* 0x000000020800780c */ /* 0x004fda0003f06270 */
[----:B0-----:R-:W-:Y:S05]  /*3350*/  @!P0 BRA `(.L_x_102) ;  /* 0x0000000400748947 */ /* 0x001fea0003800000 */
[----:B------:R-:W-:Y:S01]  /*3360*/  MOV R8, UR10 ;  /* 0x0000000a00087c02 */ /* 0x000fe20008000f00 */
[----:B------:R-:W-:-:S05]  /*3370*/  IMAD.U32 R9, RZ, RZ, UR11 ;  /* 0x0000000bff097e24 */ /* 0x000fca000f8e00ff */
[----:B------:R0:W2:Y:S02]  /*3380*/  LDG.E R6, desc[UR12][R8.64] ;  /* 0x0000000c08067981 */ /* 0x0000a4000c1e1900 */
[----:B0-----:R-:W-:Y:S02]  /*3390*/  IMAD.MOV.U32 R8, RZ, RZ, R7 ;  /* 0x000000ffff087224 */ /* 0x001fe400078e0007 */
[----:B------:R-:W-:-:S05]  /*33a0*/  IMAD.MOV.U32 R9, RZ, RZ, R2 ;  /* 0x000000ffff097224 */ /* 0x000fca00078e0002 */
[----:B------:R0:W5:Y:S01]  /*33b0*/  LDG.E R5, desc[UR12][R8.64] ;  /* 0x0000000c08057981 */ /* 0x000162000c1e1900 */
[----:B------:R-:W-:Y:S02]  /*33c0*/  IMAD.MOV.U32 R17, RZ, RZ, 0x3a2c32e4 ;  /* 0x3a2c32e4ff117424 */ /* 0x000fe400078e00ff */
[C---:B--2---:R-:W-:Y:S01]  /*33d0*/  FMUL R11, |R6|.reuse, 16777216 ;  /* 0x4b800000060b7820 */ /* 0x044fe20000400200 */
[C---:B------:R-:W-:Y:S02]  /*33e0*/  FSETP.GEU.AND P0, PT, |R6|.reuse, 1.175494350822287508e-38, PT ;  /* 0x008000000600780b */ /* 0x040fe40003f0e200 */
[----:B------:R-:W-:Y:S02]  /*33f0*/  FSETP.NEU.AND P2, PT, R6, 1, PT ;  /* 0x3f8000000600780b */ /* 0x000fe40003f4d000 */
[----:B------:R-:W-:Y:S02]  /*3400*/  FSEL R11, R11, |R6|, !P0 ;  /* 0x400000060b0b7208 */ /* 0x000fe40004000000 */
[----:B0-----:R-:W-:-:S02]  /*3410*/  FSEL R9, RZ, -24, P0 ;  /* 0xc1c00000ff097808 */ /* 0x001fc40000000000 */
[----:B------:R-:W-:-:S04]  /*3420*/  IADD3 R10, PT, PT, R11, -0x3f3504f3, RZ ;  /* 0xc0cafb0d0b0a7810 */ /* 0x000fc80007ffe0ff */
[----:B------:R-:W-:-:S05]  /*3430*/  LOP3.LUT R12, R10, 0xff800000, RZ, 0xc0, !PT ;  /* 0xff8000000a0c7812 */ /* 0x000fca00078ec0ff */
[----:B------:R-:W-:Y:S01]  /*3440*/  IMAD.IADD R11, R11, 0x1, -R12 ;  /* 0x000000010b0b7824 */ /* 0x000fe200078e0a0c */
[----:B------:R-:W-:-:S03]  /*3450*/  I2FP.F32.S32 R12, R12 ;  /* 0x0000000c000c7245 */ /* 0x000fc60000201400 */
[C---:B------:R-:W-:Y:S01]  /*3460*/  FADD R10, R11.reuse, 1 ;  /* 0x3f8000000b0a7421 */ /* 0x040fe20000000000 */
[----:B------:R-:W-:-:S04]  /*3470*/  FADD R13, R11, -1 ;  /* 0xbf8000000b0d7421 */ /* 0x000fc80000000000 */
[----:B------:R-:W-:Y:S01]  /*3480*/  FADD R11, R13, R13 ;  /* 0x0000000d0d0b7221 */ /* 0x000fe20000000000 */
[----:B------:R-:W0:Y:S03]  /*3490*/  MUFU.RCP R10, R10 ;  /* 0x0000000a000a7308 */ /* 0x000e260000001000 */
[----:B0-----:R-:W-:Y:S01]  /*34a0*/  FMUL R8, R10, R11 ;  /* 0x0000000b0a087220 */ /* 0x001fe20000400000 */
[----:B------:R-:W-:-:S03]  /*34b0*/  FFMA R11, R12, 1.1920928955078125e-07, R9 ;  /* 0x340000000c0b7823 */ /* 0x000fc60000000009 */
[----:B------:R-:W-:Y:S01]  /*34c0*/  FADD R9, R13, -R8 ;  /* 0x800000080d097221 */ /* 0x000fe20000000000 */
[----:B------:R-:W-:-:S03]  /*34d0*/  FMUL R12, R8, R8 ;  /* 0x00000008080c7220 */ /* 0x000fc60000400000 */
[----:B------:R-:W-:Y:S01]  /*34e0*/  FADD R16, R9, R9 ;  /* 0x0000000909107221 */ /* 0x000fe20000000000 */
[----:B------:R-:W-:Y:S01]  /*34f0*/  FFMA R9, R8, 1.4426950216293334961, R11 ;  /* 0x3fb8aa3b08097823 */ /* 0x000fe2000000000b */
[C---:B------:R-:W-:Y:S02]  /*3500*/  FFMA R17, R12.reuse, R17, 0.0032181653659790754318 ;  /* 0x3b52e7db0c117423 */ /* 0x040fe40000000011 */
[----:B------:R-:W-:Y:S01]  /*3510*/  FFMA R13, R13, -R8, R16 ;  /* 0x800000080d0d7223 */ /* 0x000fe20000000010 */
[----:B------:R-:W-:Y:S01]  /*3520*/  FADD R11, R11, -R9 ;  /* 0x800000090b0b7221 */ /* 0x000fe20000000000 */
[----:B------:R-:W-:Y:S02]  /*3530*/  FFMA R17, R12, R17, 0.018033718690276145935 ;  /* 0x3c93bb730c117423 */ /* 0x000fe40000000011 */
[----:B------:R-:W-:Y:S01]  /*3540*/  FMUL R13, R10, R13 ;  /* 0x0000000d0a0d7220 */ /* 0x000fe20000400000 */
[----:B------:R-:W-:Y:S01]  /*3550*/  FFMA R10, R8, 1.4426950216293334961, R11 ;  /* 0x3fb8aa3b080a7823 */ /* 0x000fe2000000000b */
[----:B------:R-:W-:-:S03]  /*3560*/  FFMA R17, R12, R17, 0.12022458761930465698 ;  /* 0x3df6384f0c117423 */ /* 0x000fc60000000011 */
[----:B------:R-:W-:Y:S01]  /*3570*/  FFMA R11, R13, 1.4426950216293334961, R10 ;  /* 0x3fb8aa3b0d0b7823 */ /* 0x000fe2000000000a */
[----:B------:R-:W-:Y:S01]  /*3580*/  FMUL R17, R12, R17 ;  /* 0x000000110c117220 */ /* 0x000fe20000400000 */
[----:B------:R-:W-:Y:S02]  /*3590*/  IMAD.MOV.U32 R12, RZ, RZ, 0x391fcb8e ;  /* 0x391fcb8eff0c7424 */ /* 0x000fe400078e00ff */
[----:B------:R-:W-:Y:S01]  /*35a0*/  FFMA R10, R8, 1.9251366722983220825e-08, R11 ;  /* 0x32a55e34080a7823 */ /* 0x000fe2000000000b */
[----:B------:R-:W-:-:S04]  /*35b0*/  FMUL R11, R17, 3 ;  /* 0x40400000110b7820 */ /* 0x000fc80000400000 */
[----:B------:R-:W-:-:S04]  /*35c0*/  FFMA R10, R13, R11, R10 ;  /* 0x0000000b0d0a7223 */ /* 0x000fc8000000000a */
        /* <DEDUP_REMOVED lines=9> */
[----:B------:R1:W2:Y:S01]  /*3660*/  F2I.NTZ R11, R8 ;  /* 0x00000008000b7305 */ /* 0x0002a20000203100 */
[----:B0-----:R-:W-:Y:S01]  /*3670*/  FADD R9, R8, -R13 ;  /* 0x8000000d08097221 */ /* 0x001fe20000000000 */
[----:B------:R-:W-:-:S03]  /*3680*/  FSETP.GT.AND P0, PT, R13, RZ, PT ;  /* 0x000000ff0d00720b */ /* 0x000fc60003f04000 */
[----:B------:R-:W-:-:S04]  /*3690*/  FADD R9, R10, R9 ;  /* 0x000000090a097221 */ /* 0x000fc80000000000 */
[C---:B------:R-:W-:Y:S01]  /*36a0*/  FFMA R10, R9.reuse, R12, 0.0013391353422775864601 ;  /* 0x3aaf85ed090a7423 */ /* 0x040fe2000000000c */
[----:B------:R-:W-:Y:S02]  /*36b0*/  SEL R12, RZ, 0x83000000, P0 ;  /* 0x83000000ff0c7807 */ /* 0x000fe40000000000 */
[----:B------:R-:W-:Y:S01]  /*36c0*/  FSETP.GT.AND P0, PT, |R8|, 152, PT ;  /* 0x431800000800780b */ /* 0x000fe20003f04200 */
[----:B------:R-:W-:Y:S01]  /*36d0*/  FFMA R10, R9, R10, 0.0096188392490148544312 ;  /* 0x3c1d9856090a7423 */ /* 0x000fe2000000000a */
[----:B-1----:R-:W-:-:S03]  /*36e0*/  IMAD.MOV.U32 R8, RZ, RZ, 0x3f800000 ;  /* 0x3f800000ff087424 */ /* 0x002fc600078e00ff */
[----:B------:R-:W-:-:S04]  /*36f0*/  FFMA R10, R9, R10, 0.055503588169813156128 ;  /* 0x3d6357bb090a7423 */ /* 0x000fc8000000000a */
[----:B------:R-:W-:-:S04]  /*3700*/  FFMA R10, R9, R10, 0.24022644758224487305 ;  /* 0x3e75fdec090a7423 */ /* 0x000fc8000000000a */
[----:B------:R-:W-:-:S04]  /*3710*/  FFMA R10, R9, R10, 0.69314718246459960938 ;  /* 0x3f317218090a7423 */ /* 0x000fc8000000000a */
[----:B------:R-:W-:Y:S01]  /*3720*/  FFMA R10, R9, R10, 1 ;  /* 0x3f800000090a7423 */ /* 0x000fe2000000000a */
[----:B------:R-:W-:Y:S01]  /*3730*/  IADD3 R9, PT, PT, R12, 0x7f000000, RZ ;  /* 0x7f0000000c097810 */ /* 0x000fe20007ffe0ff */
[----:B--2---:R-:W-:-:S04]  /*3740*/  IMAD R12, R11, 0x800000, -R12 ;  /* 0x008000000b0c7824 */ /* 0x004fc800078e0a0c */
[----:B------:R-:W-:-:S04]  /*3750*/  FMUL R9, R10, R9 ;  /* 0x000000090a097220 */ /* 0x000fc80000400000 */
[----:B------:R-:W-:Y:S01]  /*3760*/  FMUL R12, R9, R12 ;  /* 0x0000000c090c7220 */ /* 0x000fe20000400000 */
[----:B------:R-:W-:Y:S01]  /*3770*/  @P0 FSEL R12, RZ, +INF , !P1 ;  /* 0x7f800000ff0c0808 */ /* 0x000fe20004800000 */
[----:B------:R-:W-:Y:S06]  /*3780*/  @!P2 BRA `(.L_x_103) ;  /* 0x00000000005ca947 */ /* 0x000fec0003800000 */
[----:B------:R-:W-:-:S04]  /*3790*/  FSETP.NAN.AND P0, PT, |R3|, |R3|, PT ;  /* 0x400000030300720b */ /* 0x000fc80003f08200 */
[----:B------:R-:W-:-:S13]  /*37a0*/  FSETP.NAN.OR P0, PT, |R6|, |R6|, P0 ;  /* 0x400000060600720b */ /* 0x000fda0000708600 */
[----:B------:R-:W-:Y:S05]  /*37b0*/  @P0 BRA `(.L_x_104) ;  /* 0x00000000004c0947 */ /* 0x000fea0003800000 */
[----:B------:R-:W-:-:S04]  /*37c0*/  FSETP.NEU.AND P0, PT, |R6|, +INF , PT ;  /* 0x7f8000000600780b */ /* 0x000fc80003f0d200 */
[----:B------:R-:W-:-:S04]  /*37d0*/  FSETP.EQ.OR P0, PT, R6, RZ, !P0 ;  /* 0x000000ff0600720b */ /* 0x000fc80004702400 */
[----:B------:R-:W-:-:S09]  /*37e0*/  FSETP.NEU.AND P1, PT, |R4|, 1, P0 ;  /* 0x3f8000000400780b */ /* 0x000fd2000072d200 */
[----:B------:R-:W-:-:S05]  /*37f0*/  @P0 FADD R9, R6, R6 ;  /* 0x0000000606090221 */ /* 0x000fca0000000000 */
[----:B------:R-:W-:-:S04]  /*3800*/  @P0 LOP3.LUT R9, R9, 0x7f800000, RZ, 0x3c, !PT ;  /* 0x7f80000009090812 */ /* 0x000fc800078e3cff */
[----:B------:R-:W-:-:S05]  /*3810*/  @P1 LOP3.LUT R9, R9, 0x7fffffff, RZ, 0xc0, !PT ;  /* 0x7fffffff09091812 */ /* 0x000fca00078ec0ff */
[----:B------:R-:W-:Y:S01]  /*3820*/  @P0 IMAD.MOV.U32 R8, RZ, RZ, R9 ;  /* 0x000000ffff080224 */ /* 0x000fe200078e0009 */
[----:B------:R-:W-:Y:S06]  /*3830*/  @P0 BRA `(.L_x_103) ;  /* 0x0000000000300947 */ /* 0x000fec0003800000 */
[----:B------:R-:W-:Y:S02]  /*3840*/  FSETP.NEU.AND P0, PT, |R3|, +INF , PT ;  /* 0x7f8000000300780b */ /* 0x000fe40003f0d200 */
[----:B------:R-:W-:-:S13]  /*3850*/  FSETP.EQ.AND P1, PT, R6, -1, PT ;  /* 0xbf8000000600780b */ /* 0x000fda0003f22000 */
[----:B------:R-:W-:Y:S05]  /*3860*/  @!P0 BRA P1, `(.L_x_103) ;  /* 0x0000000000248947 */ /* 0x000fea0000800000 */
[----:B------:R-:W-:Y:S02]  /*3870*/  FSETP.GEU.AND P0, PT, R6, RZ, PT ;  /* 0x000000ff0600720b */ /* 0x000fe40003f0e000 */
[----:B------:R-:W-:-:S11]  /*3880*/  MOV R8, R12 ;  /* 0x0000000c00087202 */ /* 0x000fd60000000f00 */
[----:B------:R-:W-:Y:S05]  /*3890*/  @P0 BRA `(.L_x_103) ;  /* 0x0000000000180947 */ /* 0x000fea0003800000 */
[----:B------:R-:W-:Y:S02]  /*38a0*/  FSETP.NEU.AND P1, PT, |R4|, 1, PT ;  /* 0x3f8000000400780b */ /* 0x000fe40003f2d200 */
[----:B------:R-:W-:Y:S02]  /*38b0*/  FSETP.NEU.AND P0, PT, R0, R3, PT ;  /* 0x000000030000720b */ /* 0x000fe40003f0d000 */
[----:B------:R-:W-:-:S04]  /*38c0*/  FSEL R8, R12, -R12, P1 ;  /* 0x8000000c0c087208 */ /* 0x000fc80000800000 */
[----:B------:R-:W-:Y:S01]  /*38d0*/  FSEL R8, R8, +QNAN , !P0 ;  /* 0x7fffffff08087808 */ /* 0x000fe20004000000 */
[----:B------:R-:W-:Y:S06]  /*38e0*/  BRA `(.L_x_103) ;  /* 0x0000000000047947 */ /* 0x000fec0003800000 */
.L_x_104:
[----:B------:R-:W-:-:S07]  /*38f0*/  FADD R8, R6, R3 ;  /* 0x0000000306087221 */ /* 0x000fce0000000000 */
.L_x_103:
[----:B------:R-:W2:Y:S02]  /*3900*/  LDG.E R6, desc[UR12][R14.64] ;  /* 0x0000000c0e067981 */ /* 0x000ea4000c1e1900 */
[----:B--2--5:R-:W-:-:S05]  /*3910*/  FFMA R5, R5, R8, R6 ;  /* 0x0000000805057223 */ /* 0x024fca0000000006 */
[----:B------:R0:W-:Y:S02]  /*3920*/  STG.E desc[UR12][R14.64], R5 ;  /* 0x000000050e007986 */ /* 0x0001e4000c10190c */
.L_x_102:
[----:B------:R-:W-:Y:S01]  /*3930*/  VIADD R22, R22, 0x1 ;  /* 0x0000000116167836 */ /* 0x000fe20000000000 */
[----:B------:R-:W-:Y:S01]  /*3940*/  UIADD3 UR6, UP0, UPT, UR10, 0x4, URZ ;  /* 0x000000040a067890 */ /* 0x000fe2000ff1e0ff */
[----:B------:R-:W-:Y:S01]  /*3950*/  LEA R7, P1, R18, R7, 0x2 ;  /* 0x0000000712077211 */ /* 0x000fe200078210ff */
[----:B------:R-:W-:Y:S02]  /*3960*/  UIADD3 UR4, UP1, UPT, UR8, 0x4, URZ ;  /* 0x0000000408047890 */ /* 0x000fe4000ff3e0ff */
[----:B------:R-:W-:Y:S01]  /*3970*/  ISETP.NE.AND P0, PT, R22, RZ, PT ;  /* 0x000000ff1600720c */ /* 0x000fe20003f05270 */
[----:B------:R-:W-:Y:S01]  /*3980*/  UIADD3.X UR7, UPT, UPT, URZ, UR11, URZ, UP0, !UPT ;  /* 0x0000000bff077290 */ /* 0x000fe200087fe4ff */
[----:B------:R-:W-:Y:S01]  /*3990*/  IMAD.X R2, R2, 0x1, R19, P1 ;  /* 0x0000000102027824 */ /* 0x000fe200008e0613 */
[----:B------:R-:W-:-:S10]  /*39a0*/  UIADD3.X UR5, UPT, UPT, URZ, UR9, URZ, UP1, !UPT ;  /* 0x00000009ff057290 */ /* 0x000fd40008ffe4ff */
[----:B------:R-:W-:Y:S05]  /*39b0*/  @!P0 EXIT ;  /* 0x000000000000894d */ /* 0x000fea0003800000 */
[----:B------:R-:W-:Y:S01]  /*39c0*/  UMOV UR10, UR6 ;  /* 0x00000006000a7c82 */ /* 0x000fe20008000000 */
[----:B------:R-:W-:Y:S01]  /*39d0*/  UMOV UR11, UR7 ;  /* 0x00000007000b7c82 */ /* 0x000fe20008000000 */
[----:B------:R-:W-:Y:S01]  /*39e0*/  UMOV UR8, UR4 ;  /* 0x0000000400087c82 */ /* 0x000fe20008000000 */
[----:B------:R-:W-:Y:S01]  /*39f0*/  UMOV UR9, UR5 ;  /* 0x0000000500097c82 */ /* 0x000fe20008000000 */
[----:B------:R-:W-:Y:S05]  /*3a00*/  BRA `(.L_x_105) ;  /* 0xfffffff800407947 */ /* 0x000fea000383ffff */
.L_x_106:
        /* <DEDUP_REMOVED lines=15> */
.L_x_155:


//--------------------- .text._Z22d_getWeightedDistancesPKfS0_PfPKi13mtxDimensions --------------------------
	.section	.text._Z22d_getWeightedDistancesPKfS0_PfPKi13mtxDimensions,"ax",@progbits
	.align	128
        .global         _Z22d_getWeightedDistancesPKfS0_PfPKi13mtxDimensions
        .type           _Z22d_getWeightedDistancesPKfS0_PfPKi13mtxDimensions,@function
        .size           _Z22d_getWeightedDistancesPKfS0_PfPKi13mtxDimensions,(.L_x_156 - _Z22d_getWeightedDistancesPKfS0_PfPKi13mtxDimensions)
        .other          _Z22d_getWeightedDistancesPKfS0_PfPKi13mtxDimensions,@"STO_CUDA_ENTRY STV_DEFAULT"
_Z22d_getWeightedDistancesPKfS0_PfPKi13mtxDimensions:
.text._Z22d_getWeightedDistancesPKfS0_PfPKi13mtxDimensions:
[----:B------:R-:W-:Y:S01]  /*0000*/  LDC R1, c[0x0][0x37c] ;  /* 0x0000df00ff017b82 */ /* 0x000fe20000000800 */
[----:B------:R-:W0:Y:S07]  /*0010*/  S2R R3, SR_TID.X ;  /* 0x0000000000037919 */ /* 0x000e2e0000002100 */
[----:B------:R-:W1:Y:S01]  /*0020*/  LDC.64 R4, c[0x0][0x3b0] ;  /* 0x0000ec00ff047b82 */ /* 0x000e620000000a00 */
[----:B------:R-:W2:Y:S07]  /*0030*/  LDCU UR5, c[0x0][0x3b8] ;  /* 0x00007700ff0577ac */ /* 0x000eae0008000800 */
[----:B------:R-:W0:Y:S08]  /*0040*/  S2UR UR4, SR_CTAID.X ;  /* 0x00000000000479c3 */ /* 0x000e300000002500 */
[----:B------:R-:W0:Y:S01]  /*0050*/  LDC R0, c[0x0][0x360] ;  /* 0x0000d800ff007b82 */ /* 0x000e220000000800 */
[----:B-1----:R-:W-:-:S04]  /*0060*/  ISETP.GE.U32.AND P0, PT, R4, 0x1, PT ;  /* 0x000000010400780c */ /* 0x002fc80003f06070 */
[----:B------:R-:W-:Y:S01]  /*0070*/  ISETP.GE.AND.EX P0, PT, R5, RZ, PT, P0 ;  /* 0x000000ff0500720c */ /* 0x000fe20003f06300 */
[----:B0-----:R-:W-:-:S05]  /*0080*/  IMAD R0, R0, UR4, R3 ;  /* 0x0000000400007c24 */ /* 0x001fca000f8e0203 */
[----:B--2---:R-:W-:-:S13]  /*0090*/  ISETP.GE.OR P0, PT, R0, UR5, !P0 ;  /* 0x0000000500007c0c */ /* 0x004fda000c706670 */
[----:B------:R-:W-:Y:S05]  /*00a0*/  @P0 EXIT ;  /* 0x000000000000094d */ /* 0x000fea0003800000 */
[----:B------:R-:W0:Y:S01]  /*00b0*/  LDC.64 R2, c[0x0][0x390] ;  /* 0x0000e400ff027b82 */ /* 0x000e220000000a00 */
[----:B------:R-:W-:Y:S01]  /*00c0*/  MOV R11, R0 ;  /* 0x00000000000b7202 */ /* 0x000fe20000000f00 */
[----:B------:R-:W1:Y:S01]  /*00d0*/  LDCU.64 UR6, c[0x0][0x358] ;  /* 0x00006b00ff0677ac */ /* 0x000e620008000a00 */
[----:B------:R-:W2:Y:S05]  /*00e0*/  LDCU UR10, c[0x0][0x3b8] ;  /* 0x00007700ff0a77ac */ /* 0x000eaa0008000800 */
[----:B------:R-:W3:Y:S01]  /*00f0*/  LDC.64 R4, c[0x0][0x380] ;  /* 0x0000e000ff047b82 */ /* 0x000ee20000000a00 */
[----:B------:R-:W4:Y:S01]  /*0100*/  LDCU.64 UR8, c[0x0][0x398] ;  /* 0x00007300ff0877ac */ /* 0x000f220008000a00 */
[----:B------:R-:W0:Y:S06]  /*0110*/  LDCU.64 UR12, c[0x0][0x3b0] ;  /* 0x00007600ff0c77ac */ /* 0x000e2c0008000a00 */
[----:B------:R-:W0:Y:S01]  /*0120*/  LDC.64 R6, c[0x0][0x388] ;  /* 0x0000e200ff067b82 */ /* 0x000e220000000a00 */
[----:B------:R-:W-:Y:S01]  /*0130*/  UMOV UR4, URZ ;  /* 0x000000ff00047c82 */ /* 0x000fe20008000000 */
[----:B------:R-:W-:-:S05]  /*0140*/  UMOV UR5, URZ ;  /* 0x000000ff00057c82 */ /* 0x000fca0008000000 */
.L_x_109:
[----:B----4-:R-:W-:Y:S02]  /*0150*/  MOV R19, UR9 ;  /* 0x0000000900137c02 */ /* 0x010fe40008000f00 */
[----:B------:R-:W-:-:S05]  /*0160*/  MOV R18, UR8 ;  /* 0x0000000800127c02 */ /* 0x000fca0008000f00 */
[----:B-1----:R-:W2:Y:S01]  /*0170*/  LDG.E R19, desc[UR6][R18.64] ;  /* 0x0000000612137981 */ /* 0x002ea2000c1e1900 */
[----:B---3--:R-:W-:-:S05]  /*0180*/  IMAD.WIDE R14, R11, 0x4, R4 ;  /* 0x000000040b0e7825 */ /* 0x008fca00078e0204 */
[----:B------:R-:W3:Y:S01]  /*0190*/  LDG.E R12, desc[UR6][R14.64] ;  /* 0x000000060e0c7981 */ /* 0x000ee2000c1e1900 */
[----:B--2---:R-:W-:-:S04]  /*01a0*/  IMAD R9, R19, UR10, R0 ;  /* 0x0000000a13097c24 */ /* 0x004fc8000f8e0200 */
[----:B0-----:R-:W-:-:S06]  /*01b0*/  IMAD.WIDE R16, R9, 0x4, R6 ;  /* 0x0000000409107825 */ /* 0x001fcc00078e0206 */
[----:B------:R-:W3:Y:S01]  /*01c0*/  LDG.E R17, desc[UR6][R16.64] ;  /* 0x0000000610117981 */ /* 0x000ee2000c1e1900 */
[----:B------:R-:W-:-:S05]  /*01d0*/  IMAD.WIDE R8, R9, 0x4, R2 ;  /* 0x0000000409087825 */ /* 0x000fca00078e0202 */
[----:B------:R0:W5:Y:S01]  /*01e0*/  LDG.E R10, desc[UR6][R8.64] ;  /* 0x00000006080a7981 */ /* 0x000162000c1e1900 */
[----:B------:R-:W-:Y:S01]  /*01f0*/  BSSY.RECONVERGENT B0, `(.L_x_107) ;  /* 0x0000046000007945 */ /* 0x000fe20003800200 */
[----:B------:R-:W-:Y:S02]  /*0200*/  HFMA2 R13, -RZ, RZ, 1.875, 0 ;  /* 0x3f800000ff0d7431 */ /* 0x000fe400000001ff */
[----:B---3--:R-:W-:-:S05]  /*0210*/  FADD R12, R12, -R17 ;  /* 0x800000110c0c7221 */ /* 0x008fca0000000000 */
[----:B------:R-:W-:-:S13]  /*0220*/  FSETP.NEU.AND P0, PT, R12, 1, PT ;  /* 0x3f8000000c00780b */ /* 0x000fda0003f0d000 */
[----:B0-----:R-:W-:Y:S05]  /*0230*/  @!P0 BRA `(.L_x_108) ;  /* 0x0000000400048947 */ /* 0x001fea0003800000 */
[----:B------:R-:W-:-:S13]  /*0240*/  FSETP.NAN.AND P0, PT, |R12|, |R12|, PT ;  /* 0x4000000c0c00720b */ /* 0x000fda0003f08200 */
[----:B------:R-:W-:Y:S01]  /*0250*/  @P0 FADD R13, R12, 2 ;  /* 0x400000000c0d0421 */ /* 0x000fe20000000000 */
[----:B------:R-:W-:Y:S06]  /*0260*/  @P0 BRA `(.L_x_108) ;  /* 0x0000000000f80947 */ /* 0x000fec0003800000 */
[C---:B------:R-:W-:Y:S01]  /*0270*/  FMUL R13, |R12|.reuse, 16777216 ;  /* 0x4b8000000c0d7820 */ /* 0x040fe20000400200 */
[C---:B------:R-:W-:Y:S02]  /*0280*/  FSETP.GEU.AND P0, PT, |R12|.reuse, 1.175494350822287508e-38, PT ;  /* 0x008000000c00780b */ /* 0x040fe40003f0e200 */
[----:B------:R-:W-:Y:S02]  /*0290*/  MOV R20, 0x3a2c32e4 ;  /* 0x3a2c32e400147802 */ /* 0x000fe40000000f00 */
[----:B------:R-:W-:Y:S02]  /*02a0*/  FSEL R13, R13, |R12|, !P0 ;  /* 0x4000000c0d0d7208 */ /* 0x000fe40004000000 */
[----:B------:R-:W-:Y:S02]  /*02b0*/  FSEL R17, RZ, -24, P0 ;  /* 0xc1c00000ff117808 */ /* 0x000fe40000000000 */
[----:B------:R-:W-:Y:S02]  /*02c0*/  IADD3 R14, PT, PT, R13, -0x3f3504f3, RZ ;  /* 0xc0cafb0d0d0e7810 */ /* 0x000fe40007ffe0ff */
[----:B------:R-:W-:-:S02]  /*02d0*/  FSETP.NEU.AND P0, PT, |R12|, +INF , PT ;  /* 0x7f8000000c00780b */ /* 0x000fc40003f0d200 */
[----:B------:R-:W-:Y:S02]  /*02e0*/  LOP3.LUT R14, R14, 0xff800000, RZ, 0xc0, !PT ;  /* 0xff8000000e0e7812 */ /* 0x000fe400078ec0ff */
[----:B------:R-:W-:Y:S02]  /*02f0*/  FSETP.NEU.AND P0, PT, R12, RZ, P0 ;  /* 0x000000ff0c00720b */ /* 0x000fe4000070d000 */
[-C--:B------:R-:W-:Y:S02]  /*0300*/  IADD3 R13, PT, PT, R13, -R14.reuse, RZ ;  /* 0x8000000e0d0d7210 */ /* 0x080fe40007ffe0ff */
[----:B------:R-:W-:-:S03]  /*0310*/  I2FP.F32.S32 R14, R14 ;  /* 0x0000000e000e7245 */ /* 0x000fc60000201400 */
[C---:B------:R-:W-:Y:S01]  /*0320*/  FADD R15, R13.reuse, 1 ;  /* 0x3f8000000d0f7421 */ /* 0x040fe20000000000 */
[----:B------:R-:W-:-:S04]  /*0330*/  FADD R18, R13, -1 ;  /* 0xbf8000000d127421 */ /* 0x000fc80000000000 */
[----:B------:R-:W-:Y:S01]  /*0340*/  FADD R16, R18, R18 ;  /* 0x0000001212107221 */ /* 0x000fe20000000000 */
[----:B------:R-:W0:Y:S01]  /*0350*/  MUFU.RCP R15, R15 ;  /* 0x0000000f000f7308 */ /* 0x000e220000001000 */
[----:B------:R-:W-:Y:S02]  /*0360*/  @!P0 FADD R12, R12, R12 ;  /* 0x0000000c0c0c8221 */ /* 0x000fe40000000000 */
[----:B0-----:R-:W-:Y:S01]  /*0370*/  FMUL R13, R15, R16 ;  /* 0x000000100f0d7220 */ /* 0x001fe20000400000 */
[----:B------:R-:W-:-:S03]  /*0380*/  FFMA R16, R14, 1.1920928955078125e-07, R17 ;  /* 0x340000000e107823 */ /* 0x000fc60000000011 */
        /* <DEDUP_REMOVED lines=15> */
[----:B------:R-:W-:Y:S01]  /*0480*/  FFMA R15, R18, R15, R17 ;  /* 0x0000000f120f7223 */ /* 0x000fe20000000011 */
[----:B------:R-:W-:-:S03]  /*0490*/  HFMA2 R17, -RZ, RZ, 0.64013671875, -15.109375 ;  /* 0x391fcb8eff117431 */ /* 0x000fc600000001ff */
[----:B------:R-:W-:-:S04]  /*04a0*/  FFMA R15, R13, R20, R15 ;  /* 0x000000140d0f7223 */ /* 0x000fc8000000000f */
[----:B------:R-:W-:-:S04]  /*04b0*/  FADD R16, R14, R15 ;  /* 0x0000000f0e107221 */ /* 0x000fc80000000000 */
[----:B------:R-:W-:Y:S01]  /*04c0*/  FMUL R13, R16, 2 ;  /* 0x40000000100d7820 */ /* 0x000fe20000400000 */
[----:B------:R-:W-:-:S03]  /*04d0*/  FADD R14, -R14, R16 ;  /* 0x000000100e0e7221 */ /* 0x000fc60000000100 */
[----:B------:R-:W0:Y:S01]  /*04e0*/  FRND R18, R13 ;  /* 0x0000000d00127307 */ /* 0x000e220000201000 */
[----:B------:R-:W-:Y:S01]  /*04f0*/  FADD R15, R15, -R14 ;  /* 0x8000000e0f0f7221 */ /* 0x000fe20000000000 */
[----:B------:R-:W-:Y:S01]  /*0500*/  FFMA R16, R16, 2, -R13 ;  /* 0x4000000010107823 */ /* 0x000fe2000000080d */
[----:B------:R-:W-:-:S03]  /*0510*/  FSETP.GT.AND P2, PT, |R13|, 152, PT ;  /* 0x431800000d00780b */ /* 0x000fc60003f44200 */
        /* <DEDUP_REMOVED lines=8> */
[C---:B------:R-:W-:Y:S01]  /*05a0*/  FFMA R17, R14.reuse, R15, 0.24022644758224487305 ;  /* 0x3e75fdec0e117423 */ /* 0x040fe2000000000f */
        /* <DEDUP_REMOVED lines=10> */
.L_x_108:
[----:B------:R-:W-:Y:S05]  /*0650*/  BSYNC.RECONVERGENT B0 ;  /* 0x0000000000007941 */ /* 0x000fea0003800200 */
.L_x_107:
[----:B-----5:R-:W-:Y:S01]  /*0660*/  FADD R13, R10, R13 ;  /* 0x0000000d0a0d7221 */ /* 0x020fe20000000000 */
[----:B------:R-:W-:Y:S01]  /*0670*/  UIADD3 UR4, UP0, UPT, UR4, 0x1, URZ ;  /* 0x0000000104047890 */ /* 0x000fe2000ff1e0ff */
[----:B------:R-:W-:Y:S01]  /*0680*/  IADD3 R11, PT, PT, R11, UR10, RZ ;  /* 0x0000000a0b0b7c10 */ /* 0x000fe2000fffe0ff */
[----:B------:R-:W-:Y:S02]  /*0690*/  UIADD3 UR8, UP1, UPT, UR8, 0x4, URZ ;  /* 0x0000000408087890 */ /* 0x000fe4000ff3e0ff */
[----:B------:R0:W-:Y:S01]  /*06a0*/  STG.E desc[UR6][R8.64], R13 ;  /* 0x0000000d08007986 */ /* 0x0001e2000c101906 */
[----:B------:R-:W-:Y:S02]  /*06b0*/  UIADD3.X UR5, UPT, UPT, URZ, UR5, URZ, UP0, !UPT ;  /* 0x00000005ff057290 */ /* 0x000fe400087fe4ff */
[----:B------:R-:W-:Y:S02]  /*06c0*/  UISETP.GE.U32.AND UP0, UPT, UR4, UR12, UPT ;  /* 0x0000000c0400728c */ /* 0x000fe4000bf06070 */
[----:B------:R-:W-:-:S02]  /*06d0*/  UIADD3.X UR9, UPT, UPT, URZ, UR9, URZ, UP1, !UPT ;  /* 0x00000009ff097290 */ /* 0x000fc40008ffe4ff */
[----:B------:R-:W-:-:S09]  /*06e0*/  UISETP.GE.AND.EX UP0, UPT, UR5, UR13, UPT, UP0 ;  /* 0x0000000d0500728c */ /* 0x000fd2000bf06300 */
[----:B0-----:R-:W-:Y:S05]  /*06f0*/  BRA.U !UP0, `(.L_x_109) ;  /* 0xfffffff908947547 */ /* 0x001fea000b83ffff */
[----:B------:R-:W-:Y:S05]  /*0700*/  EXIT ;  /* 0x000000000000794d */ /* 0x000fea0003800000 */
.L_x_110:
        /* <DEDUP_REMOVED lines=15> */
.L_x_156:


//--------------------- .text._Z15d_getScalesMeanPfPKil --------------------------
	.section	.text._Z15d_getScalesMeanPfPKil,"ax",@progbits
	.align	128
        .global         _Z15d_getScalesMeanPfPKil
        .type           _Z15d_getScalesMeanPfPKil,@function
        .size           _Z15d_getScalesMeanPfPKil,(.L_x_145 - _Z15d_getScalesMeanPfPKil)
        .other          _Z15d_getScalesMeanPfPKil,@"STO_CUDA_ENTRY STV_DEFAULT"
_Z15d_getScalesMeanPfPKil:
.text._Z15d_getScalesMeanPfPKil:
        /* <DEDUP_REMOVED lines=26> */
[----:B------:R-:W-:Y:S05]  /*01a0*/  CALL.REL.NOINC `($__internal_5_$__cuda_sm3x_div_rn_noftz_f32_slowpath) ;  /* 0x0000000000107944 */ /* 0x000fea0003c00000 */
[----:B------:R-:W-:-:S07]  /*01b0*/  IMAD.MOV.U32 R7, RZ, RZ, R0 ;  /* 0x000000ffff077224 */ /* 0x000fce00078e0000 */
.L_x_112:
[----:B------:R-:W-:Y:S05]  /*01c0*/  BSYNC.RECONVERGENT B0 ;  /* 0x0000000000007941 */ /* 0x000fea0003800200 */
.L_x_111:
[----:B------:R-:W-:Y:S01]  /*01d0*/  STG.E desc[UR6][R4.64], R7 ;  /* 0x0000000704007986 */ /* 0x000fe2000c101906 */
[----:B------:R-:W-:Y:S05]  /*01e0*/  EXIT ;  /* 0x000000000000794d */ /* 0x000fea0003800000 */
        .weak           $__internal_5_$__cuda_sm3x_div_rn_noftz_f32_slowpath
        .type           $__internal_5_$__cuda_sm3x_div_rn_noftz_f32_slowpath,@function
        .size           $__internal_5_$__cuda_sm3x_div_rn_noftz_f32_slowpath,(.L_x_145 - $__internal_5_$__cuda_sm3x_div_rn_noftz_f32_slowpath)
$__internal_5_$__cuda_sm3x_div_rn_noftz_f32_slowpath:
        /* <DEDUP_REMOVED lines=36> */
.L_x_114:
        /* <DEDUP_REMOVED lines=51> */
.L_x_121:
[----:B------:R-:W-:-:S04]  /*0760*/  LOP3.LUT R0, R0, 0x80000000, RZ, 0xc0, !PT ;  /* 0x8000000000007812 */ /* 0x000fc800078ec0ff */
[----:B------:R-:W-:Y:S01]  /*0770*/  LOP3.LUT R0, R0, 0x7f800000, RZ, 0xfc, !PT ;  /* 0x7f80000000007812 */ /* 0x000fe200078efcff */
[----:B------:R-:W-:Y:S06]  /*0780*/  BRA `(.L_x_122) ;  /* 0x0000000000047947 */ /* 0x000fec0003800000 */
.L_x_120:
[----:B------:R-:W-:-:S07]  /*0790*/  IMAD R0, R7, 0x800000, R0 ;  /* 0x0080000007007824 */ /* 0x000fce00078e0200 */
.L_x_122:
[----:B------:R-:W-:Y:S05]  /*07a0*/  BSYNC.RECONVERGENT B2 ;  /* 0x0000000000027941 */ /* 0x000fea0003800200 */
.L_x_119:
[----:B------:R-:W-:Y:S05]  /*07b0*/  BRA `(.L_x_123) ;  /* 0x0000000000207947 */ /* 0x000fea0003800000 */
.L_x_118:
[----:B------:R-:W-:-:S04]  /*07c0*/  LOP3.LUT R0, R9, 0x80000000, R8, 0x48, !PT ;  /* 0x8000000009007812 */ /* 0x000fc800078e4808 */
[----:B------:R-:W-:Y:S01]  /*07d0*/  LOP3.LUT R0, R0, 0x7f800000, RZ, 0xfc, !PT ;  /* 0x7f80000000007812 */ /* 0x000fe200078efcff */
[----:B------:R-:W-:Y:S06]  /*07e0*/  BRA `(.L_x_123) ;  /* 0x0000000000147947 */ /* 0x000fec0003800000 */
.L_x_117:
[----:B------:R-:W-:Y:S01]  /*07f0*/  LOP3.LUT R0, R9, 0x80000000, R8, 0x48, !PT ;  /* 0x8000000009007812 */ /* 0x000fe200078e4808 */
[----:B------:R-:W-:Y:S06]  /*0800*/  BRA `(.L_x_123) ;  /* 0x00000000000c7947 */ /* 0x000fec0003800000 */
.L_x_116:
[----:B------:R-:W0:Y:S01]  /*0810*/  MUFU.RSQ R0, -QNAN ;  /* 0xffc0000000007908 */ /* 0x000e220000001400 */
[----:B------:R-:W-:Y:S05]  /*0820*/  BRA `(.L_x_123) ;  /* 0x0000000000047947 */ /* 0x000fea0003800000 */
.L_x_115:
[----:B------:R-:W-:-:S07]  /*0830*/  FADD.FTZ R0, R0, R3 ;  /* 0x0000000300007221 */ /* 0x000fce0000010000 */
.L_x_123:
[----:B------:R-:W-:Y:S05]  /*0840*/  BSYNC.RECONVERGENT B1 ;  /* 0x0000000000017941 */ /* 0x000fea0003800200 */
.L_x_113:
[----:B------:R-:W-:-:S04]  /*0850*/  IMAD.MOV.U32 R3, RZ, RZ, 0x0 ;  /* 0x00000000ff037424 */ /* 0x000fc800078e00ff */
[----:B0-----:R-:W-:Y:S05]  /*0860*/  RET.REL.NODEC R2 `(_Z15d_getScalesMeanPfPKil) ;  /* 0xfffffff402e47950 */ /* 0x001fea0003c3ffff */
.L_x_124:
        /* <DEDUP_REMOVED lines=9> */
.L_x_145:


//--------------------- .text._Z17d_getClusterCountPKiPi13mtxDimensions --------------------------
	.section	.text._Z17d_getClusterCountPKiPi13mtxDimensions,"ax",@progbits
	.align	128
        .global         _Z17d_getClusterCountPKiPi13mtxDimensions
        .type           _Z17d_getClusterCountPKiPi13mtxDimensions,@function
        .size           _Z17d_getClusterCountPKiPi13mtxDimensions,(.L_x_158 - _Z17d_getClusterCountPKiPi13mtxDimensions)
        .other          _Z17d_getClusterCountPKiPi13mtxDimensions,@"STO_CUDA_ENTRY STV_DEFAULT"
_Z17d_getClusterCountPKiPi13mtxDimensions:
.text._Z17d_getClusterCountPKiPi13mtxDimensions:
[----:B------:R-:W-:Y:S08]  /*0000*/  LDC R1, c[0x0][0x37c] ;  /* 0x0000df00ff017b82 */ /* 0x000ff00000000800 */
[----:B------:R-:W0:Y:S01]  /*0010*/  LDC.64 R6, c[0x0][0x390] ;  /* 0x0000e400ff067b82 */ /* 0x000e220000000a00 */
[----:B------:R-:W1:Y:S07]  /*0020*/  S2R R5, SR_TID.X ;  /* 0x0000000000057919 */ /* 0x000e6e0000002100 */
[----:B------:R-:W2:Y:S08]  /*0030*/  LDC R0, c[0x0][0x360] ;  /* 0x0000d800ff007b82 */ /* 0x000eb00000000800 */
[----:B------:R-:W3:Y:S01]  /*0040*/  S2UR UR4, SR_CTAID.X ;  /* 0x00000000000479c3 */ /* 0x000ee20000002500 */
[----:B0-----:R-:W-:-:S04]  /*0050*/  ISETP.GE.U32.AND P0, PT, R6, 0x1, PT ;  /* 0x000000010600780c */ /* 0x001fc80003f06070 */
[----:B------:R-:W-:-:S13]  /*0060*/  ISETP.GE.AND.EX P0, PT, R7, RZ, PT, P0 ;  /* 0x000000ff0700720c */ /* 0x000fda0003f06300 */
[----:B-123--:R-:W-:Y:S05]  /*0070*/  @!P0 EXIT ;  /* 0x000000000000894d */ /* 0x00efea0003800000 */
[----:B------:R-:W0:Y:S01]  /*0080*/  LDC.64 R2, c[0x0][0x388] ;  /* 0x0000e200ff027b82 */ /* 0x000e220000000a00 */
[----:B------:R-:W-:Y:S01]  /*0090*/  ISETP.GE.U32.AND P1, PT, R6, 0x10, PT ;  /* 0x000000100600780c */ /* 0x000fe20003f26070 */
[----:B------:R-:W-:Y:S01]  /*00a0*/  IMAD R0, R0, UR4, R5 ;  /* 0x0000000400007c24 */ /* 0x000fe2000f8e0205 */
[----:B------:R-:W-:Y:S01]  /*00b0*/  LOP3.LUT R12, R6, 0xf, RZ, 0xc0, !PT ;  /* 0x0000000f060c7812 */ /* 0x000fe200078ec0ff */
[----:B------:R-:W1:Y:S01]  /*00c0*/  LDCU.64 UR6, c[0x0][0x358] ;  /* 0x00006b00ff0677ac */ /* 0x000e620008000a00 */
[----:B------:R-:W-:Y:S02]  /*00d0*/  ISETP.GE.U32.AND.EX P1, PT, R7, RZ, PT, P1 ;  /* 0x000000ff0700720c */ /* 0x000fe40003f26110 */
[----:B------:R-:W-:Y:S02]  /*00e0*/  CS2R R4, SRZ ;  /* 0x0000000000047805 */ /* 0x000fe4000001ff00 */
[----:B------:R-:W-:-:S04]  /*00f0*/  ISETP.NE.U32.AND P0, PT, R12, RZ, PT ;  /* 0x000000ff0c00720c */ /* 0x000fc80003f05070 */
[----:B------:R-:W-:Y:S01]  /*0100*/  ISETP.NE.AND.EX P0, PT, RZ, RZ, PT, P0 ;  /* 0x000000ffff00720c */ /* 0x000fe20003f05300 */
[----:B0-----:R-:W-:-:S04]  /*0110*/  IMAD.WIDE R2, R0, 0x4, R2 ;  /* 0x0000000400027825 */ /* 0x001fc800078e0202 */
[----:B-1----:R-:W-:Y:S08]  /*0120*/  @!P1 BRA `(.L_x_125) ;  /* 0x0000000400809947 */ /* 0x002ff00003800000 */
[----:B------:R-:W0:Y:S01]  /*0130*/  LDCU.64 UR4, c[0x0][0x380] ;  /* 0x00007000ff0477ac */ /* 0x000e220008000a00 */
[----:B------:R-:W-:Y:S02]  /*0140*/  LOP3.LUT R4, R6, 0xfffffff0, RZ, 0xc0, !PT ;  /* 0xfffffff006047812 */ /* 0x000fe400078ec0ff */
[----:B------:R-:W-:-:S03]  /*0150*/  LOP3.LUT R5, R7, 0x7fffffff, RZ, 0xc0, !PT ;  /* 0x7fffffff07057812 */ /* 0x000fc600078ec0ff */
[----:B------:R-:W-:Y:S02]  /*0160*/  IMAD.MOV.U32 R9, RZ, RZ, R4 ;  /* 0x000000ffff097224 */ /* 0x000fe400078e0004 */
[----:B------:R-:W-:Y:S01]  /*0170*/  IMAD.MOV.U32 R8, RZ, RZ, R5 ;  /* 0x000000ffff087224 */ /* 0x000fe200078e0005 */
[----:B0-----:R-:W-:-:S04]  /*0180*/  UIADD3 UR4, UP0, UPT, UR4, 0x20, URZ ;  /* 0x0000002004047890 */ /* 0x001fc8000ff1e0ff */
[----:B------:R-:W-:Y:S02]  /*0190*/  UIADD3.X UR5, UPT, UPT, URZ, UR5, URZ, UP0, !UPT ;  /* 0x00000005ff057290 */ /* 0x000fe400087fe4ff */
[----:B------:R-:W-:-:S04]  /*01a0*/  IMAD.U32 R6, RZ, RZ, UR4 ;  /* 0x00000004ff067e24 */ /* 0x000fc8000f8e00ff */
[----:B------:R-:W-:-:S07]  /*01b0*/  IMAD.U32 R7, RZ, RZ, UR5 ;  /* 0x00000005ff077e24 */ /* 0x000fce000f8e00ff */
.L_x_126:
        /* <DEDUP_REMOVED lines=87> */
.L_x_125:
[----:B------:R-:W-:Y:S05]  /*0730*/  @!P0 EXIT ;  /* 0x000000000000894d */ /* 0x000fea0003800000 */
[----:B------:R-:W0:Y:S01]  /*0740*/  LDCU UR8, c[0x0][0x390] ;  /* 0x00007200ff0877ac */ /* 0x000e220008000800 */
[----:B------:R-:W-:-:S04]  /*0750*/  ISETP.GE.U32.AND P0, PT, R12, 0x8, PT ;  /* 0x000000080c00780c */ /* 0x000fc80003f06070 */
[----:B------:R-:W-:Y:S01]  /*0760*/  ISETP.GE.U32.AND.EX P0, PT, RZ, RZ, PT, P0 ;  /* 0x000000ffff00720c */ /* 0x000fe20003f06100 */
[----:B0-----:R-:W-:-:S12]  /*0770*/  ULOP3.LUT UR4, UR8, 0x7, URZ, 0xc0, !UPT ;  /* 0x0000000708047892 */ /* 0x001fd8000f8ec0ff */
        /* <DEDUP_REMOVED lines=32> */
[----:B0-----:R-:W-:Y:S01]  /*0980*/  IMAD.X R7, RZ, RZ, R5, P1 ;  /* 0x000000ffff077224 */ /* 0x001fe200008e0605 */
        /* <DEDUP_REMOVED lines=47> */
[----:B0-----:R-:W-:Y:S01]  /*0c80*/  IADD3.X R7, PT, PT, R5, UR11, RZ, P1, !PT ;  /* 0x0000000b05077c10 */ /* 0x001fe20008ffe4ff */
[----:B--2---:R-:W-:-:S05]  /*0c90*/  @!P0 VIADD R5, R10, 0x1 ;  /* 0x000000010a058836 */ /* 0x004fca0000000000 */
[----:B------:R1:W-:Y:S04]  /*0ca0*/  @!P0 STG.E desc[UR6][R2.64], R5 ;  /* 0x0000000502008986 */ /* 0x0003e8000c101906 */
[----:B------:R-:W2:Y:S01]  /*0cb0*/  LDG.E R7, desc[UR6][R6.64] ;  /* 0x0000000606077981 */ /* 0x000ea2000c1e1900 */
[----:B------:R-:W-:Y:S01]  /*0cc0*/  BSSY.RECONVERGENT B0, `(.L_x_128) ;  /* 0x0000006000007945 */ /* 0x000fe20003800200 */
[----:B--2---:R-:W-:-:S13]  /*0cd0*/  ISETP.NE.AND P0, PT, R7, R0, PT ;  /* 0x000000000700720c */ /* 0x004fda0003f05270 */
[----:B-1----:R-:W-:Y:S05]  /*0ce0*/  @P0 BRA `(.L_x_129) ;  /* 0x00000000000c0947 */ /* 0x002fea0003800000 */
[----:B------:R-:W2:Y:S02]  /*0cf0*/  LDG.E R5, desc[UR6][R2.64] ;  /* 0x0000000602057981 */ /* 0x000ea4000c1e1900 */
[----:B--2---:R-:W-:-:S05]  /*0d00*/  VIADD R5, R5, 0x1 ;  /* 0x0000000105057836 */ /* 0x004fca0000000000 */
[----:B------:R0:W-:Y:S02]  /*0d10*/  STG.E desc[UR6][R2.64], R5 ;  /* 0x0000000502007986 */ /* 0x0001e4000c101906 */
.L_x_129:
[----:B------:R-:W-:Y:S05]  /*0d20*/  BSYNC.RECONVERGENT B0 ;  /* 0x0000000000007941 */ /* 0x000fea0003800200 */
.L_x_128:
[----:B------:R-:W-:Y:S02]  /*0d30*/  VIADD R4, R4, 0x8 ;  /* 0x0000000804047836 */ /* 0x000fe40000000000 */
[----:B0-----:R-:W-:-:S07]  /*0d40*/  IMAD.MOV.U32 R5, RZ, RZ, RZ ;  /* 0x000000ffff057224 */ /* 0x001fce00078e00ff */
.L_x_127:
[----:B------:R-:W-:-:S04]  /*0d50*/  ISETP.NE.U32.AND P0, PT, RZ, UR4, PT ;  /* 0x00000004ff007c0c */ /* 0x000fc8000bf05070 */
[----:B------:R-:W-:-:S13]  /*0d60*/  ISETP.NE.AND.EX P0, PT, RZ, RZ, PT, P0 ;  /* 0x000000ffff00720c */ /* 0x000fda0003f05300 */
[----:B------:R-:W-:Y:S05]  /*0d70*/  @!P0 EXIT ;  /* 0x000000000000894d */ /* 0x000fea0003800000 */
[----:B------:R-:W-:Y:S02]  /*0d80*/  UISETP.GE.U32.AND UP0, UPT, UR4, 0x4, UPT ;  /* 0x000000040400788c */ /* 0x000fe4000bf06070 */
[----:B------:R-:W-:Y:S02]  /*0d90*/  ULOP3.LUT UR5, UR8, 0x3, URZ, 0xc0, !UPT ;  /* 0x0000000308057892 */ /* 0x000fe4000f8ec0ff */
[----:B------:R-:W-:Y:S01]  /*0da0*/  UISETP.GE.U32.AND.EX UP0, UPT, URZ, URZ, UPT, UP0 ;  /* 0x000000ffff00728c */ /* 0x000fe2000bf06100 */
[----:B------:R-:W-:-:S08]  /*0db0*/  UMOV UR4, URZ ;  /* 0x000000ff00047c82 */ /* 0x000fd00008000000 */
[----:B------:R-:W-:Y:S05]  /*0dc0*/  BRA.U !UP0, `(.L_x_130) ;  /* 0x0000000108c07547 */ /* 0x000fea000b800000 */
        /* <DEDUP_REMOVED lines=45> */
.L_x_132:
[----:B------:R-:W-:Y:S05]  /*10a0*/  BSYNC.RECONVERGENT B0 ;  /* 0x0000000000007941 */ /* 0x000fea0003800200 */
.L_x_131:
[----:B------:R-:W-:Y:S02]  /*10b0*/  VIADD R4, R4, 0x4 ;  /* 0x0000000404047836 */ /* 0x000fe40000000000 */
[----:B0-----:R-:W-:-:S07]  /*10c0*/  IMAD.MOV.U32 R5, RZ, RZ, RZ ;  /* 0x000000ffff057224 */ /* 0x001fce00078e00ff */
.L_x_130:
[----:B------:R-:W0:Y:S01]  /*10d0*/  LDC.64 R10, c[0x0][0x380] ;  /* 0x0000e000ff0a7b82 */ /* 0x000e220000000a00 */
[----:B------:R-:W-:-:S04]  /*10e0*/  ISETP.NE.U32.AND P0, PT, RZ, UR5, PT ;  /* 0x00000005ff007c0c */ /* 0x000fc8000bf05070 */
[----:B------:R-:W-:-:S13]  /*10f0*/  ISETP.NE.AND.EX P0, PT, RZ, UR4, PT, P0 ;  /* 0x00000004ff007c0c */ /* 0x000fda000bf05300 */
[----:B------:R-:W-:Y:S05]  /*1100*/  @!P0 EXIT ;  /* 0x000000000000894d */ /* 0x000fea0003800000 */
.L_x_133:
[----:B0-----:R-:W-:-:S04]  /*1110*/  LEA R6, P0, R4, R10, 0x2 ;  /* 0x0000000a04067211 */ /* 0x001fc800078010ff */
[----:B------:R-:W-:-:S06]  /*1120*/  LEA.HI.X R7, R4, R11, R5, 0x2, P0 ;  /* 0x0000000b04077211 */ /* 0x000fcc00000f1405 */
[----:B------:R-:W2:Y:S02]  /*1130*/  LDG.E R7, desc[UR6][R6.64] ;  /* 0x0000000606077981 */ /* 0x000ea4000c1e1900 */
[----:B--2---:R-:W-:-:S13]  /*1140*/  ISETP.NE.AND P0, PT, R7, R0, PT ;  /* 0x000000000700720c */ /* 0x004fda0003f05270 */
[----:B------:R-:W2:Y:S01]  /*1150*/  @!P0 LDG.E R5, desc[UR6][R2.64] ;  /* 0x0000000602058981 */ /* 0x000ea2000c1e1900 */
[----:B------:R-:W-:Y:S01]  /*1160*/  UIADD3 UR5, UP0, UPT, UR5, -0x1, URZ ;  /* 0xffffffff05057890 */ /* 0x000fe2000ff1e0ff */
[----:B------:R-:W-:-:S03]  /*1170*/  VIADD R4, R4, 0x1 ;  /* 0x0000000104047836 */ /* 0x000fc60000000000 */
[----:B------:R-:W-:Y:S02]  /*1180*/  UIADD3.X UR4, UPT, UPT, UR4, -0x1, URZ, UP0, !UPT ;  /* 0xffffffff04047890 */ /* 0x000fe400087fe4ff */
[----:B------:R-:W-:-:S04]  /*1190*/  UISETP.NE.U32.AND UP0, UPT, UR5, URZ, UPT ;  /* 0x000000ff0500728c */ /* 0x000fc8000bf05070 */
[----:B------:R-:W-:Y:S01]  /*11a0*/  UISETP.NE.AND.EX UP0, UPT, UR4, URZ, UPT, UP0 ;  /* 0x000000ff0400728c */ /* 0x000fe2000bf05300 */
[----:B-12---:R-:W-:Y:S02]  /*11b0*/  @!P0 VIADD R9, R5, 0x1 ;  /* 0x0000000105098836 */ /* 0x006fe40000000000 */
[----:B------:R-:W-:-:S03]  /*11c0*/  IMAD.MOV.U32 R5, RZ, RZ, RZ ;  /* 0x000000ffff057224 */ /* 0x000fc600078e00ff */
[----:B------:R1:W-:Y:S03]  /*11d0*/  @!P0 STG.E desc[UR6][R2.64], R9 ;  /* 0x0000000902008986 */ /* 0x0003e6000c101906 */
[----:B------:R-:W-:Y:S05]  /*11e0*/  BRA.U UP0, `(.L_x_133) ;  /* 0xfffffffd00c87547 */ /* 0x000fea000b83ffff */
[----:B------:R-:W-:Y:S05]  /*11f0*/  EXIT ;  /* 0x000000000000794d */ /* 0x000fea0003800000 */
.L_x_134:
        /* <DEDUP_REMOVED lines=16> */
.L_x_158:


//--------------------- .text._Z11d_getScalesPKf13mtxDimensionsPKiPf --------------------------
	.section	.text._Z11d_getScalesPKf13mtxDimensionsPKiPf,"ax",@progbits
	.align	128
        .global         _Z11d_getScalesPKf13mtxDimensionsPKiPf
        .type           _Z11d_getScalesPKf13mtxDimensionsPKiPf,@function
        .size           _Z11d_getScalesPKf13mtxDimensionsPKiPf,(.L_x_159 - _Z11d_getScalesPKf13mtxDimensionsPKiPf)
        .other          _Z11d_getScalesPKf13mtxDimensionsPKiPf,@"STO_CUDA_ENTRY STV_DEFAULT"
_Z11d_getScalesPKf13mtxDimensionsPKiPf:
.text._Z11d_getScalesPKf13mtxDimensionsPKiPf:
[----:B------:R-:W-:Y:S01]  /*0000*/  LDC R1, c[0x0][0x37c] ;  /* 0x0000df00ff017b82 */ /* 0x000fe20000000800 */
[----:B------:R-:W0:Y:S07]  /*0010*/  S2R R15, SR_TID.X ;  /* 0x00000000000f7919 */ /* 0x000e2e0000002100 */
[----:B------:R-:W0:Y:S08]  /*0020*/  S2UR UR4, SR_CTAID.X ;  /* 0x00000000000479c3 */ /* 0x000e300000002500 */
[----:B------:R-:W0:Y:S08]  /*0030*/  LDC R14, c[0x0][0x360] ;  /* 0x0000d800ff0e7b82 */ /* 0x000e300000000800 */
[----:B------:R-:W1:Y:S08]  /*0040*/  LDC.64 R6, c[0x0][0x398] ;  /* 0x0000e600ff067b82 */ /* 0x000e700000000a00 */
[----:B------:R-:W2:Y:S01]  /*0050*/  LDC.64 R12, c[0x0][0x3a0] ;  /* 0x0000e800ff0c7b82 */ /* 0x000ea20000000a00 */
[----:B0-----:R-:W-:-:S05]  /*0060*/  IMAD R14, R14, UR4, R15 ;  /* 0x000000040e0e7c24 */ /* 0x001fca000f8e020f */
[----:B------:R-:W-:Y:S02]  /*0070*/  SHF.R.S32.HI R15, RZ, 0x1f, R14 ;  /* 0x0000001fff0f7819 */ /* 0x000fe4000001140e */
[----:B-1----:R-:W-:-:S04]  /*0080*/  ISETP.GE.U32.AND P0, PT, R6, 0x1, PT ;  /* 0x000000010600780c */ /* 0x002fc80003f06070 */
[----:B------:R-:W-:Y:S02]  /*0090*/  ISETP.GE.AND.EX P0, PT, R7, RZ, PT, P0 ;  /* 0x000000ff0700720c */ /* 0x000fe40003f06300 */
[----:B--2---:R-:W-:-:S04]  /*00a0*/  ISETP.GE.U32.AND P1, PT, R14, R12, PT ;  /* 0x0000000c0e00720c */ /* 0x004fc80003f26070 */
[----:B------:R-:W-:-:S13]  /*00b0*/  ISETP.GE.OR.EX P0, PT, R15, R13, !P0, P1 ;  /* 0x0000000d0f00720c */ /* 0x000fda0004706710 */
[----:B------:R-:W-:Y:S05]  /*00c0*/  @P0 EXIT ;  /* 0x000000000000094d */ /* 0x000fea0003800000 */
[C---:B------:R-:W-:Y:S01]  /*00d0*/  ISETP.GE.U32.AND P1, PT, R6.reuse, 0x8, PT ;  /* 0x000000080600780c */ /* 0x040fe20003f26070 */
[----:B------:R-:W0:Y:S01]  /*00e0*/  LDCU.64 UR6, c[0x0][0x358] ;  /* 0x00006b00ff0677ac */ /* 0x000e220008000a00 */
[----:B------:R-:W-:Y:S01]  /*00f0*/  LOP3.LUT R4, R6, 0x7, RZ, 0xc0, !PT ;  /* 0x0000000706047812 */ /* 0x000fe200078ec0ff */
[----:B------:R-:W-:Y:S01]  /*0100*/  IMAD.MOV.U32 R5, RZ, RZ, RZ ;  /* 0x000000ffff057224 */ /* 0x000fe200078e00ff */
[----:B------:R-:W-:Y:S01]  /*0110*/  ISETP.GE.U32.AND.EX P1, PT, R7, RZ, PT, P1 ;  /* 0x000000ff0700720c */ /* 0x000fe20003f26110 */
[----:B------:R-:W-:Y:S01]  /*0120*/  IMAD.MOV.U32 R0, RZ, RZ, RZ ;  /* 0x000000ffff007224 */ /* 0x000fe200078e00ff */
[----:B------:R-:W-:-:S04]  /*0130*/  ISETP.NE.U32.AND P0, PT, R4, RZ, PT ;  /* 0x000000ff0400720c */ /* 0x000fc80003f05070 */
[----:B------:R-:W-:-:S07]  /*0140*/  ISETP.NE.AND.EX P0, PT, RZ, RZ, PT, P0 ;  /* 0x000000ffff00720c */ /* 0x000fce0003f05300 */
[----:B------:R-:W-:Y:S06]  /*0150*/  @!P1 BRA `(.L_x_135) ;  /* 0x00000008001c9947 */ /* 0x000fec0003800000 */
[----:B------:R-:W1:Y:S01]  /*0160*/  LDCU.64 UR4, c[0x0][0x3b0] ;  /* 0x00007600ff0477ac */ /* 0x000e620008000a00 */
[----:B------:R-:W-:Y:S01]  /*0170*/  LOP3.LUT R0, R7, 0x7fffffff, RZ, 0xc0, !PT ;  /* 0x7fffffff07007812 */ /* 0x000fe200078ec0ff */
[----:B------:R-:W-:Y:S01]  /*0180*/  IMAD.SHL.U32 R7, R12, 0x4, RZ ;  /* 0x000000040c077824 */ /* 0x000fe200078e00ff */
[----:B------:R-:W-:Y:S01]  /*0190*/  LOP3.LUT R5, R6, 0xfffffff8, RZ, 0xc0, !PT ;  /* 0xfffffff806057812 */ /* 0x000fe200078ec0ff */
[----:B------:R-:W2:Y:S01]  /*01a0*/  LDCU.64 UR8, c[0x0][0x380] ;  /* 0x00007000ff0877ac */ /* 0x000ea20008000a00 */
[C-C-:B------:R-:W-:Y:S01]  /*01b0*/  SHF.L.U64.HI R8, R12.reuse, 0x5, R13.reuse ;  /* 0x000000050c087819 */ /* 0x140fe2000001020d */
[----:B------:R-:W-:Y:S01]  /*01c0*/  IMAD.MOV.U32 R9, RZ, RZ, R0 ;  /* 0x000000ffff097224 */ /* 0x000fe200078e0000 */
[----:B------:R-:W-:Y:S01]  /*01d0*/  SHF.L.U64.HI R10, R12, 0x2, R13 ;  /* 0x000000020c0a7819 */ /* 0x000fe2000001020d */
[----:B------:R-:W-:Y:S01]  /*01e0*/  IMAD.MOV.U32 R11, RZ, RZ, R5 ;  /* 0x000000ffff0b7224 */ /* 0x000fe200078e0005 */
[----:B------:R-:W3:Y:S01]  /*01f0*/  LDCU.64 UR10, c[0x0][0x3b8] ;  /* 0x00007700ff0a77ac */ /* 0x000ee20008000a00 */
[----:B-1----:R-:W-:-:S04]  /*0200*/  UIADD3 UR4, UP0, UPT, UR4, 0x10, URZ ;  /* 0x0000001004047890 */ /* 0x002fc8000ff1e0ff */
[----:B------:R-:W-:Y:S01]  /*0210*/  UIADD3.X UR5, UPT, UPT, URZ, UR5, URZ, UP0, !UPT ;  /* 0x00000005ff057290 */ /* 0x000fe200087fe4ff */
[----:B--2---:R-:W-:Y:S01]  /*0220*/  LEA R2, P1, R14, UR8, 0x2 ;  /* 0x000000080e027c11 */ /* 0x004fe2000f8210ff */
[----:B------:R-:W-:-:S03]  /*0230*/  IMAD.U32 R16, RZ, RZ, UR4 ;  /* 0x00000004ff107e24 */ /* 0x000fc6000f8e00ff */
[----:B------:R-:W-:Y:S01]  /*0240*/  LEA.HI.X R3, R14, UR9, R15, 0x2, P1 ;  /* 0x000000090e037c11 */ /* 0x000fe200088f140f */
[----:B---3--:R-:W-:-:S08]  /*0250*/  IMAD.U32 R17, RZ, RZ, UR5 ;  /* 0x00000005ff117e24 */ /* 0x008fd0000f8e00ff */
.L_x_136:
[----:B0-----:R-:W2:Y:S02]  /*0260*/  LDG.E R21, desc[UR6][R16.64+-0x10] ;  /* 0xfffff00610157981 */ /* 0x001ea4000c1e1900 */
[----:B-12---:R-:W-:-:S05]  /*0270*/  SHF.R.S32.HI R19, RZ, 0x1f, R21 ;  /* 0x0000001fff137819 */ /* 0x006fca0000011415 */
[-C--:B------:R-:W-:Y:S02]  /*0280*/  IMAD R20, R19, R12.reuse, RZ ;  /* 0x0000000c13147224 */ /* 0x080fe400078e02ff */
[----:B------:R-:W-:-:S04]  /*0290*/  IMAD.WIDE.U32 R18, R21, R12, R14 ;  /* 0x0000000c15127225 */ /* 0x000fc800078e000e */
[----:B------:R-:W-:Y:S01]  /*02a0*/  IMAD R21, R21, R13, R20 ;  /* 0x0000000d15157224 */ /* 0x000fe200078e0214 */
[----:B------:R-:W-:-:S03]  /*02b0*/  LEA R20, P1, R18, UR10, 0x2 ;  /* 0x0000000a12147c11 */ /* 0x000fc6000f8210ff */
[----:B------:R-:W-:-:S05]  /*02c0*/  IMAD.IADD R19, R19, 0x1, R21 ;  /* 0x0000000113137824 */ /* 0x000fca00078e0215 */
[----:B------:R-:W-:Y:S02]  /*02d0*/  LEA.HI.X R21, R18, UR11, R19, 0x2, P1 ;  /* 0x0000000b12157c11 */ /* 0x000fe400088f1413 */
[----:B------:R-:W2:Y:S04]  /*02e0*/  LDG.E R18, desc[UR6][R2.64] ;  /* 0x0000000602127981 */ /* 0x000ea8000c1e1900 */
[----:B------:R-:W2:Y:S02]  /*02f0*/  LDG.E R19, desc[UR6][R20.64] ;  /* 0x0000000614137981 */ /* 0x000ea4000c1e1900 */
[----:B--2---:R-:W-:-:S05]  /*0300*/  FADD R27, R18, R19 ;  /* 0x00000013121b7221 */ /* 0x004fca0000000000 */
[----:B------:R0:W-:Y:S04]  /*0310*/  STG.E desc[UR6][R20.64], R27 ;  /* 0x0000001b14007986 */ /* 0x0001e8000c101906 */
[----:B------:R-:W2:Y:S02]  /*0320*/  LDG.E R23, desc[UR6][R16.64+-0xc] ;  /* 0xfffff40610177981 */ /* 0x000ea4000c1e1900 */
[----:B--2---:R-:W-:-:S05]  /*0330*/  SHF.R.S32.HI R19, RZ, 0x1f, R23 ;  /* 0x0000001fff137819 */ /* 0x004fca0000011417 */
[-C--:B------:R-:W-:Y:S02]  /*0340*/  IMAD R22, R19, R12.reuse, RZ ;  /* 0x0000000c13167224 */ /* 0x080fe400078e02ff */
[----:B------:R-:W-:-:S04]  /*0350*/  IMAD.WIDE.U32 R18, R23, R12, R14 ;  /* 0x0000000c17127225 */ /* 0x000fc800078e000e */
[----:B------:R-:W-:Y:S01]  /*0360*/  IMAD R23, R23, R13, R22 ;  /* 0x0000000d17177224 */ /* 0x000fe200078e0216 */
[----:B------:R-:W-:Y:S02]  /*0370*/  IADD3 R22, P1, PT, R2, R7, RZ ;  /* 0x0000000702167210 */ /* 0x000fe40007f3e0ff */
[----:B------:R-:W-:Y:S01]  /*0380*/  LEA R24, P2, R18, UR10, 0x2 ;  /* 0x0000000a12187c11 */ /* 0x000fe2000f8410ff */
[----:B------:R-:W-:Y:S01]  /*0390*/  IMAD.IADD R19, R19, 0x1, R23 ;  /* 0x0000000113137824 */ /* 0x000fe200078e0217 */
[----:B------:R-:W-:-:S04]  /*03a0*/  IADD3.X R23, PT, PT, R3, R10, RZ, P1, !PT ;  /* 0x0000000a03177210 */ /* 0x000fc80000ffe4ff */
[----:B------:R-:W-:Y:S02]  /*03b0*/  LEA.HI.X R25, R18, UR11, R19, 0x2, P2 ;  /* 0x0000000b12197c11 */ /* 0x000fe400090f1413 */
[----:B------:R-:W2:Y:S04]  /*03c0*/  LDG.E R18, desc[UR6][R22.64] ;  /* 0x0000000616127981 */ /* 0x000ea8000c1e1900 */
[----:B------:R-:W2:Y:S02]  /*03d0*/  LDG.E R19, desc[UR6][R24.64] ;  /* 0x0000000618137981 */ /* 0x000ea4000c1e1900 */
[----:B--2---:R-:W-:-:S05]  /*03e0*/  FADD R29, R18, R19 ;  /* 0x00000013121d7221 */ /* 0x004fca0000000000 */
[----:B------:R1:W-:Y:S04]  /*03f0*/  STG.E desc[UR6][R24.64], R29 ;  /* 0x0000001d18007986 */ /* 0x0003e8000c101906 */
[----:B------:R-:W2:Y:S01]  /*0400*/  LDG.E R19, desc[UR6][R16.64+-0x8] ;  /* 0xfffff80610137981 */ /* 0x000ea2000c1e1900 */
[----:B0-----:R-:W-:Y:S02]  /*0410*/  IADD3 R20, P1, PT, R22, R7, RZ ;  /* 0x0000000716147210 */ /* 0x001fe40007f3e0ff */
[----:B--2---:R-:W-:-:S05]  /*0420*/  SHF.R.S32.HI R21, RZ, 0x1f, R19 ;  /* 0x0000001fff157819 */ /* 0x004fca0000011413 */
[----:B------:R-:W-:-:S04]  /*0430*/  IMAD R18, R21, R12, RZ ;  /* 0x0000000c15127224 */ /* 0x000fc800078e02ff */
[C---:B------:R-:W-:Y:S02]  /*0440*/  IMAD R21, R19.reuse, R13, R18 ;  /* 0x0000000d13157224 */ /* 0x040fe400078e0212 */
[----:B------:R-:W-:-:S04]  /*0450*/  IMAD.WIDE.U32 R18, R19, R12, R14 ;  /* 0x0000000c13127225 */ /* 0x000fc800078e000e */
[----:B------:R-:W-:Y:S01]  /*0460*/  IMAD.IADD R19, R19, 0x1, R21 ;  /* 0x0000000113137824 */ /* 0x000fe200078e0215 */
[----:B------:R-:W-:Y:S01]  /*0470*/  LEA R26, P2, R18, UR10, 0x2 ;  /* 0x0000000a121a7c11 */ /* 0x000fe2000f8410ff */
[----:B------:R-:W-:-:S03]  /*0480*/  IMAD.X R21, R23, 0x1, R10, P1 ;  /* 0x0000000117157824 */ /* 0x000fc600008e060a */
[----:B------:R-:W-:Y:S02]  /*0490*/  LEA.HI.X R27, R18, UR11, R19, 0x2, P2 ;  /* 0x0000000b121b7c11 */ /* 0x000fe400090f1413 */
[----:B------:R-:W1:Y:S04]  /*04a0*/  LDG.E R18, desc[UR6][R20.64] ;  /* 0x0000000614127981 */ /* 0x000e68000c1e1900 */
[----:B------:R-:W1:Y:S02]  /*04b0*/  LDG.E R19, desc[UR6][R26.64] ;  /* 0x000000061a137981 */ /* 0x000e64000c1e1900 */
[----:B-1----:R-:W-:-:S05]  /*04c0*/  FADD R29, R18, R19 ;  /* 0x00000013121d7221 */ /* 0x002fca0000000000 */
[----:B------:R0:W-:Y:S04]  /*04d0*/  STG.E desc[UR6][R26.64], R29 ;  /* 0x0000001d1a007986 */ /* 0x0001e8000c101906 */
[----:B------:R-:W2:Y:S01]  /*04e0*/  LDG.E R19, desc[UR6][R16.64+-0x4] ;  /* 0xfffffc0610137981 */ /* 0x000ea2000c1e1900 */
[----:B------:R-:W-:Y:S02]  /*04f0*/  IADD3 R22, P1, PT, R20, R7, RZ ;  /* 0x0000000714167210 */ /* 0x000fe40007f3e0ff */
        /* <DEDUP_REMOVED lines=8> */
[----:B------:R-:W0:Y:S04]  /*0580*/  LDG.E R18, desc[UR6][R22.64] ;  /* 0x0000000616127981 */ /* 0x000e28000c1e1900 */
[----:B------:R-:W0:Y:S02]  /*0590*/  LDG.E R19, desc[UR6][R24.64] ;  /* 0x0000000618137981 */ /* 0x000e24000c1e1900 */
[----:B0-----:R-:W-:-:S05]  /*05a0*/  FADD R29, R18, R19 ;  /* 0x00000013121d7221 */ /* 0x001fca0000000000 */
        /* <DEDUP_REMOVED lines=22> */
[C---:B------:R-:W-:Y:S02]  /*0710*/  LEA R24, P2, R18.reuse, UR10, 0x2 ;  /* 0x0000000a12187c11 */ /* 0x040fe4000f8410ff */
[----:B------:R-:W-:Y:S02]  /*0720*/  IADD3.X R23, PT, PT, R21, R10, RZ, P1, !PT ;  /* 0x0000000a15177210 */ /* 0x000fe40000ffe4ff */
[----:B------:R-:W-:-:S03]  /*0730*/  LEA.HI.X R25, R18, UR11, R19, 0x2, P2 ;  /* 0x0000000b12197c11 */ /* 0x000fc600090f1413 */
[----:B------:R-:W0:Y:S04]  /*0740*/  LDG.E R18, desc[UR6][R22.64] ;  /* 0x0000000616127981 */ /* 0x000e28000c1e1900 */
[----:B------:R-:W0:Y:S02]  /*0750*/  LDG.E R19, desc[UR6][R24.64] ;  /* 0x0000000618137981 */ /* 0x000e24000c1e1900 */
[----:B0-----:R-:W-:-:S05]  /*0760*/  FADD R27, R18, R19 ;  /* 0x00000013121b7221 */ /* 0x001fca0000000000 */
[----:B------:R0:W-:Y:S04]  /*0770*/  STG.E desc[UR6][R24.64], R27 ;  /* 0x0000001b18007986 */ /* 0x0001e8000c101906 */
[----:B------:R-:W2:Y:S02]  /*0780*/  LDG.E R21, desc[UR6][R16.64+0x8] ;  /* 0x0000080610157981 */ /* 0x000ea4000c1e1900 */
[----:B--2---:R-:W-:-:S05]  /*0790*/  SHF.R.S32.HI R19, RZ, 0x1f, R21 ;  /* 0x0000001fff137819 */ /* 0x004fca0000011415 */
[----:B------:R-:W-:-:S04]  /*07a0*/  IMAD R18, R19, R12, RZ ;  /* 0x0000000c13127224 */ /* 0x000fc800078e02ff */
[C---:B------:R-:W-:Y:S01]  /*07b0*/  IMAD R19, R21.reuse, R13, R18 ;  /* 0x0000000d15137224 */ /* 0x040fe200078e0212 */
[----:B------:R-:W-:Y:S01]  /*07c0*/  IADD3 R18, P1, PT, R22, R7, RZ ;  /* 0x0000000716127210 */ /* 0x000fe20007f3e0ff */
[----:B------:R-:W-:-:S04]  /*07d0*/  IMAD.WIDE.U32 R20, R21, R12, R14 ;  /* 0x0000000c15147225 */ /* 0x000fc800078e000e */
[----:B------:R-:W-:Y:S01]  /*07e0*/  IMAD.IADD R21, R21, 0x1, R19 ;  /* 0x0000000115157824 */ /* 0x000fe200078e0213 */
[----:B------:R-:W-:Y:S01]  /*07f0*/  LEA R22, P2, R20, UR10, 0x2 ;  /* 0x0000000a14167c11 */ /* 0x000fe2000f8410ff */
[----:B------:R-:W-:-:S03]  /*0800*/  IMAD.X R19, R23, 0x1, R10, P1 ;  /* 0x0000000117137824 */ /* 0x000fc600008e060a */
[----:B------:R-:W-:Y:S02]  /*0810*/  LEA.HI.X R23, R20, UR11, R21, 0x2, P2 ;  /* 0x0000000b14177c11 */ /* 0x000fe400090f1415 */
[----:B------:R-:W2:Y:S04]  /*0820*/  LDG.E R20, desc[UR6][R18.64] ;  /* 0x0000000612147981 */ /* 0x000ea8000c1e1900 */
[----:B------:R-:W2:Y:S02]  /*0830*/  LDG.E R21, desc[UR6][R22.64] ;  /* 0x0000000616157981 */ /* 0x000ea4000c1e1900 */
[----:B--2---:R-:W-:-:S05]  /*0840*/  FADD R29, R20, R21 ;  /* 0x00000015141d7221 */ /* 0x004fca0000000000 */
[----:B------:R1:W-:Y:S04]  /*0850*/  STG.E desc[UR6][R22.64], R29 ;  /* 0x0000001d16007986 */ /* 0x0003e8000c101906 */
[----:B0-----:R-:W2:Y:S02]  /*0860*/  LDG.E R25, desc[UR6][R16.64+0xc] ;  /* 0x00000c0610197981 */ /* 0x001ea4000c1e1900 */
[----:B--2---:R-:W-:-:S05]  /*0870*/  SHF.R.S32.HI R21, RZ, 0x1f, R25 ;  /* 0x0000001fff157819 */ /* 0x004fca0000011419 */
[-C--:B------:R-:W-:Y:S02]  /*0880*/  IMAD R24, R21, R12.reuse, RZ ;  /* 0x0000000c15187224 */ /* 0x080fe400078e02ff */
[----:B------:R-:W-:-:S04]  /*0890*/  IMAD.WIDE.U32 R20, R25, R12, R14 ;  /* 0x0000000c19147225 */ /* 0x000fc800078e000e */
[----:B------:R-:W-:Y:S01]  /*08a0*/  IMAD R25, R25, R13, R24 ;  /* 0x0000000d19197224 */ /* 0x000fe200078e0218 */
[----:B------:R-:W-:Y:S02]  /*08b0*/  IADD3 R24, P1, PT, R18, R7, RZ ;  /* 0x0000000712187210 */ /* 0x000fe40007f3e0ff */
[----:B------:R-:W-:Y:S01]  /*08c0*/  LEA R26, P2, R20, UR10, 0x2 ;  /* 0x0000000a141a7c11 */ /* 0x000fe2000f8410ff */
[----:B------:R-:W-:Y:S02]  /*08d0*/  IMAD.IADD R21, R21, 0x1, R25 ;  /* 0x0000000115157824 */ /* 0x000fe400078e0219 */
[----:B------:R-:W-:-:S03]  /*08e0*/  IMAD.X R25, R19, 0x1, R10, P1 ;  /* 0x0000000113197824 */ /* 0x000fc600008e060a */
[----:B------:R-:W-:Y:S02]  /*08f0*/  LEA.HI.X R27, R20, UR11, R21, 0x2, P2 ;  /* 0x0000000b141b7c11 */ /* 0x000fe400090f1415 */
[----:B------:R-:W2:Y:S04]  /*0900*/  LDG.E R24, desc[UR6][R24.64] ;  /* 0x0000000618187981 */ /* 0x000ea8000c1e1900 */
[----:B------:R-:W2:Y:S01]  /*0910*/  LDG.E R19, desc[UR6][R26.64] ;  /* 0x000000061a137981 */ /* 0x000ea2000c1e1900 */
[----:B------:R-:W-:Y:S02]  /*0920*/  IADD3 R11, P1, PT, R11, -0x8, RZ ;  /* 0xfffffff80b0b7810 */ /* 0x000fe40007f3e0ff */
[----:B------:R-:W-:Y:S02]  /*0930*/  LEA R2, P2, R12, R2, 0x5 ;  /* 0x000000020c027211 */ /* 0x000fe400078428ff */
[----:B------:R-:W-:-:S02]  /*0940*/  IADD3.X R9, PT, PT, R9, -0x1, RZ, P1, !PT ;  /* 0xffffffff09097810 */ /* 0x000fc40000ffe4ff */
[----:B------:R-:W-:Y:S01]  /*0950*/  ISETP.NE.U32.AND P1, PT, R11, RZ, PT ;  /* 0x000000ff0b00720c */ /* 0x000fe20003f25070 */
[----:B------:R-:W-:Y:S01]  /*0960*/  IMAD.X R3, R3, 0x1, R8, P2 ;  /* 0x0000000103037824 */ /* 0x000fe200010e0608 */
[----:B------:R-:W-:Y:S02]  /*0970*/  IADD3 R16, P3, PT, R16, 0x20, RZ ;  /* 0x0000002010107810 */ /* 0x000fe40007f7e0ff */
[----:B------:R-:W-:-:S03]  /*0980*/  ISETP.NE.AND.EX P1, PT, R9, RZ, PT, P1 ;  /* 0x000000ff0900720c */ /* 0x000fc60003f25310 */
[----:B------:R-:W-:Y:S02]  /*0990*/  IMAD.X R17, RZ, RZ, R17, P3 ;  /* 0x000000ffff117224 */ /* 0x000fe400018e0611 */
[----:B--2---:R-:W-:-:S05]  /*09a0*/  FADD R19, R24, R19 ;  /* 0x0000001318137221 */ /* 0x004fca0000000000 */
[----:B------:R1:W-:Y:S03]  /*09b0*/  STG.E desc[UR6][R26.64], R19 ;  /* 0x000000131a007986 */ /* 0x0003e6000c101906 */
[----:B------:R-:W-:Y:S05]  /*09c0*/  @P1 BRA `(.L_x_136) ;  /* 0xfffffff800241947 */ /* 0x000fea000383ffff */
.L_x_135:
[----:B0-----:R-:W-:Y:S05]  /*09d0*/  @!P0 EXIT ;  /* 0x000000000000894d */ /* 0x001fea0003800000 */
[----:B------:R-:W-:Y:S02]  /*09e0*/  ISETP.GE.U32.AND P1, PT, R4, 0x4, PT ;  /* 0x000000040400780c */ /* 0x000fe40003f26070 */
[----:B------:R-:W-:Y:S02]  /*09f0*/  LOP3.LUT R7, R6, 0x3, RZ, 0xc0, !PT ;  /* 0x0000000306077812 */ /* 0x000fe400078ec0ff */
[----:B------:R-:W-:Y:S02]  /*0a00*/  ISETP.GE.U32.AND.EX P1, PT, RZ, RZ, PT, P1 ;  /* 0x000000ffff00720c */ /* 0x000fe40003f26110 */
[----:B------:R-:W-:-:S04]  /*0a10*/  ISETP.NE.U32.AND P0, PT, R7, RZ, PT ;  /* 0x000000ff0700720c */ /* 0x000fc80003f05070 */
[----:B------:R-:W-:-:S07]  /*0a20*/  ISETP.NE.AND.EX P0, PT, RZ, RZ, PT, P0 ;  /* 0x000000ffff00720c */ /* 0x000fce0003f05300 */
[----:B------:R-:W-:Y:S06]  /*0a30*/  @!P1 BRA `(.L_x_137) ;  /* 0x00000004008c9947 */ /* 0x000fec0003800000 */
[----:B------:R-:W0:Y:S01]  /*0a40*/  LDC.64 R8, c[0x0][0x3b0] ;  /* 0x0000ec00ff087b82 */ /* 0x000e220000000a00 */
[----:B------:R-:W2:Y:S07]  /*0a50*/  LDCU.64 UR4, c[0x0][0x380] ;  /* 0x00007000ff0477ac */ /* 0x000eae0008000a00 */
[----:B------:R-:W3:Y:S01]  /*0a60*/  LDC.64 R2, c[0x0][0x3b8] ;  /* 0x0000ee00ff027b82 */ /* 0x000ee20000000a00 */
[----:B0-----:R-:W-:-:S04]  /*0a70*/  LEA R10, P1, R5, R8, 0x2 ;  /* 0x00000008050a7211 */ /* 0x001fc800078210ff */
[----:B------:R-:W-:-:S05]  /*0a80*/  LEA.HI.X R11, R5, R9, R0, 0x2, P1 ;  /* 0x00000009050b7211 */ /* 0x000fca00008f1400 */
[----:B------:R0:W4:Y:S01]  /*0a90*/  LDG.E R17, desc[UR6][R10.64] ;  /* 0x000000060a117981 */ /* 0x000122000c1e1900 */
[----:B------:R-:W-:-:S04]  /*0aa0*/  IMAD R4, R0, R12, RZ ;  /* 0x0000000c00047224 */ /* 0x000fc800078e02ff */
[----:B-1----:R-:W-:Y:S01]  /*0ab0*/  IMAD R23, R5, R13, R4 ;  /* 0x0000000d05177224 */ /* 0x002fe200078e0204 */
[----:B0-----:R-:W-:Y:S01]  /*0ac0*/  MOV R11, R15 ;  /* 0x0000000f000b7202 */ /* 0x001fe20000000f00 */
[----:B------:R-:W-:-:S04]  /*0ad0*/  IMAD.MOV.U32 R10, RZ, RZ, R14 ;  /* 0x000000ffff0a7224 */ /* 0x000fc800078e000e */
[----:B------:R-:W-:-:S03]  /*0ae0*/  IMAD.WIDE.U32 R20, R5, R12, R10 ;  /* 0x0000000c05147225 */ /* 0x000fc600078e000a */
[----:B--2---:R-:W-:Y:S02]  /*0af0*/  LEA R22, P1, R20, UR4, 0x2 ;  /* 0x0000000414167c11 */ /* 0x004fe4000f8210ff */
[----:B----4-:R-:W-:-:S05]  /*0b00*/  SHF.R.S32.HI R19, RZ, 0x1f, R17 ;  /* 0x0000001fff137819 */ /* 0x010fca0000011411 */
[-C--:B------:R-:W-:Y:S02]  /*0b10*/  IMAD R4, R19, R12.reuse, RZ ;  /* 0x0000000c13047224 */ /* 0x080fe400078e02ff */
[----:B------:R-:W-:-:S04]  /*0b20*/  IMAD.WIDE.U32 R18, R17, R12, R10 ;  /* 0x0000000c11127225 */ /* 0x000fc800078e000a */
[----:B------:R-:W-:Y:S01]  /*0b30*/  IMAD R25, R17, R13, R4 ;  /* 0x0000000d11197224 */ /* 0x000fe200078e0204 */
[----:B---3--:R-:W-:Y:S01]  /*0b40*/  LEA R16, P2, R18, R2, 0x2 ;  /* 0x0000000212107211 */ /* 0x008fe200078410ff */
[----:B------:R-:W-:Y:S02]  /*0b50*/  IMAD.IADD R17, R21, 0x1, R23 ;  /* 0x0000000115117824 */ /* 0x000fe400078e0217 */
[----:B------:R-:W-:-:S03]  /*0b60*/  IMAD.IADD R4, R19, 0x1, R25 ;  /* 0x0000000113047824 */ /* 0x000fc600078e0219 */
[----:B------:R-:W-:Y:S02]  /*0b70*/  LEA.HI.X R23, R20, UR5, R17, 0x2, P1 ;  /* 0x0000000514177c11 */ /* 0x000fe400088f1411 */
[----:B------:R-:W-:-:S03]  /*0b80*/  LEA.HI.X R17, R18, R3, R4, 0x2, P2 ;  /* 0x0000000312117211 */ /* 0x000fc600010f1404 */
[----:B------:R-:W2:Y:S04]  /*0b90*/  LDG.E R22, desc[UR6][R22.64] ;  /* 0x0000000616167981 */ /* 0x000ea8000c1e1900 */
[----:B------:R-:W2:Y:S01]  /*0ba0*/  LDG.E R25, desc[UR6][R16.64] ;  /* 0x0000000610197981 */ /* 0x000ea2000c1e1900 */
[----:B------:R-:W-:-:S05]  /*0bb0*/  IADD3 R19, P1, PT, R5, 0x1, RZ ;  /* 0x0000000105137810 */ /* 0x000fca0007f3e0ff */
[----:B------:R-:W-:Y:S02]  /*0bc0*/  IMAD.X R4, RZ, RZ, R0, P1 ;  /* 0x000000ffff047224 */ /* 0x000fe400008e0600 */
[----:B------:R-:W-:-:S03]  /*0bd0*/  IMAD.SHL.U32 R21, R19, 0x4, RZ ;  /* 0x0000000413157824 */ /* 0x000fc600078e00ff */
[----:B------:R-:W-:Y:S02]  /*0be0*/  SHF.L.U64.HI R4, R19, 0x2, R4 ;  /* 0x0000000213047819 */ /* 0x000fe40000010204 */
[----:B------:R-:W-:Y:S02]  /*0bf0*/  LOP3.LUT R21, R21, 0xfffffffc, RZ, 0xc0, !PT ;  /* 0xfffffffc15157812 */ /* 0x000fe400078ec0ff */
[----:B------:R-:W-:Y:S02]  /*0c00*/  LOP3.LUT R4, R4, 0x3, RZ, 0xc0, !PT ;  /* 0x0000000304047812 */ /* 0x000fe400078ec0ff */
[----:B------:R-:W-:-:S05]  /*0c10*/  IADD3 R20, P1, PT, R21, R8, RZ ;  /* 0x0000000815147210 */ /* 0x000fca0007f3e0ff */
[----:B------:R-:W-:Y:S02]  /*0c20*/  IMAD.X R21, R4, 0x1, R9, P1 ;  /* 0x0000000104157824 */ /* 0x000fe400008e0609 */
[----:B--2---:R-:W-:-:S05]  /*0c30*/  FADD R29, R22, R25 ;  /* 0x00000019161d7221 */ /* 0x004fca0000000000 */
[----:B------:R0:W-:Y:S04]  /*0c40*/  STG.E desc[UR6][R16.64], R29 ;  /* 0x0000001d10007986 */ /* 0x0001e8000c101906 */
[----:B------:R-:W2:Y:S02]  /*0c50*/  LDG.E R21, desc[UR6][R20.64] ;  /* 0x0000000614157981 */ /* 0x000ea4000c1e1900 */
[----:B--2---:R-:W-:Y:S01]  /*0c60*/  SHF.R.S32.HI R23, RZ, 0x1f, R21 ;  /* 0x0000001fff177819 */ /* 0x004fe20000011415 */
[----:B------:R-:W-:-:S04]  /*0c70*/  IMAD.WIDE.U32 R24, R21, R12, R10 ;  /* 0x0000000c15187225 */ /* 0x000fc800078e000a */
[----:B------:R-:W-:Y:S01]  /*0c80*/  IMAD R4, R23, R12, RZ ;  /* 0x0000000c17047224 */ /* 0x000fe200078e02ff */
[----:B------:R-:W-:Y:S01]  /*0c90*/  LEA R18, P2, R24, R2, 0x2 ;  /* 0x0000000218127211 */ /* 0x000fe200078410ff */
[----:B------:R-:W-:-:S04]  /*0ca0*/  IMAD.WIDE.U32 R22, R19, R12, R10 ;  /* 0x0000000c13167225 */ /* 0x000fc800078e000a */
[-C--:B------:R-:W-:Y:S01]  /*0cb0*/  IMAD R27, R21, R13.reuse, R4 ;  /* 0x0000000d151b7224 */ /* 0x080fe200078e0204 */
[----:B------:R-:W-:Y:S01]  /*0cc0*/  LEA R26, P1, R22, UR4, 0x2 ;  /* 0x00000004161a7c11 */ /* 0x000fe2000f8210ff */
[----:B------:R-:W-:Y:S02]  /*0cd0*/  IMAD R19, R19, R13, R23 ;  /* 0x0000000d13137224 */ /* 0x000fe400078e0217 */
[----:B------:R-:W-:-:S03]  /*0ce0*/  IMAD.IADD R4, R25, 0x1, R27 ;  /* 0x0000000119047824 */ /* 0x000fc600078e021b */
[----:B------:R-:W-:Y:S02]  /*0cf0*/  LEA.HI.X R27, R22, UR5, R19, 0x2, P1 ;  /* 0x00000005161b7c11 */ /* 0x000fe400088f1413 */
[----:B------:R-:W-:-:S03]  /*0d00*/  LEA.HI.X R19, R24, R3, R4, 0x2, P2 ;  /* 0x0000000318137211 */ /* 0x000fc600010f1404 */
[----:B------:R-:W2:Y:S04]  /*0d10*/  LDG.E R26, desc[UR6][R26.64] ;  /* 0x000000061a1a7981 */ /* 0x000ea8000c1e1900 */
[----:B------:R-:W2:Y:S01]  /*0d20*/  LDG.E R23, desc[UR6][R18.64] ;  /* 0x0000000612177981 */ /* 0x000ea2000c1e1900 */
[----:B0-----:R-:W-:-:S04]  /*0d30*/  IADD3 R17, P1, PT, R5, 0x2, RZ ;  /* 0x0000000205117810 */ /* 0x001fc80007f3e0ff */
[----:B------:R-:W-:Y:S01]  /*0d40*/  SHF.L.U32 R21, R17, 0x2, RZ ;  /* 0x0000000211157819 */ /* 0x000fe200000006ff */
[----:B------:R-:W-:-:S03]  /*0d50*/  IMAD.X R4, RZ, RZ, R0, P1 ;  /* 0x000000ffff047224 */ /* 0x000fc600008e0600 */
[----:B------:R-:W-:Y:S02]  /*0d60*/  LOP3.LUT R21, R21, 0xfffffffc, RZ, 0xc0, !PT ;  /* 0xfffffffc15157812 */ /* 0x000fe400078ec0ff */
[----:B------:R-:W-:Y:S02]  /*0d70*/  SHF.L.U64.HI R4, R17, 0x2, R4 ;  /* 0x0000000211047819 */ /* 0x000fe40000010204 */
[----:B------:R-:W-:Y:S02]  /*0d80*/  IADD3 R20, P1, PT, R21, R8, RZ ;  /* 0x0000000815147210 */ /* 0x000fe40007f3e0ff */
[----:B------:R-:W-:-:S05]  /*0d90*/  LOP3.LUT R4, R4, 0x3, RZ, 0xc0, !PT ;  /* 0x0000000304047812 */ /* 0x000fca00078ec0ff */
        /* <DEDUP_REMOVED lines=17> */
[----:B0-----:R-:W-:-:S05]  /*0eb0*/  IADD3 R19, P1, PT, R5, 0x3, RZ ;  /* 0x0000000305137810 */ /* 0x001fca0007f3e0ff */
[----:B------:R-:W-:Y:S02]  /*0ec0*/  IMAD.SHL.U32 R21, R19, 0x4, RZ ;  /* 0x0000000413157824 */ /* 0x000fe400078e00ff */
        /* <DEDUP_REMOVED lines=9> */
[----:B--2---:R-:W-:-:S05]  /*0f60*/  SHF.R.S32.HI R9, RZ, 0x1f, R21 ;  /* 0x0000001fff097819 */ /* 0x004fca0000011415 */
[-C--:B------:R-:W-:Y:S02]  /*0f70*/  IMAD R0, R9, R12.reuse, RZ ;  /* 0x0000000c09007224 */ /* 0x080fe400078e02ff */
[----:B------:R-:W-:-:S04]  /*0f80*/  IMAD.WIDE.U32 R8, R19, R12, R10 ;  /* 0x0000000c13087225 */ /* 0x000fc800078e000a */
[----:B------:R-:W-:Y:S01]  /*0f90*/  IMAD.WIDE.U32 R10, R21, R12, R10 ;  /* 0x0000000c150a7225 */ /* 0x000fe200078e000a */
[----:B------:R-:W-:-:S03]  /*0fa0*/  LEA R18, P1, R8, UR4, 0x2 ;  /* 0x0000000408127c11 */ /* 0x000fc6000f8210ff */
[-C--:B------:R-:W-:Y:S01]  /*0fb0*/  IMAD R25, R21, R13.reuse, R0 ;  /* 0x0000000d15197224 */ /* 0x080fe200078e0200 */
[----:B------:R-:W-:Y:S01]  /*0fc0*/  LEA R2, P2, R10, R2, 0x2 ;  /* 0x000000020a027211 */ /* 0x000fe200078410ff */
[----:B------:R-:W-:Y:S02]  /*0fd0*/  IMAD R19, R19, R13, R9 ;  /* 0x0000000d13137224 */ /* 0x000fe400078e0209 */
[----:B------:R-:W-:-:S03]  /*0fe0*/  IMAD.IADD R0, R11, 0x1, R25 ;  /* 0x000000010b007824 */ /* 0x000fc600078e0219 */
[----:B------:R-:W-:Y:S02]  /*0ff0*/  LEA.HI.X R19, R8, UR5, R19, 0x2, P1 ;  /* 0x0000000508137c11 */ /* 0x000fe400088f1413 */
[----:B------:R-:W-:-:S03]  /*1000*/  LEA.HI.X R3, R10, R3, R0, 0x2, P2 ;  /* 0x000000030a037211 */ /* 0x000fc600010f1400 */
[----:B------:R-:W2:Y:S04]  /*1010*/  LDG.E R18, desc[UR6][R18.64] ;  /* 0x0000000612127981 */ /* 0x000ea8000c1e1900 */
[----:B------:R-:W2:Y:S01]  /*1020*/  LDG.E R9, desc[UR6][R2.64] ;  /* 0x0000000602097981 */ /* 0x000ea2000c1e1900 */
[----:B------:R-:W-:Y:S02]  /*1030*/  HFMA2 R0, -RZ, RZ, 0, 0 ;  /* 0x00000000ff007431 */ /* 0x000fe400000001ff */
[----:B------:R-:W-:Y:S02]  /*1040*/  VIADD R5, R5, 0x4 ;  /* 0x0000000405057836 */ /* 0x000fe40000000000 */
[----:B--2---:R-:W-:-:S05]  /*1050*/  FADD R9, R18, R9 ;  /* 0x0000000912097221 */ /* 0x004fca0000000000 */
[----:B------:R0:W-:Y:S02]  /*1060*/  STG.E desc[UR6][R2.64], R9 ;  /* 0x0000000902007986 */ /* 0x0001e4000c101906 */
.L_x_137:
[----:B------:R-:W-:Y:S05]  /*1070*/  @!P0 EXIT ;  /* 0x000000000000894d */ /* 0x000fea0003800000 */
[----:B------:R-:W-:Y:S02]  /*1080*/  ISETP.NE.U32.AND P1, PT, R7, 0x1, PT ;  /* 0x000000010700780c */ /* 0x000fe40003f25070 */
[----:B------:R-:W-:Y:S02]  /*1090*/  LOP3.LUT R6, R6, 0x1, RZ, 0xc0, !PT ;  /* 0x0000000106067812 */ /* 0x000fe400078ec0ff */
[----:B------:R-:W-:Y:S02]  /*10a0*/  ISETP.NE.AND.EX P1, PT, RZ, RZ, PT, P1 ;  /* 0x000000ffff00720c */ /* 0x000fe40003f25310 */
[----:B------:R-:W-:-:S04]  /*10b0*/  ISETP.NE.U32.AND P0, PT, R6, 0x1, PT ;  /* 0x000000010600780c */ /* 0x000fc80003f05070 */
[----:B------:R-:W-:-:S07]  /*10c0*/  ISETP.NE.U32.AND.EX P0, PT, RZ, RZ, PT, P0 ;  /* 0x000000ffff00720c */ /* 0x000fce0003f05100 */
[----:B------:R-:W-:Y:S06]  /*10d0*/  @!P1 BRA `(.L_x_138) ;  /* 0x0000000000cc9947 */ /* 0x000fec0003800000 */
[----:B------:R-:W2:Y:S01]  /*10e0*/  LDC.64 R6, c[0x0][0x3b0] ;  /* 0x0000ec00ff067b82 */ /* 0x000ea20000000a00 */
[----:B------:R-:W3:Y:S07]  /*10f0*/  LDCU.64 UR4, c[0x0][0x380] ;  /* 0x00007000ff0477ac */ /* 0x000eee0008000a00 */
[----:B0-----:R-:W0:Y:S01]  /*1100*/  LDC.64 R2, c[0x0][0x3b8] ;  /* 0x0000ee00ff027b82 */ /* 0x001e220000000a00 */
[----:B--2---:R-:W-:-:S04]  /*1110*/  LEA R8, P1, R5, R6, 0x2 ;  /* 0x0000000605087211 */ /* 0x004fc800078210ff */
[----:B------:R-:W-:-:S05]  /*1120*/  LEA.HI.X R9, R5, R7, R0, 0x2, P1 ;  /* 0x0000000705097211 */ /* 0x000fca00008f1400 */
[----:B------:R2:W4:Y:S01]  /*1130*/  LDG.E R11, desc[UR6][R8.64] ;  /* 0x00000006080b7981 */ /* 0x000522000c1e1900 */
[----:B------:R-:W-:-:S04]  /*1140*/  IMAD R4, R0, R12, RZ ;  /* 0x0000000c00047224 */ /* 0x000fc800078e02ff */
[----:B------:R-:W-:Y:S02]  /*1150*/  IMAD R21, R5, R13, R4 ;  /* 0x0000000d05157224 */ /* 0x000fe400078e0204 */
[----:B--2---:R-:W-:Y:S02]  /*1160*/  IMAD.MOV.U32 R8, RZ, RZ, R14 ;  /* 0x000000ffff087224 */ /* 0x004fe400078e000e */
[----:B------:R-:W-:Y:S01]  /*1170*/  IMAD.MOV.U32 R9, RZ, RZ, R15 ;  /* 0x000000ffff097224 */ /* 0x000fe200078e000f */
[----:B----4-:R-:W-:Y:S01]  /*1180*/  SHF.R.S32.HI R17, RZ, 0x1f, R11 ;  /* 0x0000001fff117819 */ /* 0x010fe2000001140b */
[----:B-1----:R-:W-:-:S04]  /*1190*/  IMAD.WIDE.U32 R18, R11, R12, R8 ;  /* 0x0000000c0b127225 */ /* 0x002fc800078e0008 */
[----:B------:R-:W-:Y:S01]  /*11a0*/  IMAD R4, R17, R12, RZ ;  /* 0x0000000c11047224 */ /* 0x000fe200078e02ff */
[----:B0-----:R-:W-:Y:S01]  /*11b0*/  LEA R10, P1, R18, R2, 0x2 ;  /* 0x00000002120a7211 */ /* 0x001fe200078210ff */
[----:B------:R-:W-:-:S04]  /*11c0*/  IMAD.WIDE.U32 R16, R5, R12, R8 ;  /* 0x0000000c05107225 */ /* 0x000fc800078e0008 */
[----:B------:R-:W-:Y:S01]  /*11d0*/  IMAD R11, R11, R13, R4 ;  /* 0x0000000d0b0b7224 */ /* 0x000fe200078e0204 */
[----:B---3--:R-:W-:Y:S01]  /*11e0*/  LEA R20, P2, R16, UR4, 0x2 ;  /* 0x0000000410147c11 */ /* 0x008fe2000f8410ff */
[----:B------:R-:W-:Y:S02]  /*11f0*/  IMAD.IADD R21, R17, 0x1, R21 ;  /* 0x0000000111157824 */ /* 0x000fe400078e0215 */
[----:B------:R-:W-:-:S03]  /*1200*/  IMAD.IADD R4, R19, 0x1, R11 ;  /* 0x0000000113047824 */ /* 0x000fc600078e020b */
[----:B------:R-:W-:Y:S02]  /*1210*/  LEA.HI.X R21, R16, UR5, R21, 0x2, P2 ;  /* 0x0000000510157c11 */ /* 0x000fe400090f1415 */
[----:B------:R-:W-:-:S03]  /*1220*/  LEA.HI.X R11, R18, R3, R4, 0x2, P1 ;  /* 0x00000003120b7211 */ /* 0x000fc600008f1404 */
[----:B------:R-:W2:Y:S04]  /*1230*/  LDG.E R20, desc[UR6][R20.64] ;  /* 0x0000000614147981 */ /* 0x000ea8000c1e1900 */
[----:B------:R-:W2:Y:S01]  /*1240*/  LDG.E R23, desc[UR6][R10.64] ;  /* 0x000000060a177981 */ /* 0x000ea2000c1e1900 */
[----:B------:R-:W-:-:S05]  /*1250*/  IADD3 R17, P1, PT, R5, 0x1, RZ ;  /* 0x0000000105117810 */ /* 0x000fca0007f3e0ff */
        /* <DEDUP_REMOVED lines=9> */
[----:B------:R-:W3:Y:S02]  /*12f0*/  LDG.E R19, desc[UR6][R18.64] ;  /* 0x0000000612137981 */ /* 0x000ee4000c1e1900 */
[----:B---3--:R-:W-:-:S05]  /*1300*/  SHF.R.S32.HI R7, RZ, 0x1f, R19 ;  /* 0x0000001fff077819 */ /* 0x008fca0000011413 */
[-C--:B------:R-:W-:Y:S02]  /*1310*/  IMAD R0, R7, R12.reuse, RZ ;  /* 0x0000000c07007224 */ /* 0x080fe400078e02ff */
[----:B------:R-:W-:-:S04]  /*1320*/  IMAD.WIDE.U32 R6, R17, R12, R8 ;  /* 0x0000000c11067225 */ /* 0x000fc800078e0008 */
[----:B------:R-:W-:Y:S01]  /*1330*/  IMAD.WIDE.U32 R8, R19, R12, R8 ;  /* 0x0000000c13087225 */ /* 0x000fe200078e0008 */
[----:B------:R-:W-:-:S03]  /*1340*/  LEA R16, P2, R6, UR4, 0x2 ;  /* 0x0000000406107c11 */ /* 0x000fc6000f8410ff */
[-C--:B------:R-:W-:Y:S01]  /*1350*/  IMAD R21, R19, R13.reuse, R0 ;  /* 0x0000000d13157224 */ /* 0x080fe200078e0200 */
[----:B------:R-:W-:Y:S01]  /*1360*/  LEA R2, P1, R8, R2, 0x2 ;  /* 0x0000000208027211 */ /* 0x000fe200078210ff */
[----:B------:R-:W-:-:S03]  /*1370*/  IMAD R17, R17, R13, R7 ;  /* 0x0000000d11117224 */ /* 0x000fc600078e0207 */
[----:B------:R-:W-:Y:S02]  /*1380*/  IADD3 R0, PT, PT, R9, R21, RZ ;  /* 0x0000001509007210 */ /* 0x000fe40007ffe0ff */
[----:B------:R-:W-:Y:S02]  /*1390*/  LEA.HI.X R17, R6, UR5, R17, 0x2, P2 ;  /* 0x0000000506117c11 */ /* 0x000fe400090f1411 */
[----:B------:R-:W-:-:S03]  /*13a0*/  LEA.HI.X R3, R8, R3, R0, 0x2, P1 ;  /* 0x0000000308037211 */ /* 0x000fc600008f1400 */
[----:B------:R-:W3:Y:S04]  /*13b0*/  LDG.E R16, desc[UR6][R16.64] ;  /* 0x0000000610107981 */ /* 0x000ee8000c1e1900 */
[----:B------:R-:W3:Y:S01]  /*13c0*/  LDG.E R7, desc[UR6][R2.64] ;  /* 0x0000000602077981 */ /* 0x000ee2000c1e1900 */
[----:B------:R-:W-:Y:S02]  /*13d0*/  VIADD R5, R5, 0x2 ;  /* 0x0000000205057836 */ /* 0x000fe40000000000 */
[----:B------:R-:W-:Y:S02]  /*13e0*/  IMAD.MOV.U32 R0, RZ, RZ, RZ ;  /* 0x000000ffff007224 */ /* 0x000fe400078e00ff */
[----:B---3--:R-:W-:-:S05]  /*13f0*/  FADD R7, R16, R7 ;  /* 0x0000000710077221 */ /* 0x008fca0000000000 */
[----:B------:R2:W-:Y:S02]  /*1400*/  STG.E desc[UR6][R2.64], R7 ;  /* 0x0000000702007986 */ /* 0x0005e4000c101906 */
.L_x_138:
[----:B------:R-:W-:Y:S05]  /*1410*/  @P0 EXIT ;  /* 0x000000000000094d */ /* 0x000fea0003800000 */
[----:B--2---:R-:W2:Y:S01]  /*1420*/  LDC.64 R6, c[0x0][0x3b0] ;  /* 0x0000ec00ff067b82 */ /* 0x004ea20000000a00 */
[----:B------:R-:W3:Y:S07]  /*1430*/  LDCU.64 UR4, c[0x0][0x380] ;  /* 0x00007000ff0477ac */ /* 0x000eee0008000a00 */
[----:B0-----:R-:W0:Y:S01]  /*1440*/  LDC.64 R2, c[0x0][0x3b8] ;  /* 0x0000ee00ff027b82 */ /* 0x001e220000000a00 */
[----:B--2---:R-:W-:-:S04]  /*1450*/  LEA R6, P0, R5, R6, 0x2 ;  /* 0x0000000605067211 */ /* 0x004fc800078010ff */
[----:B------:R-:W-:-:S06]  /*1460*/  LEA.HI.X R7, R5, R7, R0, 0x2, P0 ;  /* 0x0000000705077211 */ /* 0x000fcc00000f1400 */
[----:B------:R3:W2:Y:S01]  /*1470*/  LDG.E R7, desc[UR6][R6.64] ;  /* 0x0000000606077981 */ /* 0x0006a2000c1e1900 */
[-C--:B------:R-:W-:Y:S02]  /*1480*/  IMAD R0, R0, R12.reuse, RZ ;  /* 0x0000000c00007224 */ /* 0x080fe400078e02ff */
[----:B------:R-:W-:Y:S02]  /*1490*/  IMAD.MOV.U32 R9, RZ, RZ, R15 ;  /* 0x000000ffff097224 */ /* 0x000fe400078e000f */
[----:B------:R-:W-:Y:S02]  /*14a0*/  IMAD.MOV.U32 R8, RZ, RZ, R14 ;  /* 0x000000ffff087224 */ /* 0x000fe400078e000e */
[C---:B------:R-:W-:Y:S02]  /*14b0*/  IMAD R15, R5.reuse, R13, R0 ;  /* 0x0000000d050f7224 */ /* 0x040fe400078e0200 */
[----:B------:R-:W-:-:S04]  /*14c0*/  IMAD.WIDE.U32 R4, R5, R12, R8 ;  /* 0x0000000c05047225 */ /* 0x000fc800078e0008 */
[----:B------:R-:W-:Y:S01]  /*14d0*/  IMAD.IADD R5, R5, 0x1, R15 ;  /* 0x0000000105057824 */ /* 0x000fe200078e020f */
[----:B---3--:R-:W-:Y:S02]  /*14e0*/  LEA R6, P0, R4, UR4, 0x2 ;  /* 0x0000000404067c11 */ /* 0x008fe4000f8010ff */
[----:B--2---:R-:W-:Y:S01]  /*14f0*/  SHF.R.S32.HI R11, RZ, 0x1f, R7 ;  /* 0x0000001fff0b7819 */ /* 0x004fe20000011407 */
[----:B------:R-:W-:-:S04]  /*1500*/  IMAD.WIDE.U32 R8, R7, R12, R8 ;  /* 0x0000000c07087225 */ /* 0x000fc800078e0008 */
[----:B------:R-:W-:Y:S01]  /*1510*/  IMAD R0, R11, R12, RZ ;  /* 0x0000000c0b007224 */ /* 0x000fe200078e02ff */
[----:B0-----:R-:W-:-:S03]  /*1520*/  LEA R2, P1, R8, R2, 0x2 ;  /* 0x0000000208027211 */ /* 0x001fc600078210ff */
[----:B------:R-:W-:Y:S01]  /*1530*/  IMAD R13, R7, R13, R0 ;  /* 0x0000000d070d7224 */ /* 0x000fe200078e0200 */
[----:B------:R-:W-:-:S03]  /*1540*/  LEA.HI.X R7, R4, UR5, R5, 0x2, P0 ;  /* 0x0000000504077c11 */ /* 0x000fc600080f1405 */
[----:B------:R-:W-:Y:S02]  /*1550*/  IMAD.IADD R0, R9, 0x1, R13 ;  /* 0x0000000109007824 */ /* 0x000fe400078e020d */
[----:B------:R-:W2:Y:S03]  /*1560*/  LDG.E R6, desc[UR6][R6.64] ;  /* 0x0000000606067981 */ /* 0x000ea6000c1e1900 */
[----:B------:R-:W-:-:S05]  /*1570*/  LEA.HI.X R3, R8, R3, R0, 0x2, P1 ;  /* 0x0000000308037211 */ /* 0x000fca00008f1400 */
[----:B------:R-:W2:Y:S02]  /*1580*/  LDG.E R5, desc[UR6][R2.64] ;  /* 0x0000000602057981 */ /* 0x000ea4000c1e1900 */
[----:B--2---:R-:W-:-:S05]  /*1590*/  FADD R5, R6, R5 ;  /* 0x0000000506057221 */ /* 0x004fca0000000000 */
[----:B------:R-:W-:Y:S01]  /*15a0*/  STG.E desc[UR6][R2.64], R5 ;  /* 0x0000000502007986 */ /* 0x000fe2000c101906 */
[----:B------:R-:W-:Y:S05]  /*15b0*/  EXIT ;  /* 0x000000000000794d */ /* 0x000fea0003800000 */
.L_x_139:
        /* <DEDUP_REMOVED lines=12> */
.L_x_159:


//--------------------- .nv.shared._Z22d_updateClusterWeightsPfS_S_13mtxDimensionsf --------------------------
	.section	.nv.shared._Z22d_updateClusterWeightsPfS_S_13mtxDimensionsf,"aw",@nobits
	.sectionflags	@""
	.align	4
.nv.shared._Z22d_updateClusterWeightsPfS_S_13mtxDimensionsf:
	.zero		1028


//--------------------- .nv.shared.reserved.0     --------------------------
	.section	.nv.shared.reserved.0,"aw",@nobits
	.weak		__nv_reservedSMEM_offset_0_alias
	.size		__nv_reservedSMEM_offset_0_alias, 0, 64
	.other		__nv_reservedSMEM_offset_0_alias,@"STO_CUDA_RESERVED_SHARED STV_DEFAULT"
__nv_reservedSMEM_offset_0_alias:
	.zero		0
	.zero		64


//--------------------- .nv.constant0._Z22d_updateClusterWeightsPfS_S_13mtxDimensionsf --------------------------
	.section	.nv.constant0._Z22d_updateClusterWeightsPfS_S_13mtxDimensionsf,"a",@progbits
	.sectionflags	@""
	.align	4
.nv.constant0._Z22d_updateClusterWeightsPfS_S_13mtxDimensionsf:
	.zero		964


//--------------------- .nv.constant0._Z10d_setMeansPfPKi13mtxDimensions --------------------------
	.section	.nv.constant0._Z10d_setMeansPfPKi13mtxDimensions,"a",@progbits
	.sectionflags	@""
	.align	4
.nv.constant0._Z10d_setMeansPfPKi13mtxDimensions:
	.zero		952


//--------------------- .nv.constant0._Z17d_getClusterMeansPKfPfPKi13mtxDimensions --------------------------
	.section	.nv.constant0._Z17d_getClusterMeansPKfPfPKi13mtxDimensions,"a",@progbits
	.sectionflags	@""
	.align	4
.nv.constant0._Z17d_getClusterMeansPKfPfPKi13mtxDimensions:
	.zero		960


//--------------------- .nv.constant0._Z16d_getClusterSizePKiPi13mtxDimensions --------------------------
	.section	.nv.constant0._Z16d_getClusterSizePKiPi13mtxDimensions,"a",@progbits
	.sectionflags	@""
	.align	4
.nv.constant0._Z16d_getClusterSizePKiPi13mtxDimensions:
	.zero		952


//--------------------- .nv.constant0._Z20d_findNearestClusterPKfPfPi13mtxDimensions --------------------------
	.section	.nv.constant0._Z20d_findNearestClusterPKfPfPi13mtxDimensions,"a",@progbits
	.sectionflags	@""
	.align	4
.nv.constant0._Z20d_findNearestClusterPKfPfPi13mtxDimensions:
	.zero		960


//--------------------- .nv.constant0._Z27d_initializeDistanceWeightsPfPKfS1_13mtxDimensionsf --------------------------
	.section	.nv.constant0._Z27d_initializeDistanceWeightsPfPKfS1_13mtxDimensionsf,"a",@progbits
	.sectionflags	@""
	.align	4
.nv.constant0._Z27d_initializeDistanceWeightsPfPKfS1_13mtxDimensionsf:
	.zero		964


//--------------------- .nv.constant0._Z18d_getEuclideanDistPKfPfS1_13mtxDimensions --------------------------
	.section	.nv.constant0._Z18d_getEuclideanDistPKfPfS1_13mtxDimensions,"a",@progbits
	.sectionflags	@""
	.align	4
.nv.constant0._Z18d_getEuclideanDistPKfPfS1_13mtxDimensions:
	.zero		960


//--------------------- .nv.constant0._Z26d_initializeClusterWeightsPfS_l --------------------------
	.section	.nv.constant0._Z26d_initializeClusterWeightsPfS_l,"a",@progbits
	.sectionflags	@""
	.align	4
.nv.constant0._Z26d_initializeClusterWeightsPfS_l:
	.zero		920


//--------------------- .nv.constant0._Z15d_subtractListsPfPKfS1_l --------------------------
	.section	.nv.constant0._Z15d_subtractListsPfPKfS1_l,"a",@progbits
	.sectionflags	@""
	.align	4
.nv.constant0._Z15d_subtractListsPfPKfS1_l:
	.zero		928


//--------------------- .nv.constant0._Z11d_solveWcssPfPiPKfS_f13mtxDimensions --------------------------
	.section	.nv.constant0._Z11d_solveWcssPfPiPKfS_f13mtxDimensions,"a",@progbits
	.sectionflags	@""
	.align	4
.nv.constant0._Z11d_solveWcssPfPiPKfS_f13mtxDimensions:
	.zero		976


//--------------------- .nv.constant0._Z22d_getWeightedDistancesPKfS0_PfPKi13mtxDimensions --------------------------
	.section	.nv.constant0._Z22d_getWeightedDistancesPKfS0_PfPKi13mtxDimensions,"a",@progbits
	.sectionflags	@""
	.align	4
.nv.constant0._Z22d_getWeightedDistancesPKfS0_PfPKi13mtxDimensions:
	.zero		968


//--------------------- .nv.constant0._Z15d_getScalesMeanPfPKil --------------------------
	.section	.nv.constant0._Z15d_getScalesMeanPfPKil,"a",@progbits
	.sectionflags	@""
	.align	4
.nv.constant0._Z15d_getScalesMeanPfPKil:
	.zero		920


//--------------------- .nv.constant0._Z17d_getClusterCountPKiPi13mtxDimensions --------------------------
	.section	.nv.constant0._Z17d_getClusterCountPKiPi13mtxDimensions,"a",@progbits
	.sectionflags	@""
	.align	4
.nv.constant0._Z17d_getClusterCountPKiPi13mtxDimensions:
	.zero		952


//--------------------- .nv.constant0._Z11d_getScalesPKf13mtxDimensionsPKiPf --------------------------
	.section	.nv.constant0._Z11d_getScalesPKf13mtxDimensionsPKiPf,"a",@progbits
	.sectionflags	@""
	.align	4
.nv.constant0._Z11d_getScalesPKf13mtxDimensionsPKiPf:
	.zero		960


//--------------------- SYMBOLS --------------------------

	.type		.nv.reservedSmem.offset0,@object
	.size		.nv.reservedSmem.offset0,0x4
	.type		.nv.reservedSmem.cap,@object
	.size		.nv.reservedSmem.cap,0x4
